	.target	sm_80

	.elftype	@"ET_EXEC"


//--------------------- .note.nv.tkinfo           --------------------------
	.section	.note.nv.tkinfo,"",@"SHT_NOTE"
	.sectionflags	@"SHF_NOTE_NV_TKINFO"
	.tkinfo
        /*0018*/ 	.word	0x00000002
        /*0030*/ 	.string	""
        /*0030*/ 	.string	"ptxas"
        /*0030*/ 	.string	"Cuda compilation tools, release 13.0, V13.0.88"
        /*0030*/ 	.string	"Build cuda_13.0.r13.0/compiler.36424714_0"
        /*0030*/ 	.string	"-v  -suppress-debug-info  -lineinfo  -arch sm_80 "



//--------------------- .note.nv.cuinfo           --------------------------
	.section	.note.nv.cuinfo,"",@"SHT_NOTE"
	.sectionflags	@"SHF_NOTE_NV_CUINFO"
        /*0018*/ 	.short	0x0002
        /*001a*/ 	.short	0x0050
        /*001c*/ 	.short	0x0082
	.zero		2


//--------------------- .nv.info                  --------------------------
	.section	.nv.info,"",@"SHT_CUDA_INFO"
	.align	4


	//----- nvinfo : EIATTR_REGCOUNT
	.align		4
        /*0000*/ 	.byte	0x04, 0x2f
        /*0002*/ 	.short	(.L_2 - .L_1)
	.align		4
.L_1:
        /*0004*/ 	.word	index@(attn_fwd)
        /*0008*/ 	.word	0x000000ff


	//----- nvinfo : EIATTR_FRAME_SIZE
	.align		4
.L_2:
        /*000c*/ 	.byte	0x04, 0x11
        /*000e*/ 	.short	(.L_4 - .L_3)
	.align		4
.L_3:
        /*0010*/ 	.word	index@(attn_fwd)
        /*0014*/ 	.word	0x00001538


	//----- nvinfo : EIATTR_MIN_STACK_SIZE
	.align		4
.L_4:
        /*0018*/ 	.byte	0x04, 0x12
        /*001a*/ 	.short	(.L_6 - .L_5)
	.align		4
.L_5:
        /*001c*/ 	.word	index@(attn_fwd)
        /*0020*/ 	.word	0x00001538
.L_6:


//--------------------- .nv.info.attn_fwd         --------------------------
	.section	.nv.info.attn_fwd,"",@"SHT_CUDA_INFO"
	.sectionflags	@""
	.align	4


	//----- nvinfo : EIATTR_CUDA_API_VERSION
	.align		4
        /*0000*/ 	.byte	0x04, 0x37
        /*0002*/ 	.short	(.L_8 - .L_7)
.L_7:
        /*0004*/ 	.word	0x00000082


	//----- nvinfo : EIATTR_SW2861232_WAR
	.align		4
.L_8:
        /*0008*/ 	.byte	0x01, 0x35
	.zero		2


	//----- nvinfo : EIATTR_PARAM_CBANK
	.align		4
        /*000c*/ 	.byte	0x04, 0x0a
        /*000e*/ 	.short	(.L_10 - .L_9)
	.align		4
.L_9:
        /*0010*/ 	.word	index@(.nv.constant0.attn_fwd)
        /*0014*/ 	.short	0x0160
        /*0016*/ 	.short	0x0088


	//----- nvinfo : EIATTR_CBANK_PARAM_SIZE
	.align		4
.L_10:
        /*0018*/ 	.byte	0x03, 0x19
        /*001a*/ 	.short	0x0088


	//----- nvinfo : EIATTR_KPARAM_INFO
	.align		4
        /*001c*/ 	.byte	0x04, 0x17
        /*001e*/ 	.short	(.L_12 - .L_11)
.L_11:
        /*0020*/ 	.word	0x00000000
        /*0024*/ 	.short	0x0019
        /*0026*/ 	.short	0x0080
        /*0028*/ 	.byte	0x00, 0xf4, 0x21, 0x00


	//----- nvinfo : EIATTR_KPARAM_INFO
	.align		4
.L_12:
        /*002c*/ 	.byte	0x04, 0x17
        /*002e*/ 	.short	(.L_14 - .L_13)
.L_13:
        /*0030*/ 	.word	0x00000000
        /*0034*/ 	.short	0x0018
        /*0036*/ 	.short	0x0078
        /*0038*/ 	.byte	0x00, 0xf4, 0x21, 0x00


	//----- nvinfo : EIATTR_KPARAM_INFO
	.align		4
.L_14:
        /*003c*/ 	.byte	0x04, 0x17
        /*003e*/ 	.short	(.L_16 - .L_15)
.L_15:
        /*0040*/ 	.word	0x00000000
        /*0044*/ 	.short	0x0017
        /*0046*/ 	.short	0x0070
        /*0048*/ 	.byte	0x00, 0xf0, 0x11, 0x00


	//----- nvinfo : EIATTR_KPARAM_INFO
	.align		4
.L_16:
        /*004c*/ 	.byte	0x04, 0x17
        /*004e*/ 	.short	(.L_18 - .L_17)
.L_17:
        /*0050*/ 	.word	0x00000000
        /*0054*/ 	.short	0x0016
        /*0056*/ 	.short	0x006c
        /*0058*/ 	.byte	0x00, 0xf0, 0x11, 0x00


	//----- nvinfo : EIATTR_KPARAM_INFO
	.align		4
.L_18:
        /*005c*/ 	.byte	0x04, 0x17
        /*005e*/ 	.short	(.L_20 - .L_19)
.L_19:
        /*0060*/ 	.word	0x00000000
        /*0064*/ 	.short	0x0015
        /*0066*/ 	.short	0x0068
        /*0068*/ 	.byte	0x00, 0xf0, 0x11, 0x00


	//----- nvinfo : EIATTR_KPARAM_INFO
	.align		4
.L_20:
        /*006c*/ 	.byte	0x04, 0x17
        /*006e*/ 	.short	(.L_22 - .L_21)
.L_21:
        /*0070*/ 	.word	0x00000000
        /*0074*/ 	.short	0x0014
        /*0076*/ 	.short	0x0064
        /*0078*/ 	.byte	0x00, 0xf0, 0x11, 0x00


	//----- nvinfo : EIATTR_KPARAM_INFO
	.align		4
.L_22:
        /*007c*/ 	.byte	0x04, 0x17
        /*007e*/ 	.short	(.L_24 - .L_23)
.L_23:
        /*0080*/ 	.word	0x00000000
        /*0084*/ 	.short	0x0013
        /*0086*/ 	.short	0x0060
        /*0088*/ 	.byte	0x00, 0xf0, 0x11, 0x00


	//----- nvinfo : EIATTR_KPARAM_INFO
	.align		4
.L_24:
        /*008c*/ 	.byte	0x04, 0x17
        /*008e*/ 	.short	(.L_26 - .L_25)
.L_25:
        /*0090*/ 	.word	0x00000000
        /*0094*/ 	.short	0x0012
        /*0096*/ 	.short	0x005c
        /*0098*/ 	.byte	0x00, 0xf0, 0x11, 0x00


	//----- nvinfo : EIATTR_KPARAM_INFO
	.align		4
.L_26:
        /*009c*/ 	.byte	0x04, 0x17
        /*009e*/ 	.short	(.L_28 - .L_27)
.L_27:
        /*00a0*/ 	.word	0x00000000
        /*00a4*/ 	.short	0x0011
        /*00a6*/ 	.short	0x0058
        /*00a8*/ 	.byte	0x00, 0xf0, 0x11, 0x00


	//----- nvinfo : EIATTR_KPARAM_INFO
	.align		4
.L_28:
        /*00ac*/ 	.byte	0x04, 0x17
        /*00ae*/ 	.short	(.L_30 - .L_29)
.L_29:
        /*00b0*/ 	.word	0x00000000
        /*00b4*/ 	.short	0x0010
        /*00b6*/ 	.short	0x0054
        /*00b8*/ 	.byte	0x00, 0xf0, 0x11, 0x00


	//----- nvinfo : EIATTR_KPARAM_INFO
	.align		4
.L_30:
        /*00bc*/ 	.byte	0x04, 0x17
        /*00be*/ 	.short	(.L_32 - .L_31)
.L_31:
        /*00c0*/ 	.word	0x00000000
        /*00c4*/ 	.short	0x000f
        /*00c6*/ 	.short	0x0050
        /*00c8*/ 	.byte	0x00, 0xf0, 0x11, 0x00


	//----- nvinfo : EIATTR_KPARAM_INFO
	.align		4
.L_32:
        /*00cc*/ 	.byte	0x04, 0x17
        /*00ce*/ 	.short	(.L_34 - .L_33)
.L_33:
        /*00d0*/ 	.word	0x00000000
        /*00d4*/ 	.short	0x000e
        /*00d6*/ 	.short	0x004c
        /*00d8*/ 	.byte	0x00, 0xf0, 0x11, 0x00


	//----- nvinfo : EIATTR_KPARAM_INFO
	.align		4
.L_34:
        /*00dc*/ 	.byte	0x04, 0x17
        /*00de*/ 	.short	(.L_36 - .L_35)
.L_35:
        /*00e0*/ 	.word	0x00000000
        /*00e4*/ 	.short	0x000d
        /*00e6*/ 	.short	0x0048
        /*00e8*/ 	.byte	0x00, 0xf0, 0x11, 0x00


	//----- nvinfo : EIATTR_KPARAM_INFO
	.align		4
.L_36:
        /*00ec*/ 	.byte	0x04, 0x17
        /*00ee*/ 	.short	(.L_38 - .L_37)
.L_37:
        /*00f0*/ 	.word	0x00000000
        /*00f4*/ 	.short	0x000c
        /*00f6*/ 	.short	0x0044
        /*00f8*/ 	.byte	0x00, 0xf0, 0x11, 0x00


	//----- nvinfo : EIATTR_KPARAM_INFO
	.align		4
.L_38:
        /*00fc*/ 	.byte	0x04, 0x17
        /*00fe*/ 	.short	(.L_40 - .L_39)
.L_39:
        /*0100*/ 	.word	0x00000000
        /*0104*/ 	.short	0x000b
        /*0106*/ 	.short	0x0040
        /*0108*/ 	.byte	0x00, 0xf0, 0x11, 0x00


	//----- nvinfo : EIATTR_KPARAM_INFO
	.align		4
.L_40:
        /*010c*/ 	.byte	0x04, 0x17
        /*010e*/ 	.short	(.L_42 - .L_41)
.L_41:
        /*0110*/ 	.word	0x00000000
        /*0114*/ 	.short	0x000a
        /*0116*/ 	.short	0x003c
        /*0118*/ 	.byte	0x00, 0xf0, 0x11, 0x00


	//----- nvinfo : EIATTR_KPARAM_INFO
	.align		4
.L_42:
        /*011c*/ 	.byte	0x04, 0x17
        /*011e*/ 	.short	(.L_44 - .L_43)
.L_43:
        /*0120*/ 	.word	0x00000000
        /*0124*/ 	.short	0x0009
        /*0126*/ 	.short	0x0038
        /*0128*/ 	.byte	0x00, 0xf0, 0x11, 0x00


	//----- nvinfo : EIATTR_KPARAM_INFO
	.align		4
.L_44:
        /*012c*/ 	.byte	0x04, 0x17
        /*012e*/ 	.short	(.L_46 - .L_45)
.L_45:
        /*0130*/ 	.word	0x00000000
        /*0134*/ 	.short	0x0008
        /*0136*/ 	.short	0x0034
        /*0138*/ 	.byte	0x00, 0xf0, 0x11, 0x00


	//----- nvinfo : EIATTR_KPARAM_INFO
	.align		4
.L_46:
        /*013c*/ 	.byte	0x04, 0x17
        /*013e*/ 	.short	(.L_48 - .L_47)
.L_47:
        /*0140*/ 	.word	0x00000000
        /*0144*/ 	.short	0x0007
        /*0146*/ 	.short	0x0030
        /*0148*/ 	.byte	0x00, 0xf0, 0x11, 0x00


	//----- nvinfo : EIATTR_KPARAM_INFO
	.align		4
.L_48:
        /*014c*/ 	.byte	0x04, 0x17
        /*014e*/ 	.short	(.L_50 - .L_49)
.L_49:
        /*0150*/ 	.word	0x00000000
        /*0154*/ 	.short	0x0006
        /*0156*/ 	.short	0x002c
        /*0158*/ 	.byte	0x00, 0xf0, 0x11, 0x00


	//----- nvinfo : EIATTR_KPARAM_INFO
	.align		4
.L_50:
        /*015c*/ 	.byte	0x04, 0x17
        /*015e*/ 	.short	(.L_52 - .L_51)
.L_51:
        /*0160*/ 	.word	0x00000000
        /*0164*/ 	.short	0x0005
        /*0166*/ 	.short	0x0028
        /*0168*/ 	.byte	0x00, 0xf0, 0x11, 0x00


	//----- nvinfo : EIATTR_KPARAM_INFO
	.align		4
.L_52:
        /*016c*/ 	.byte	0x04, 0x17
        /*016e*/ 	.short	(.L_54 - .L_53)
.L_53:
        /*0170*/ 	.word	0x00000000
        /*0174*/ 	.short	0x0004
        /*0176*/ 	.short	0x0020
        /*0178*/ 	.byte	0x00, 0xf4, 0x21, 0x00


	//----- nvinfo : EIATTR_KPARAM_INFO
	.align		4
.L_54:
        /*017c*/ 	.byte	0x04, 0x17
        /*017e*/ 	.short	(.L_56 - .L_55)
.L_55:
        /*0180*/ 	.word	0x00000000
        /*0184*/ 	.short	0x0003
        /*0186*/ 	.short	0x0018
        /*0188*/ 	.byte	0x00, 0xf4, 0x21, 0x00


	//----- nvinfo : EIATTR_KPARAM_INFO
	.align		4
.L_56:
        /*018c*/ 	.byte	0x04, 0x17
        /*018e*/ 	.short	(.L_58 - .L_57)
.L_57:
        /*0190*/ 	.word	0x00000000
        /*0194*/ 	.short	0x0002
        /*0196*/ 	.short	0x0010
        /*0198*/ 	.byte	0x00, 0xf4, 0x21, 0x00


	//----- nvinfo : EIATTR_KPARAM_INFO
	.align		4
.L_58:
        /*019c*/ 	.byte	0x04, 0x17
        /*019e*/ 	.short	(.L_60 - .L_59)
.L_59:
        /*01a0*/ 	.word	0x00000000
        /*01a4*/ 	.short	0x0001
        /*01a6*/ 	.short	0x0008
        /*01a8*/ 	.byte	0x00, 0xf4, 0x21, 0x00


	//----- nvinfo : EIATTR_KPARAM_INFO
	.align		4
.L_60:
        /*01ac*/ 	.byte	0x04, 0x17
        /*01ae*/ 	.short	(.L_62 - .L_61)
.L_61:
        /*01b0*/ 	.word	0x00000000
        /*01b4*/ 	.short	0x0000
        /*01b6*/ 	.short	0x0000
        /*01b8*/ 	.byte	0x00, 0xf4, 0x21, 0x00


	//----- nvinfo : EIATTR_MAXREG_COUNT
	.align		4
.L_62:
        /*01bc*/ 	.byte	0x03, 0x1b
        /*01be*/ 	.short	0x00ff


	//----- nvinfo : EIATTR_NUM_BARRIERS
	.align		4
        /*01c0*/ 	.byte	0x02, 0x4c
        /*01c2*/ 	.byte	0x01
	.zero		1


	//----- nvinfo : EIATTR_ANNOTATIONS
	.align		4
        /*01c4*/ 	.byte	0x04, 0x55
        /*01c6*/ 	.short	(.L_64 - .L_63)


	//   ....[0]....
.L_63:
        /*01c8*/ 	.word	0x00000001
        /*01cc*/ 	.byte	0xc0, 0x29, 0x00, 0x00, 0x01, 0x00, 0x00, 0x00, 0xd0, 0x29, 0x00, 0x00, 0x01, 0x00, 0x00, 0x00
        /* <DEDUP_REMOVED lines=851> */
        /*370c*/ 	.byte	0x00, 0xde, 0x01, 0x00, 0x01, 0x00, 0x00, 0x00, 0x10, 0xdf, 0x01, 0x00


	//----- nvinfo : EIATTR_MERCURY_ISA_VERSION
	.align		4
.L_64:
        /*3718*/ 	.byte	0x03, 0x5f
        /*371a*/ 	.short	0x0000


	//----- nvinfo : EIATTR_COOP_GROUP_MASK_REGIDS
	.align		4
        /*371c*/ 	.byte	0x04, 0x29
        /*371e*/ 	.short	(.L_66 - .L_65)


	//   ....[0]....
.L_65:
        /*3720*/ 	.word	0xffffffff


	//   ....[1]....
        /*3724*/ 	.word	0xffffffff


	//   ....[2]....
        /*3728*/ 	.word	0xffffffff


	//   ....[3]....
        /*372c*/ 	.word	0xffffffff


	//   ....[4]....
        /*3730*/ 	.word	0xffffffff


	//   ....[5]....
        /*3734*/ 	.word	0xffffffff


	//   ....[6]....
        /*3738*/ 	.word	0xffffffff


	//   ....[7]....
        /*373c*/ 	.word	0xffffffff


	//   ....[8]....
        /*3740*/ 	.word	0xffffffff


	//   ....[9]....
        /*3744*/ 	.word	0xffffffff


	//   ....[10]....
        /*3748*/ 	.word	0xffffffff


	//   ....[11]....
        /*374c*/ 	.word	0xffffffff


	//   ....[12]....
        /*3750*/ 	.word	0xffffffff


	//   ....[13]....
        /*3754*/ 	.word	0xffffffff


	//   ....[14]....
        /*3758*/ 	.word	0xffffffff


	//   ....[15]....
        /*375c*/ 	.word	0xffffffff


	//   ....[16]....
        /*3760*/ 	.word	0xffffffff


	//   ....[17]....
        /*3764*/ 	.word	0xffffffff


	//   ....[18]....
        /*3768*/ 	.word	0xffffffff


	//   ....[19]....
        /*376c*/ 	.word	0xffffffff


	//   ....[20]....
        /*3770*/ 	.word	0xffffffff


	//   ....[21]....
        /*3774*/ 	.word	0xffffffff


	//   ....[22]....
        /*3778*/ 	.word	0xffffffff


	//   ....[23]....
        /*377c*/ 	.word	0xffffffff


	//   ....[24]....
        /*3780*/ 	.word	0xffffffff


	//   ....[25]....
        /*3784*/ 	.word	0xffffffff


	//   ....[26]....
        /*3788*/ 	.word	0xffffffff


	//   ....[27]....
        /*378c*/ 	.word	0xffffffff


	//   ....[28]....
        /*3790*/ 	.word	0xffffffff


	//   ....[29]....
        /*3794*/ 	.word	0xffffffff


	//   ....[30]....
        /*3798*/ 	.word	0xffffffff


	//   ....[31]....
        /*379c*/ 	.word	0xffffffff


	//   ....[32]....
        /*37a0*/ 	.word	0xffffffff


	//   ....[33]....
        /*37a4*/ 	.word	0xffffffff


	//   ....[34]....
        /*37a8*/ 	.word	0xffffffff


	//   ....[35]....
        /*37ac*/ 	.word	0xffffffff


	//   ....[36]....
        /*37b0*/ 	.word	0xffffffff


	//   ....[37]....
        /*37b4*/ 	.word	0xffffffff


	//   ....[38]....
        /*37b8*/ 	.word	0xffffffff


	//   ....[39]....
        /*37bc*/ 	.word	0xffffffff


	//   ....[40]....
        /*37c0*/ 	.word	0xffffffff


	//   ....[41]....
        /*37c4*/ 	.word	0xffffffff


	//   ....[42]....
        /*37c8*/ 	.word	0xffffffff


	//   ....[43]....
        /*37cc*/ 	.word	0xffffffff


	//----- nvinfo : EIATTR_COOP_GROUP_INSTR_OFFSETS
	.align		4
.L_66:
        /*37d0*/ 	.byte	0x04, 0x28
        /*37d2*/ 	.short	(.L_68 - .L_67)


	//   ....[0]....
.L_67:
        /*37d4*/ 	.word	0x00010f70


	//   ....[1]....
        /*37d8*/ 	.word	0x00010f80


	//   ....[2]....
        /*37dc*/ 	.word	0x00010f90


	//   ....[3]....
        /*37e0*/ 	.word	0x00010fa0


	//   ....[4]....
        /*37e4*/ 	.word	0x00010fb0


	//   ....[5]....
        /*37e8*/ 	.word	0x00010fc0


	//   ....[6]....
        /*37ec*/ 	.word	0x00010fd0


	//   ....[7]....
        /*37f0*/ 	.word	0x00010fe0


	//   ....[8]....
        /*37f4*/ 	.word	0x00011070


	//   ....[9]....
        /*37f8*/ 	.word	0x00011080


	//   ....[10]....
        /*37fc*/ 	.word	0x00011090


	//   ....[11]....
        /*3800*/ 	.word	0x000110a0


	//   ....[12]....
        /*3804*/ 	.word	0x000110b0


	//   ....[13]....
        /*3808*/ 	.word	0x000110c0


	//   ....[14]....
        /*380c*/ 	.word	0x000110d0


	//   ....[15]....
        /*3810*/ 	.word	0x000110e0


	//   ....[16]....
        /*3814*/ 	.word	0x00011250


	//   ....[17]....
        /*3818*/ 	.word	0x00011260


	//   ....[18]....
        /*381c*/ 	.word	0x00011290


	//   ....[19]....
        /*3820*/ 	.word	0x000112a0


	//   ....[20]....
        /*3824*/ 	.word	0x000112d0


	//   ....[21]....
        /*3828*/ 	.word	0x000112e0


	//   ....[22]....
        /*382c*/ 	.word	0x00011e90


	//   ....[23]....
        /*3830*/ 	.word	0x00011ef0


	//   ....[24]....
        /*3834*/ 	.word	0x00011f00


	//   ....[25]....
        /*3838*/ 	.word	0x00011f10


	//   ....[26]....
        /*383c*/ 	.word	0x00011f20


	//   ....[27]....
        /*3840*/ 	.word	0x00011f30


	//   ....[28]....
        /*3844*/ 	.word	0x00011f40


	//   ....[29]....
        /*3848*/ 	.word	0x00011f50


	//   ....[30]....
        /*384c*/ 	.word	0x00011fe0


	//   ....[31]....
        /*3850*/ 	.word	0x00011ff0


	//   ....[32]....
        /*3854*/ 	.word	0x00012000


	//   ....[33]....
        /*3858*/ 	.word	0x00012010


	//   ....[34]....
        /*385c*/ 	.word	0x00012020


	//   ....[35]....
        /*3860*/ 	.word	0x00012030


	//   ....[36]....
        /*3864*/ 	.word	0x00012040


	//   ....[37]....
        /*3868*/ 	.word	0x00012050


	//   ....[38]....
        /*386c*/ 	.word	0x000121a0


	//   ....[39]....
        /*3870*/ 	.word	0x000121b0


	//   ....[40]....
        /*3874*/ 	.word	0x000121e0


	//   ....[41]....
        /*3878*/ 	.word	0x000121f0


	//   ....[42]....
        /*387c*/ 	.word	0x00012220


	//   ....[43]....
        /*3880*/ 	.word	0x00012230


	//----- nvinfo : EIATTR_EXIT_INSTR_OFFSETS
	.align		4
.L_68:
        /*3884*/ 	.byte	0x04, 0x1c
        /*3886*/ 	.short	(.L_70 - .L_69)


	//   ....[0]....
.L_69:
        /*3888*/ 	.word	0x0001f5f0


	//   ....[1]....
        /*388c*/ 	.word	0x0001f690


	//----- nvinfo : EIATTR_REQNTID
	.align		4
.L_70:
        /*3890*/ 	.byte	0x04, 0x10
        /*3892*/ 	.short	(.L_72 - .L_71)
.L_71:
        /*3894*/ 	.word	0x00000100
        /*3898*/ 	.word	0x00000001
        /*389c*/ 	.word	0x00000001
.L_72:


//--------------------- .nv.callgraph             --------------------------
	.section	.nv.callgraph,"",@"SHT_CUDA_CALLGRAPH"
	.align	4
	.sectionentsize	8
	.align		4
        /*0000*/ 	.word	0x00000000
	.align		4
        /*0004*/ 	.word	0xffffffff
	.align		4
        /*0008*/ 	.word	0x00000000
	.align		4
        /*000c*/ 	.word	0xfffffffe
	.align		4
        /*0010*/ 	.word	0x00000000
	.align		4
        /*0014*/ 	.word	0xfffffffd
	.align		4
        /*0018*/ 	.word	0x00000000
	.align		4
        /*001c*/ 	.word	0xfffffffc


//--------------------- .nv.rel.action            --------------------------
	.section	.nv.rel.action,"",@"SHT_CUDA_RELOCINFO"
	.align	8
	.sectionentsize	8
        /*0000*/ 	.byte	0x73, 0x00, 0x00, 0x00, 0x00, 0x00, 0x00, 0x00, 0x00, 0x00, 0x00, 0x11, 0x25, 0x00, 0x05, 0x36


//--------------------- .nv.constant4             --------------------------
	.section	.nv.constant4,"a",@progbits
	.align	8
	.align		8
.nv.constant4:
        /*0000*/ 	.dword	_$_str


//--------------------- .nv.constant0.attn_fwd    --------------------------
	.section	.nv.constant0.attn_fwd,"a",@progbits
	.sectionflags	@""
	.align	4
.nv.constant0.attn_fwd:
	.zero		488


//--------------------- .text.attn_fwd            --------------------------
	.section	.text.attn_fwd,"ax",@progbits
	.sectioninfo	@"SHI_REGISTERS=255"
	.align	128
        .global         attn_fwd
        .type           attn_fwd,@function
        .size           attn_fwd,(.L_x_3 - attn_fwd)
        .other          attn_fwd,@"STO_CUDA_ENTRY STV_DEFAULT"
attn_fwd:
.text.attn_fwd:
[----:B------:R-:W-:Y:S02]  /*0000*/  MOV R1, c[0x0][0x28] ;  /* 0x00000a0000017a02 */ /* 0x000fe40000000f00 */
[----:B------:R-:W0:Y:S01]  /*0010*/  S2R R148, SR_TID.X ;  /* 0x0000000000947919 */ /* 0x000e220000002100 */
[----:B------:R-:W-:Y:S01]  /*0020*/  IMAD.MOV.U32 R5, RZ, RZ, c[0x0][0x198] ;  /* 0x00006600ff057624 */ /* 0x000fe200078e00ff */
[----:B------:R-:W-:Y:S01]  /*0030*/  ULDC.64 UR4, c[0x0][0x118] ;  /* 0x0000460000047ab9 */ /* 0x000fe20000000a00 */
[----:B------:R-:W-:Y:S01]  /*0040*/  IADD3 R1, R1, -0x1538, RZ ;  /* 0xffffeac801017810 */ /* 0x000fe20007ffe0ff */
[----:B------:R-:W1:Y:S04]  /*0050*/  S2R R3, SR_CTAID.X ;  /* 0x0000000000037919 */ /* 0x000e680000002500 */
[----:B------:R-:W2:Y:S01]  /*0060*/  S2R R156, SR_CTAID.Y ;  /* 0x00000000009c7919 */ /* 0x000ea20000002600 */
[----:B0-----:R-:W-:Y:S02]  /*0070*/  LOP3.LUT R0, R148, 0x3f, RZ, 0xc0, !PT ;  /* 0x0000003f94007812 */ /* 0x001fe400078ec0ff */
[----:B------:R-:W-:-:S02]  /*0080*/  SHF.R.U32.HI R2, RZ, 0x6, R148 ;  /* 0x00000006ff027819 */ /* 0x000fc40000011694 */
[----:B-1----:R-:W-:Y:S02]  /*0090*/  LEA R4, R3, R0, 0x6 ;  /* 0x0000000003047211 */ /* 0x002fe400078e30ff */
[----:B------:R-:W-:Y:S01]  /*00a0*/  SGXT.U32 R6, R2, 0x2 ;  /* 0x000000020206781a */ /* 0x000fe20000000000 */
[----:B--2---:R-:W-:Y:S02]  /*00b0*/  IMAD R0, R156, c[0x0][0x190], RZ ;  /* 0x000064009c007a24 */ /* 0x004fe400078e02ff */
[----:B------:R-:W-:Y:S02]  /*00c0*/  IMAD R4, R4, c[0x0][0x194], RZ ;  /* 0x0000650004047a24 */ /* 0x000fe400078e02ff */
[----:B------:R-:W-:Y:S01]  /*00d0*/  IMAD R10, R6, c[0x0][0x198], RZ ;  /* 0x00006600060a7a24 */ /* 0x000fe200078e02ff */
[----:B------:R-:W-:Y:S01]  /*00e0*/  SHF.L.U32 R3, R0, 0x1, RZ ;  /* 0x0000000100037819 */ /* 0x000fe200000006ff */
[C---:B------:R-:W-:Y:S01]  /*00f0*/  IMAD.HI R7, R4.reuse, 0x2, RZ ;  /* 0x0000000204077827 */ /* 0x040fe200078e02ff */
[----:B------:R-:W-:-:S03]  /*0100*/  SHF.L.U32 R6, R4, 0x1, RZ ;  /* 0x0000000104067819 */ /* 0x000fc600000006ff */
[----:B------:R-:W-:Y:S01]  /*0110*/  IMAD R4, R5, 0x4, R10 ;  /* 0x0000000405047824 */ /* 0x000fe200078e020a */
[----:B------:R-:W-:Y:S01]  /*0120*/  IADD3 R3, P0, P1, R6, c[0x0][0x160], R3 ;  /* 0x0000580006037a10 */ /* 0x000fe2000791e003 */
[----:B------:R-:W-:-:S03]  /*0130*/  IMAD.HI R2, R0, 0x2, RZ ;  /* 0x0000000200027827 */ /* 0x000fc600078e02ff */
[----:B------:R-:W-:Y:S02]  /*0140*/  LEA R0, R5, R4, 0x2 ;  /* 0x0000000405007211 */ /* 0x000fe400078e10ff */
[----:B------:R-:W-:Y:S02]  /*0150*/  IADD3.X R2, R7, c[0x0][0x164], R2, P0, P1 ;  /* 0x0000590007027a10 */ /* 0x000fe400007e2402 */
[C---:B------:R-:W-:Y:S02]  /*0160*/  LEA R6, R5.reuse, R0, 0x2 ;  /* 0x0000000005067211 */ /* 0x040fe400078e10ff */
[-C--:B------:R-:W-:Y:S02]  /*0170*/  LEA R8, P0, R10, R3.reuse, 0x1 ;  /* 0x000000030a087211 */ /* 0x080fe400078008ff */
[----:B------:R-:W-:Y:S01]  /*0180*/  LEA R12, P1, R0, R3, 0x1 ;  /* 0x00000003000c7211 */ /* 0x000fe200078208ff */
[----:B------:R-:W-:Y:S01]  /*0190*/  IMAD R18, R5, 0x4, R6 ;  /* 0x0000000405127824 */ /* 0x000fe200078e0206 */
[----:B------:R-:W-:-:S02]  /*01a0*/  LEA.HI.X.SX32 R9, R10, R2, 0x1, P0 ;  /* 0x000000020a097211 */ /* 0x000fc400000f0eff */
[-C--:B------:R-:W-:Y:S02]  /*01b0*/  LEA R10, P0, R4, R3.reuse, 0x1 ;  /* 0x00000003040a7211 */ /* 0x080fe400078008ff */
[C---:B------:R-:W-:Y:S02]  /*01c0*/  LEA R20, R5.reuse, R18, 0x2 ;  /* 0x0000001205147211 */ /* 0x040fe400078e10ff */
[----:B------:R-:W-:Y:S02]  /*01d0*/  LEA.HI.X.SX32 R13, R0, R2, 0x1, P1 ;  /* 0x00000002000d7211 */ /* 0x000fe400008f0eff */
[----:B------:R-:W-:Y:S01]  /*01e0*/  LEA R22, R5, R20, 0x2 ;  /* 0x0000001405167211 */ /* 0x000fe200078e10ff */
[----:B------:R0:W2:Y:S01]  /*01f0*/  LDG.E.U16 R0, [R8.64] ;  /* 0x0000000408007981 */ /* 0x0000a2000c1e1500 */
[----:B------:R-:W-:Y:S02]  /*0200*/  LEA.HI.X.SX32 R11, R4, R2, 0x1, P0 ;  /* 0x00000002040b7211 */ /* 0x000fe400000f0eff */
[-C--:B------:R-:W-:Y:S01]  /*0210*/  LEA R14, P0, R6, R3.reuse, 0x1 ;  /* 0x00000003060e7211 */ /* 0x080fe200078008ff */
[----:B------:R1:W3:Y:S01]  /*0220*/  LDG.E.U16 R4, [R12.64] ;  /* 0x000000040c047981 */ /* 0x0002e2000c1e1500 */
[----:B------:R-:W-:-:S02]  /*0230*/  LEA R16, P1, R18, R3, 0x1 ;  /* 0x0000000312107211 */ /* 0x000fc400078208ff */
[-C--:B------:R-:W-:Y:S02]  /*0240*/  LEA.HI.X.SX32 R15, R6, R2.reuse, 0x1, P0 ;  /* 0x00000002060f7211 */ /* 0x080fe400000f0eff */
[----:B------:R-:W-:Y:S01]  /*0250*/  LEA.HI.X.SX32 R17, R18, R2, 0x1, P1 ;  /* 0x0000000212117211 */ /* 0x000fe200008f0eff */
[----:B------:R4:W5:Y:S01]  /*0260*/  LDG.E.U16 R6, [R10.64] ;  /* 0x000000040a067981 */ /* 0x000962000c1e1500 */
[----:B------:R-:W-:Y:S01]  /*0270*/  LEA R18, P0, R20, R3, 0x1 ;  /* 0x0000000314127211 */ /* 0x000fe200078008ff */
[----:B-1----:R-:W-:-:S03]  /*0280*/  IMAD R12, R5, 0x4, R22 ;  /* 0x00000004050c7824 */ /* 0x002fc600078e0216 */
[----:B------:R-:W-:Y:S01]  /*0290*/  LEA.HI.X.SX32 R19, R20, R2, 0x1, P0 ;  /* 0x0000000214137211 */ /* 0x000fe200000f0eff */
[----:B------:R1:W2:Y:S01]  /*02a0*/  LDG.E.U16 R7, [R14.64] ;  /* 0x000000040e077981 */ /* 0x0002a2000c1e1500 */
[CC--:B------:R-:W-:Y:S02]  /*02b0*/  LEA R20, P0, R22.reuse, R3.reuse, 0x1 ;  /* 0x0000000316147211 */ /* 0x0c0fe400078008ff */
[C---:B------:R-:W-:Y:S01]  /*02c0*/  LEA R26, R5.reuse, R12, 0x2 ;  /* 0x0000000c051a7211 */ /* 0x040fe200078e10ff */
[----:B0-----:R0:W2:Y:S01]  /*02d0*/  LDG.E.U16 R8, [R16.64] ;  /* 0x0000000410087981 */ /* 0x0010a2000c1e1500 */
[----:B------:R-:W-:Y:S02]  /*02e0*/  LEA.HI.X.SX32 R21, R22, R2, 0x1, P0 ;  /* 0x0000000216157211 */ /* 0x000fe400000f0eff */
[----:B------:R-:W-:Y:S01]  /*02f0*/  LEA R28, R5, R26, 0x2 ;  /* 0x0000001a051c7211 */ /* 0x000fe200078e10ff */
[----:B------:R0:W2:Y:S01]  /*0300*/  LDG.E.U16 R9, [R18.64] ;  /* 0x0000000412097981 */ /* 0x0000a2000c1e1500 */
[----:B------:R-:W-:-:S02]  /*0310*/  LEA R22, P0, R12, R3, 0x1 ;  /* 0x000000030c167211 */ /* 0x000fc400078008ff */
[-C--:B------:R-:W-:Y:S01]  /*0320*/  LEA R24, P1, R26, R3.reuse, 0x1 ;  /* 0x000000031a187211 */ /* 0x080fe200078208ff */
[C---:B-1----:R-:W-:Y:S01]  /*0330*/  IMAD R14, R5.reuse, 0x4, R28 ;  /* 0x00000004050e7824 */ /* 0x042fe200078e021c */
[-C--:B------:R-:W-:Y:S01]  /*0340*/  LEA.HI.X.SX32 R23, R12, R2.reuse, 0x1, P0 ;  /* 0x000000020c177211 */ /* 0x080fe200000f0eff */
[----:B----4-:R1:W4:Y:S01]  /*0350*/  LDG.E.U16 R10, [R20.64] ;  /* 0x00000004140a7981 */ /* 0x010322000c1e1500 */
[----:B------:R-:W-:Y:S02]  /*0360*/  LEA.HI.X.SX32 R25, R26, R2, 0x1, P1 ;  /* 0x000000021a197211 */ /* 0x000fe400008f0eff */
[CC--:B------:R-:W-:Y:S01]  /*0370*/  LEA R26, P0, R28.reuse, R3.reuse, 0x1 ;  /* 0x000000031c1a7211 */ /* 0x0c0fe200078008ff */
[----:B------:R1:W2:Y:S01]  /*0380*/  LDG.E.U16 R11, [R22.64] ;  /* 0x00000004160b7981 */ /* 0x0002a2000c1e1500 */
[----:B0-----:R-:W-:Y:S02]  /*0390*/  LEA R16, R5, R14, 0x2 ;  /* 0x0000000e05107211 */ /* 0x001fe400078e10ff */
[----:B------:R-:W-:Y:S01]  /*03a0*/  LEA.HI.X.SX32 R27, R28, R2, 0x1, P0 ;  /* 0x000000021c1b7211 */ /* 0x000fe200000f0eff */
[----:B------:R0:W2:Y:S01]  /*03b0*/  LDG.E.U16 R12, [R24.64] ;  /* 0x00000004180c7981 */ /* 0x0000a2000c1e1500 */
[----:B------:R-:W-:-:S02]  /*03c0*/  LEA R18, P0, R14, R3, 0x1 ;  /* 0x000000030e127211 */ /* 0x000fc400078008ff */
[C---:B------:R-:W-:Y:S01]  /*03d0*/  LEA R30, R5.reuse, R16, 0x2 ;  /* 0x00000010051e7211 */ /* 0x040fe200078e10ff */
[----:B------:R0:W2:Y:S01]  /*03e0*/  LDG.E.U16 R13, [R26.64] ;  /* 0x000000041a0d7981 */ /* 0x0000a2000c1e1500 */
[-C--:B------:R-:W-:Y:S02]  /*03f0*/  LEA.HI.X.SX32 R19, R14, R2.reuse, 0x1, P0 ;  /* 0x000000020e137211 */ /* 0x080fe400000f0eff */
[-C--:B-1----:R-:W-:Y:S01]  /*0400*/  LEA R20, P0, R16, R3.reuse, 0x1 ;  /* 0x0000000310147211 */ /* 0x082fe200078008ff */
[----:B------:R-:W-:Y:S01]  /*0410*/  IMAD R32, R5, 0x4, R30 ;  /* 0x0000000405207824 */ /* 0x000fe200078e021e */
[----:B------:R-:W-:Y:S01]  /*0420*/  LEA R28, P1, R30, R3, 0x1 ;  /* 0x000000031e1c7211 */ /* 0x000fe200078208ff */
[----:B------:R1:W2:Y:S01]  /*0430*/  LDG.E.U16 R14, [R18.64] ;  /* 0x00000004120e7981 */ /* 0x0002a2000c1e1500 */
[-C--:B------:R-:W-:Y:S02]  /*0440*/  LEA.HI.X.SX32 R21, R16, R2.reuse, 0x1, P0 ;  /* 0x0000000210157211 */ /* 0x080fe400000f0eff */
[----:B------:R-:W-:-:S02]  /*0450*/  LEA.HI.X.SX32 R29, R30, R2, 0x1, P1 ;  /* 0x000000021e1d7211 */ /* 0x000fc400008f0eff */
[CC--:B------:R-:W-:Y:S01]  /*0460*/  LEA R22, P0, R32.reuse, R3.reuse, 0x1 ;  /* 0x0000000320167211 */ /* 0x0c0fe200078008ff */
[----:B------:R1:W2:Y:S01]  /*0470*/  LDG.E.U16 R15, [R20.64] ;  /* 0x00000004140f7981 */ /* 0x0002a2000c1e1500 */
[C---:B------:R-:W-:Y:S02]  /*0480*/  LEA R30, R5.reuse, R32, 0x2 ;  /* 0x00000020051e7211 */ /* 0x040fe400078e10ff */
[----:B------:R-:W-:Y:S01]  /*0490*/  LEA.HI.X.SX32 R23, R32, R2, 0x1, P0 ;  /* 0x0000000220177211 */ /* 0x000fe200000f0eff */
[----:B------:R1:W2:Y:S01]  /*04a0*/  LDG.E.U16 R16, [R28.64] ;  /* 0x000000041c107981 */ /* 0x0002a2000c1e1500 */
[C---:B------:R-:W-:Y:S02]  /*04b0*/  LEA R32, R5.reuse, R30, 0x2 ;  /* 0x0000001e05207211 */ /* 0x040fe400078e10ff */
[C---:B0-----:R-:W-:Y:S01]  /*04c0*/  LEA R24, P0, R30.reuse, R3, 0x1 ;  /* 0x000000031e187211 */ /* 0x041fe200078008ff */
[----:B------:R0:W2:Y:S02]  /*04d0*/  LDG.E.U16 R17, [R22.64] ;  /* 0x0000000416117981 */ /* 0x0000a4000c1e1500 */
[----:B------:R-:W-:Y:S01]  /*04e0*/  IMAD R34, R5, 0x4, R32 ;  /* 0x0000000405227824 */ /* 0x000fe200078e0220 */
[----:B------:R-:W-:-:S04]  /*04f0*/  LEA.HI.X.SX32 R25, R30, R2, 0x1, P0 ;  /* 0x000000021e197211 */ /* 0x000fc800000f0eff */
[CC--:B------:R-:W-:Y:S01]  /*0500*/  LEA R30, P1, R34.reuse, R3.reuse, 0x1 ;  /* 0x00000003221e7211 */ /* 0x0c0fe200078208ff */
[----:B-1----:R1:W2:Y:S01]  /*0510*/  LDG.E.U16 R18, [R24.64] ;  /* 0x0000000418127981 */ /* 0x0022a2000c1e1500 */
[C---:B------:R-:W-:Y:S02]  /*0520*/  LEA R36, R5.reuse, R34, 0x2 ;  /* 0x0000002205247211 */ /* 0x040fe400078e10ff */
[----:B------:R-:W-:Y:S02]  /*0530*/  LEA.HI.X.SX32 R31, R34, R2, 0x1, P1 ;  /* 0x00000002221f7211 */ /* 0x000fe400008f0eff */
[C---:B------:R-:W-:Y:S02]  /*0540*/  LEA R34, R5.reuse, R36, 0x2 ;  /* 0x0000002405227211 */ /* 0x040fe400078e10ff */
[C---:B------:R-:W-:Y:S01]  /*0550*/  LEA R26, P0, R32.reuse, R3, 0x1 ;  /* 0x00000003201a7211 */ /* 0x040fe200078008ff */
[----:B------:R1:W2:Y:S02]  /*0560*/  LDG.E.U16 R20, [R30.64] ;  /* 0x000000041e147981 */ /* 0x0002a4000c1e1500 */
[----:B0-----:R-:W-:Y:S01]  /*0570*/  IMAD R22, R5, 0x4, R34 ;  /* 0x0000000405167824 */ /* 0x001fe200078e0222 */
[----:B------:R-:W-:-:S02]  /*0580*/  LEA.HI.X.SX32 R27, R32, R2, 0x1, P0 ;  /* 0x00000002201b7211 */ /* 0x000fc400000f0eff */
[CC--:B------:R-:W-:Y:S02]  /*0590*/  LEA R32, P0, R36.reuse, R3.reuse, 0x1 ;  /* 0x0000000324207211 */ /* 0x0c0fe400078008ff */
[C---:B------:R-:W-:Y:S01]  /*05a0*/  LEA R38, R5.reuse, R22, 0x2 ;  /* 0x0000001605267211 */ /* 0x040fe200078e10ff */
[----:B------:R0:W2:Y:S01]  /*05b0*/  LDG.E.U16 R19, [R26.64] ;  /* 0x000000041a137981 */ /* 0x0000a2000c1e1500 */
[----:B------:R-:W-:Y:S02]  /*05c0*/  LEA.HI.X.SX32 R33, R36, R2, 0x1, P0 ;  /* 0x0000000224217211 */ /* 0x000fe400000f0eff */
[C---:B------:R-:W-:Y:S02]  /*05d0*/  LEA R28, P0, R34.reuse, R3, 0x1 ;  /* 0x00000003221c7211 */ /* 0x040fe400078008ff */
[----:B-1----:R-:W-:Y:S01]  /*05e0*/  LEA R24, R5, R38, 0x2 ;  /* 0x0000002605187211 */ /* 0x002fe200078e10ff */
[----:B------:R1:W2:Y:S01]  /*05f0*/  LDG.E.U16 R21, [R32.64] ;  /* 0x0000000420157981 */ /* 0x0002a2000c1e1500 */
[----:B------:R-:W-:-:S02]  /*0600*/  LEA.HI.X.SX32 R29, R34, R2, 0x1, P0 ;  /* 0x00000002221d7211 */ /* 0x000fc400000f0eff */
[-C--:B------:R-:W-:Y:S01]  /*0610*/  LEA R34, P0, R22, R3.reuse, 0x1 ;  /* 0x0000000316227211 */ /* 0x080fe200078008ff */
[C---:B0-----:R-:W-:Y:S01]  /*0620*/  IMAD R26, R5.reuse, 0x4, R24 ;  /* 0x00000004051a7824 */ /* 0x041fe200078e0218 */
[-C--:B------:R-:W-:Y:S02]  /*0630*/  LEA R36, P1, R38, R3.reuse, 0x1 ;  /* 0x0000000326247211 */ /* 0x080fe400078208ff */
[-C--:B------:R-:W-:Y:S02]  /*0640*/  LEA.HI.X.SX32 R35, R22, R2.reuse, 0x1, P0 ;  /* 0x0000000216237211 */ /* 0x080fe400000f0eff */
[----:B------:R-:W-:Y:S01]  /*0650*/  LEA.HI.X.SX32 R37, R38, R2, 0x1, P1 ;  /* 0x0000000226257211 */ /* 0x000fe200008f0eff */
[----:B------:R0:W2:Y:S01]  /*0660*/  LDG.E.U16 R22, [R28.64] ;  /* 0x000000041c167981 */ /* 0x0000a2000c1e1500 */
[C---:B------:R-:W-:Y:S02]  /*0670*/  LEA R38, P0, R24.reuse, R3, 0x1 ;  /* 0x0000000318267211 */ /* 0x040fe400078008ff */
[----:B------:R-:W-:Y:S01]  /*0680*/  LEA R42, R5, R26, 0x2 ;  /* 0x0000001a052a7211 */ /* 0x000fe200078e10ff */
[----:B------:R0:W2:Y:S01]  /*0690*/  LDG.E.U16 R23, [R34.64] ;  /* 0x0000000422177981 */ /* 0x0000a2000c1e1500 */
[----:B------:R-:W-:-:S02]  /*06a0*/  LEA.HI.X.SX32 R39, R24, R2, 0x1, P0 ;  /* 0x0000000218277211 */ /* 0x000fc400000f0eff */
[CC--:B------:R-:W-:Y:S01]  /*06b0*/  LEA R30, P0, R26.reuse, R3.reuse, 0x1 ;  /* 0x000000031a1e7211 */ /* 0x0c0fe200078008ff */
[----:B------:R0:W2:Y:S01]  /*06c0*/  LDG.E.U16 R24, [R36.64] ;  /* 0x0000000424187981 */ /* 0x0000a2000c1e1500 */
[C---:B------:R-:W-:Y:S02]  /*06d0*/  LEA R44, R5.reuse, R42, 0x2 ;  /* 0x0000002a052c7211 */ /* 0x040fe400078e10ff */
[-C--:B------:R-:W-:Y:S01]  /*06e0*/  LEA.HI.X.SX32 R31, R26, R2.reuse, 0x1, P0 ;  /* 0x000000021a1f7211 */ /* 0x080fe200000f0eff */
[----:B------:R0:W2:Y:S01]  /*06f0*/  LDG.E.U16 R25, [R38.64] ;  /* 0x0000000426197981 */ /* 0x0000a2000c1e1500 */
[-C--:B-1----:R-:W-:Y:S01]  /*0700*/  LEA R32, P0, R42, R3.reuse, 0x1 ;  /* 0x000000032a207211 */ /* 0x082fe200078008ff */
[----:B0-----:R-:W-:Y:S01]  /*0710*/  IMAD R28, R5, 0x4, R44 ;  /* 0x00000004051c7824 */ /* 0x001fe200078e022c */
[----:B------:R-:W-:Y:S01]  /*0720*/  LEA R40, P1, R44, R3, 0x1 ;  /* 0x000000032c287211 */ /* 0x000fe200078208ff */
[----:B------:R0:W2:Y:S01]  /*0730*/  LDG.E.U16 R26, [R30.64] ;  /* 0x000000041e1a7981 */ /* 0x0000a2000c1e1500 */
[----:B------:R-:W-:-:S02]  /*0740*/  LEA.HI.X.SX32 R33, R42, R2, 0x1, P0 ;  /* 0x000000022a217211 */ /* 0x000fc400000f0eff */
[C---:B------:R-:W-:Y:S02]  /*0750*/  LEA R42, R5.reuse, R28, 0x2 ;  /* 0x0000001c052a7211 */ /* 0x040fe400078e10ff */
[----:B------:R-:W-:Y:S01]  /*0760*/  LEA.HI.X.SX32 R41, R44, R2, 0x1, P1 ;  /* 0x000000022c297211 */ /* 0x000fe200008f0eff */
[----:B------:R1:W2:Y:S01]  /*0770*/  LDG.E.U16 R27, [R32.64] ;  /* 0x00000004201b7981 */ /* 0x0002a2000c1e1500 */
[CC--:B------:R-:W-:Y:S02]  /*0780*/  LEA R34, P0, R28.reuse, R3.reuse, 0x1 ;  /* 0x000000031c227211 */ /* 0x0c0fe400078008ff */
[C---:B------:R-:W-:Y:S02]  /*0790*/  LEA R44, R5.reuse, R42, 0x2 ;  /* 0x0000002a052c7211 */ /* 0x040fe400078e10ff */
[----:B------:R-:W-:Y:S02]  /*07a0*/  LEA.HI.X.SX32 R35, R28, R2, 0x1, P0 ;  /* 0x000000021c237211 */ /* 0x000fe400000f0eff */
[----:B------:R-:W-:Y:S01]  /*07b0*/  LEA R36, P0, R42, R3, 0x1 ;  /* 0x000000032a247211 */ /* 0x000fe200078008ff */
[----:B------:R1:W2:Y:S01]  /*07c0*/  LDG.E.U16 R28, [R40.64] ;  /* 0x00000004281c7981 */ /* 0x0002a2000c1e1500 */
[----:B------:R-:W-:-:S02]  /*07d0*/  LEA R46, R5, R44, 0x2 ;  /* 0x0000002c052e7211 */ /* 0x000fc400078e10ff */
[-C--:B------:R-:W-:Y:S01]  /*07e0*/  LEA.HI.X.SX32 R37, R42, R2.reuse, 0x1, P0 ;  /* 0x000000022a257211 */ /* 0x080fe200000f0eff */
[----:B------:R1:W2:Y:S01]  /*07f0*/  LDG.E.U16 R29, [R34.64] ;  /* 0x00000004221d7981 */ /* 0x0002a2000c1e1500 */
[-C--:B------:R-:W-:Y:S01]  /*0800*/  LEA R42, P1, R46, R3.reuse, 0x1 ;  /* 0x000000032e2a7211 */ /* 0x080fe200078208ff */
[C---:B------:R-:W-:Y:S01]  /*0810*/  IMAD R48, R5.reuse, 0x4, R46 ;  /* 0x0000000405307824 */ /* 0x040fe200078e022e */
[----:B------:R-:W-:Y:S01]  /*0820*/  LEA R38, P0, R44, R3, 0x1 ;  /* 0x000000032c267211 */ /* 0x000fe200078008ff */
[----:B0-----:R0:W2:Y:S01]  /*0830*/  LDG.E.U16 R30, [R36.64] ;  /* 0x00000004241e7981 */ /* 0x0010a2000c1e1500 */
[----:B------:R-:W-:Y:S02]  /*0840*/  LEA.HI.X.SX32 R43, R46, R2, 0x1, P1 ;  /* 0x000000022e2b7211 */ /* 0x000fe400008f0eff */
[C---:B------:R-:W-:Y:S02]  /*0850*/  LEA R46, R5.reuse, R48, 0x2 ;  /* 0x00000030052e7211 */ /* 0x040fe400078e10ff */
[----:B------:R-:W-:Y:S01]  /*0860*/  LEA.HI.X.SX32 R39, R44, R2, 0x1, P0 ;  /* 0x000000022c277211 */ /* 0x000fe200000f0eff */
[----:B-1----:R1:W2:Y:S01]  /*0870*/  LDG.E.U16 R32, [R42.64] ;  /* 0x000000042a207981 */ /* 0x0022a2000c1e1500 */
[----:B------:R-:W-:-:S02]  /*0880*/  LEA R34, R5, R46, 0x2 ;  /* 0x0000002e05227211 */ /* 0x000fc400078e10ff */
[CC--:B------:R-:W-:Y:S01]  /*0890*/  LEA R44, P0, R48.reuse, R3.reuse, 0x1 ;  /* 0x00000003302c7211 */ /* 0x0c0fe200078008ff */
[----:B------:R1:W2:Y:S01]  /*08a0*/  LDG.E.U16 R31, [R38.64] ;  /* 0x00000004261f7981 */ /* 0x0002a2000c1e1500 */
[C---:B------:R-:W-:Y:S02]  /*08b0*/  LEA R50, R5.reuse, R34, 0x2 ;  /* 0x0000002205327211 */ /* 0x040fe400078e10ff */
[-C--:B------:R-:W-:Y:S02]  /*08c0*/  LEA.HI.X.SX32 R45, R48, R2.reuse, 0x1, P0 ;  /* 0x00000002302d7211 */ /* 0x080fe400000f0eff */
[-C--:B------:R-:W-:Y:S01]  /*08d0*/  LEA R40, P0, R46, R3.reuse, 0x1 ;  /* 0x000000032e287211 */ /* 0x080fe200078008ff */
[----:B0-----:R-:W-:Y:S01]  /*08e0*/  IMAD R36, R5, 0x4, R50 ;  /* 0x0000000405247824 */ /* 0x001fe200078e0232 */
[----:B------:R-:W-:Y:S01]  /*08f0*/  LEA R48, P1, R50, R3, 0x1 ;  /* 0x0000000332307211 */ /* 0x000fe200078208ff */
[----:B------:R0:W2:Y:S01]  /*0900*/  LDG.E.U16 R33, [R44.64] ;  /* 0x000000042c217981 */ /* 0x0000a2000c1e1500 */
[----:B------:R-:W-:-:S02]  /*0910*/  LEA.HI.X.SX32 R41, R46, R2, 0x1, P0 ;  /* 0x000000022e297211 */ /* 0x000fc400000f0eff */
[CC--:B------:R-:W-:Y:S02]  /*0920*/  LEA R46, P0, R34.reuse, R3.reuse, 0x1 ;  /* 0x00000003222e7211 */ /* 0x0c0fe400078008ff */
[C---:B-1----:R-:W-:Y:S02]  /*0930*/  LEA R38, R5.reuse, R36, 0x2 ;  /* 0x0000002405267211 */ /* 0x042fe400078e10ff */
        /* <DEDUP_REMOVED lines=12> */
[-C--:B0-----:R-:W-:Y:S01]  /*0a00*/  LEA R44, P0, R54, R3.reuse, 0x1 ;  /* 0x00000003362c7211 */ /* 0x081fe200078008ff */
[----:B-1----:R-:W-:Y:S01]  /*0a10*/  IMAD R40, R5, 0x4, R56 ;  /* 0x0000000405287824 */ /* 0x002fe200078e0238 */
        /* <DEDUP_REMOVED lines=102> */
[----:B------:R-:W-:-:S04]  /*1080*/  LEA R80, R5, R78, 0x2 ;  /* 0x0000004e05507211 */ /* 0x000fc800078e10ff */
[----:B------:R-:W-:-:S05]  /*1090*/  LEA R82, R5, R80, 0x2 ;  /* 0x0000005005527211 */ /* 0x000fca00078e10ff */
[----:B------:R-:W-:Y:S01]  /*10a0*/  IMAD R84, R5, 0x4, R82 ;  /* 0x0000000405547824 */ /* 0x000fe200078e0252 */
[----:B------:R-:W-:-:S04]  /*10b0*/  LEA R70, P0, R64, R3, 0x1 ;  /* 0x0000000340467211 */ /* 0x000fc800078008ff */
[C---:B------:R-:W-:Y:S02]  /*10c0*/  LEA R86, R5.reuse, R84, 0x2 ;  /* 0x0000005405567211 */ /* 0x040fe400078e10ff */
[----:B------:R-:W-:Y:S02]  /*10d0*/  LEA.HI.X.SX32 R71, R64, R2, 0x1, P0 ;  /* 0x0000000240477211 */ /* 0x000fe400000f0eff */
[C---:B------:R-:W-:Y:S01]  /*10e0*/  LEA R88, R5.reuse, R86, 0x2 ;  /* 0x0000005605587211 */ /* 0x040fe200078e10ff */
[----:B------:R0:W2:Y:S01]  /*10f0*/  LDG.E.U16 R64, [R76.64] ;  /* 0x000000044c407981 */ /* 0x0000a2000c1e1500 */
[C---:B---3--:R-:W-:Y:S02]  /*1100*/  LEA R72, P0, R78.reuse, R3, 0x1 ;  /* 0x000000034e487211 */ /* 0x048fe400078008ff */
[----:B------:R-:W-:Y:S01]  /*1110*/  LEA R90, R5, R88, 0x2 ;  /* 0x00000058055a7211 */ /* 0x000fe200078e10ff */
[----:B------:R3:W2:Y:S01]  /*1120*/  LDG.E.U16 R65, [R70.64] ;  /* 0x0000000446417981 */ /* 0x0006a2000c1e1500 */
[----:B------:R-:W-:-:S02]  /*1130*/  LEA.HI.X.SX32 R73, R78, R2, 0x1, P0 ;  /* 0x000000024e497211 */ /* 0x000fc400000f0eff */
[-C--:B------:R-:W-:Y:S01]  /*1140*/  LEA R74, P0, R80, R3.reuse, 0x1 ;  /* 0x00000003504a7211 */ /* 0x080fe200078008ff */
[C---:B------:R-:W-:Y:S01]  /*1150*/  IMAD R92, R5.reuse, 0x4, R90 ;  /* 0x00000004055c7824 */ /* 0x040fe200078e025a */
[-C--:B------:R-:W-:Y:S01]  /*1160*/  LEA R78, P1, R82, R3.reuse, 0x1 ;  /* 0x00000003524e7211 */ /* 0x080fe200078208ff */
[----:B0-----:R0:W2:Y:S01]  /*1170*/  LDG.E.U16 R66, [R72.64] ;  /* 0x0000000448427981 */ /* 0x0010a2000c1e1500 */
[----:B------:R-:W-:Y:S02]  /*1180*/  LEA.HI.X.SX32 R75, R80, R2, 0x1, P0 ;  /* 0x00000002504b7211 */ /* 0x000fe400000f0eff */
[C---:B------:R-:W-:Y:S02]  /*1190*/  LEA R76, P0, R84.reuse, R3, 0x1 ;  /* 0x00000003544c7211 */ /* 0x040fe400078008ff */
[----:B------:R-:W-:Y:S01]  /*11a0*/  LEA R94, R5, R92, 0x2 ;  /* 0x0000005c055e7211 */ /* 0x000fe200078e10ff */
[----:B------:R0:W2:Y:S01]  /*11b0*/  LDG.E.U16 R67, [R74.64] ;  /* 0x000000044a437981 */ /* 0x0000a2000c1e1500 */
[----:B------:R-:W-:-:S02]  /*11c0*/  LEA.HI.X.SX32 R77, R84, R2, 0x1, P0 ;  /* 0x00000002544d7211 */ /* 0x000fc400000f0eff */
[-C--:B------:R-:W-:Y:S02]  /*11d0*/  LEA R80, P0, R86, R3.reuse, 0x1 ;  /* 0x0000000356507211 */ /* 0x080fe400078008ff */
[----:B------:R-:W-:Y:S01]  /*11e0*/  LEA R96, R5, R94, 0x2 ;  /* 0x0000005e05607211 */ /* 0x000fe200078e10ff */
[----:B-1----:R1:W2:Y:S01]  /*11f0*/  LDG.E.U16 R69, [R76.64] ;  /* 0x000000044c457981 */ /* 0x0022a2000c1e1500 */
[-C--:B------:R-:W-:Y:S02]  /*1200*/  LEA.HI.X.SX32 R79, R82, R2.reuse, 0x1, P1 ;  /* 0x00000002524f7211 */ /* 0x080fe400008f0eff */
[----:B------:R-:W-:Y:S02]  /*1210*/  LEA.HI.X.SX32 R81, R86, R2, 0x1, P0 ;  /* 0x0000000256517211 */ /* 0x000fe400000f0eff */
[-C--:B------:R-:W-:Y:S01]  /*1220*/  LEA R82, P0, R88, R3.reuse, 0x1 ;  /* 0x0000000358527211 */ /* 0x080fe200078008ff */
[----:B------:R0:W2:Y:S01]  /*1230*/  LDG.E.U16 R68, [R78.64] ;  /* 0x000000044e447981 */ /* 0x0000a2000c1e1500 */
[----:B------:R-:W-:-:S02]  /*1240*/  LEA R84, P1, R90, R3, 0x1 ;  /* 0x000000035a547211 */ /* 0x000fc400078208ff */
[C---:B------:R-:W-:Y:S01]  /*1250*/  LEA R98, R5.reuse, R96, 0x2 ;  /* 0x0000006005627211 */ /* 0x040fe200078e10ff */
[----:B---3--:R3:W2:Y:S01]  /*1260*/  LDG.E.U16 R70, [R80.64] ;  /* 0x0000000450467981 */ /* 0x0086a2000c1e1500 */
[-C--:B------:R-:W-:Y:S02]  /*1270*/  LEA.HI.X.SX32 R83, R88, R2.reuse, 0x1, P0 ;  /* 0x0000000258537211 */ /* 0x080fe400000f0eff */
[-C--:B------:R-:W-:Y:S01]  /*1280*/  LEA.HI.X.SX32 R85, R90, R2.reuse, 0x1, P1 ;  /* 0x000000025a557211 */ /* 0x080fe200008f0eff */
[----:B------:R-:W-:Y:S01]  /*1290*/  IMAD R90, R5, 0x4, R98 ;  /* 0x00000004055a7824 */ /* 0x000fe200078e0262 */
[CC--:B0-----:R-:W-:Y:S01]  /*12a0*/  LEA R78, P0, R92.reuse, R3.reuse, 0x1 ;  /* 0x000000035c4e7211 */ /* 0x0c1fe200078008ff */
[----:B------:R0:W2:Y:S03]  /*12b0*/  LDG.E.U16 R71, [R82.64] ;  /* 0x0000000452477981 */ /* 0x0000a6000c1e1500 */
[----:B------:R-:W-:Y:S01]  /*12c0*/  LEA.HI.X.SX32 R79, R92, R2, 0x1, P0 ;  /* 0x000000025c4f7211 */ /* 0x000fe200000f0eff */
[----:B------:R0:W2:Y:S01]  /*12d0*/  LDG.E.U16 R72, [R84.64] ;  /* 0x0000000454487981 */ /* 0x0000a2000c1e1500 */
[----:B------:R-:W-:-:S02]  /*12e0*/  LEA R86, P0, R94, R3, 0x1 ;  /* 0x000000035e567211 */ /* 0x000fc400078008ff */
[C---:B------:R-:W-:Y:S01]  /*12f0*/  LEA R92, R5.reuse, R90, 0x2 ;  /* 0x0000005a055c7211 */ /* 0x040fe200078e10ff */
[----:B------:R0:W2:Y:S01]  /*1300*/  LDG.E.U16 R73, [R78.64] ;  /* 0x000000044e497981 */ /* 0x0000a2000c1e1500 */
[----:B------:R-:W-:Y:S02]  /*1310*/  LEA.HI.X.SX32 R87, R94, R2, 0x1, P0 ;  /* 0x000000025e577211 */ /* 0x000fe400000f0eff */
[C---:B------:R-:W-:Y:S02]  /*1320*/  LEA R94, R5.reuse, R92, 0x2 ;  /* 0x0000005c055e7211 */ /* 0x040fe400078e10ff */
[C---:B---3--:R-:W-:Y:S01]  /*1330*/  LEA R80, P0, R96.reuse, R3, 0x1 ;  /* 0x0000000360507211 */ /* 0x048fe200078008ff */
[----:B------:R3:W2:Y:S01]  /*1340*/  LDG.E.U16 R74, [R86.64] ;  /* 0x00000004564a7981 */ /* 0x0006a2000c1e1500 */
[----:B------:R-:W-:Y:S02]  /*1350*/  LEA R100, R5, R94, 0x2 ;  /* 0x0000005e05647211 */ /* 0x000fe400078e10ff */
[----:B------:R-:W-:-:S02]  /*1360*/  LEA.HI.X.SX32 R81, R96, R2, 0x1, P0 ;  /* 0x0000000260517211 */ /* 0x000fc400000f0eff */
[-C--:B------:R-:W-:Y:S01]  /*1370*/  LEA R88, P1, R98, R3.reuse, 0x1 ;  /* 0x0000000362587211 */ /* 0x080fe200078208ff */
[C---:B------:R-:W-:Y:S01]  /*1380*/  IMAD R96, R5.reuse, 0x4, R100 ;  /* 0x0000000405607824 */ /* 0x040fe200078e0264 */
[----:B0-----:R-:W-:Y:S01]  /*1390*/  LEA R82, P0, R90, R3, 0x1 ;  /* 0x000000035a527211 */ /* 0x001fe200078008ff */
[----:B------:R0:W2:Y:S01]  /*13a0*/  LDG.E.U16 R75, [R80.64] ;  /* 0x00000004504b7981 */ /* 0x0000a2000c1e1500 */
[----:B------:R-:W-:Y:S02]  /*13b0*/  LEA.HI.X.SX32 R89, R98, R2, 0x1, P1 ;  /* 0x0000000262597211 */ /* 0x000fe400008f0eff */
[C---:B------:R-:W-:Y:S02]  /*13c0*/  LEA R98, R5.reuse, R96, 0x2 ;  /* 0x0000006005627211 */ /* 0x040fe400078e10ff */
[----:B------:R-:W-:Y:S01]  /*13d0*/  LEA.HI.X.SX32 R83, R90, R2, 0x1, P0 ;  /* 0x000000025a537211 */ /* 0x000fe200000f0eff */
[----:B-1----:R1:W2:Y:S01]  /*13e0*/  LDG.E.U16 R76, [R88.64] ;  /* 0x00000004584c7981 */ /* 0x0022a2000c1e1500 */
[----:B------:R-:W-:-:S02]  /*13f0*/  LEA R102, R5, R98, 0x2 ;  /* 0x0000006205667211 */ /* 0x000fc400078e10ff */
[----:B------:R-:W-:Y:S01]  /*1400*/  LEA R84, P0, R92, R3, 0x1 ;  /* 0x000000035c547211 */ /* 0x000fe200078008ff */
[----:B------:R0:W2:Y:S01]  /*1410*/  LDG.E.U16 R77, [R82.64] ;  /* 0x00000004524d7981 */ /* 0x0000a2000c1e1500 */
[----:B------:R-:W-:-:S05]  /*1420*/  LEA R104, R5, R102, 0x2 ;  /* 0x0000006605687211 */ /* 0x000fca00078e10ff */
[C---:B------:R-:W-:Y:S01]  /*1430*/  IMAD R106, R5.reuse, 0x4, R104 ;  /* 0x00000004056a7824 */ /* 0x040fe200078e0268 */
[-C--:B------:R-:W-:Y:S02]  /*1440*/  LEA R90, P1, R100, R3.reuse, 0x1 ;  /* 0x00000003645a7211 */ /* 0x080fe400078208ff */
[----:B------:R-:W-:Y:S02]  /*1450*/  LEA.HI.X.SX32 R85, R92, R2, 0x1, P0 ;  /* 0x000000025c557211 */ /* 0x000fe400000f0eff */
[C---:B------:R-:W-:Y:S02]  /*1460*/  LEA R108, R5.reuse, R106, 0x2 ;  /* 0x0000006a056c7211 */ /* 0x040fe400078e10ff */
[----:B---3--:R-:W-:Y:S01]  /*1470*/  LEA R86, P0, R94, R3, 0x1 ;  /* 0x000000035e567211 */ /* 0x008fe200078008ff */
[----:B------:R3:W2:Y:S01]  /*1480*/  LDG.E.U16 R78, [R84.64] ;  /* 0x00000004544e7981 */ /* 0x0006a2000c1e1500 */
[----:B------:R-:W-:Y:S02]  /*1490*/  LEA.HI.X.SX32 R91, R100, R2, 0x1, P1 ;  /* 0x00000002645b7211 */ /* 0x000fe400008f0eff */
[----:B------:R-:W-:-:S02]  /*14a0*/  LEA R100, R5, R108, 0x2 ;  /* 0x0000006c05647211 */ /* 0x000fc400078e10ff */
[----:B------:R-:W-:Y:S01]  /*14b0*/  LEA.HI.X.SX32 R87, R94, R2, 0x1, P0 ;  /* 0x000000025e577211 */ /* 0x000fe200000f0eff */
[----:B0-----:R0:W2:Y:S01]  /*14c0*/  LDG.E.U16 R80, [R90.64] ;  /* 0x000000045a507981 */ /* 0x0010a2000c1e1500 */
[C---:B-1----:R-:W-:Y:S02]  /*14d0*/  LEA R88, P0, R96.reuse, R3, 0x1 ;  /* 0x0000000360587211 */ /* 0x042fe400078008ff */
[----:B------:R-:W-:Y:S01]  /*14e0*/  LEA R110, R5, R100, 0x2 ;  /* 0x00000064056e7211 */ /* 0x000fe200078e10ff */
[----:B------:R1:W2:Y:S01]  /*14f0*/  LDG.E.U16 R79, [R86.64] ;  /* 0x00000004564f7981 */ /* 0x0002a2000c1e1500 */
[----:B------:R-:W-:-:S03]  /*1500*/  LEA.HI.X.SX32 R89, R96, R2, 0x1, P0 ;  /* 0x0000000260597211 */ /* 0x000fc600000f0eff */
[C---:B------:R-:W-:Y:S01]  /*1510*/  IMAD R96, R5.reuse, 0x4, R110 ;  /* 0x0000000405607824 */ /* 0x040fe200078e026e */
[----:B-1----:R-:W-:Y:S01]  /*1520*/  LEA R86, P1, R104, R3, 0x1 ;  /* 0x0000000368567211 */ /* 0x002fe200078208ff */
[----:B------:R1:W2:Y:S03]  /*1530*/  LDG.E.U16 R81, [R88.64] ;  /* 0x0000000458517981 */ /* 0x0002a6000c1e1500 */
[----:B------:R-:W-:-:S04]  /*1540*/  LEA R112, R5, R96, 0x2 ;  /* 0x0000006005707211 */ /* 0x000fc800078e10ff */
[----:B------:R-:W-:-:S04]  /*1550*/  LEA R114, R5, R112, 0x2 ;  /* 0x0000007005727211 */ /* 0x000fc800078e10ff */
[C---:B------:R-:W-:Y:S02]  /*1560*/  LEA R116, R5.reuse, R114, 0x2 ;  /* 0x0000007205747211 */ /* 0x040fe400078e10ff */
[----:B------:R-:W-:Y:S02]  /*1570*/  LEA.HI.X.SX32 R87, R104, R2, 0x1, P1 ;  /* 0x0000000268577211 */ /* 0x000fe400008f0eff */
[----:B------:R-:W-:Y:S01]  /*1580*/  LEA R82, P0, R98, R3, 0x1 ;  /* 0x0000000362527211 */ /* 0x000fe200078008ff */
[----:B------:R-:W-:-:S03]  /*1590*/  IMAD R104, R5, 0x4, R116 ;  /* 0x0000000405687824 */ /* 0x000fc600078e0274 */
[----:B------:R-:W-:Y:S02]  /*15a0*/  LEA.HI.X.SX32 R83, R98, R2, 0x1, P0 ;  /* 0x0000000262537211 */ /* 0x000fe400000f0eff */
[C---:B------:R-:W-:Y:S01]  /*15b0*/  LEA R118, R5.reuse, R104, 0x2 ;  /* 0x0000006805767211 */ /* 0x040fe200078e10ff */
[----:B------:R1:W5:Y:S01]  /*15c0*/  LDG.E.U16 R98, [R86.64] ;  /* 0x0000000456627981 */ /* 0x000362000c1e1500 */
[CC--:B---3--:R-:W-:Y:S02]  /*15d0*/  LEA R84, P0, R102.reuse, R3.reuse, 0x1 ;  /* 0x0000000366547211 */ /* 0x0c8fe400078008ff */
[----:B------:R-:W-:Y:S01]  /*15e0*/  LEA R120, R5, R118, 0x2 ;  /* 0x0000007605787211 */ /* 0x000fe200078e10ff */
[----:B------:R3:W5:Y:S01]  /*15f0*/  LDG.E.U16 R92, [R82.64] ;  /* 0x00000004525c7981 */ /* 0x000762000c1e1500 */
[----:B------:R-:W-:Y:S02]  /*1600*/  LEA.HI.X.SX32 R85, R102, R2, 0x1, P0 ;  /* 0x0000000266557211 */ /* 0x000fe400000f0eff */
[----:B0-----:R-:W-:-:S02]  /*1610*/  LEA R90, P0, R106, R3, 0x1 ;  /* 0x000000036a5a7211 */ /* 0x001fc400078008ff */
[C---:B------:R-:W-:Y:S01]  /*1620*/  LEA R122, R5.reuse, R120, 0x2 ;  /* 0x00000078057a7211 */ /* 0x040fe200078e10ff */
[----:B------:R0:W5:Y:S01]  /*1630*/  LDG.E.U16 R93, [R84.64] ;  /* 0x00000004545d7981 */ /* 0x000162000c1e1500 */
[-C--:B------:R-:W-:Y:S02]  /*1640*/  LEA.HI.X.SX32 R91, R106, R2.reuse, 0x1, P0 ;  /* 0x000000026a5b7211 */ /* 0x080fe400000f0eff */
[-C--:B-1----:R-:W-:Y:S01]  /*1650*/  LEA R88, P0, R108, R3.reuse, 0x1 ;  /* 0x000000036c587211 */ /* 0x082fe200078008ff */
[----:B------:R-:W-:Y:S01]  /*1660*/  IMAD R124, R5, 0x4, R122 ;  /* 0x00000004057c7824 */ /* 0x000fe200078e027a */
[-C--:B------:R-:W-:Y:S01]  /*1670*/  LEA R94, P1, R110, R3.reuse, 0x1 ;  /* 0x000000036e5e7211 */ /* 0x080fe200078208ff */
[----:B------:R1:W5:Y:S01]  /*1680*/  LDG.E.U16 R99, [R90.64] ;  /* 0x000000045a637981 */ /* 0x000362000c1e1500 */
[----:B------:R-:W-:Y:S02]  /*1690*/  LEA.HI.X.SX32 R89, R108, R2, 0x1, P0 ;  /* 0x000000026c597211 */ /* 0x000fe400000f0eff */
[----:B---3--:R-:W-:-:S02]  /*16a0*/  LEA R82, P0, R100, R3, 0x1 ;  /* 0x0000000364527211 */ /* 0x008fc400078008ff */
[----:B------:R-:W-:Y:S02]  /*16b0*/  LEA.HI.X.SX32 R95, R110, R2, 0x1, P1 ;  /* 0x000000026e5f7211 */ /* 0x000fe400008f0eff */
[C---:B------:R-:W-:Y:S02]  /*16c0*/  LEA R110, R5.reuse, R124, 0x2 ;  /* 0x0000007c056e7211 */ /* 0x040fe400078e10ff */
[----:B------:R-:W-:Y:S01]  /*16d0*/  LEA.HI.X.SX32 R83, R100, R2, 0x1, P0 ;  /* 0x0000000264537211 */ /* 0x000fe200000f0eff */
[----:B------:R3:W5:Y:S01]  /*16e0*/  LDG.E.U16 R102, [R94.64] ;  /* 0x000000045e667981 */ /* 0x000762000c1e1500 */
[C---:B0-----:R-:W-:Y:S02]  /*16f0*/  LEA R84, P0, R96.reuse, R3, 0x1 ;  /* 0x0000000360547211 */ /* 0x041fe400078008ff */
[----:B------:R-:W-:Y:S01]  /*1700*/  LEA R126, R5, R110, 0x2 ;  /* 0x0000006e057e7211 */ /* 0x000fe200078e10ff */
[----:B------:R0:W5:Y:S01]  /*1710*/  LDG.E.U16 R100, [R88.64] ;  /* 0x0000000458647981 */ /* 0x000162000c1e1500 */
[----:B------:R-:W-:-:S02]  /*1720*/  LEA.HI.X.SX32 R85, R96, R2, 0x1, P0 ;  /* 0x0000000260557211 */ /* 0x000fc400000f0eff */
[CC--:B------:R-:W-:Y:S01]  /*1730*/  LEA R86, P0, R112.reuse, R3.reuse, 0x1 ;  /* 0x0000000370567211 */ /* 0x0c0fe200078008ff */
[----:B------:R1:W5:Y:S01]  /*1740*/  LDG.E.U16 R101, [R82.64] ;  /* 0x0000000452657981 */ /* 0x000362000c1e1500 */
[C---:B------:R-:W-:Y:S02]  /*1750*/  LEA R128, R5.reuse, R126, 0x2 ;  /* 0x0000007e05807211 */ /* 0x040fe400078e10ff */
[----:B------:R-:W-:Y:S01]  /*1760*/  LEA.HI.X.SX32 R87, R112, R2, 0x1, P0 ;  /* 0x0000000270577211 */ /* 0x000fe200000f0eff */
[----:B------:R1:W5:Y:S02]  /*1770*/  LDG.E.U16 R103, [R84.64] ;  /* 0x0000000454677981 */ /* 0x000364000c1e1500 */
[C---:B------:R-:W-:Y:S01]  /*1780*/  IMAD R112, R5.reuse, 0x4, R128 ;  /* 0x0000000405707824 */ /* 0x040fe200078e0280 */
[----:B0-----:R-:W-:Y:S01]  /*1790*/  LEA R88, P0, R114, R3, 0x1 ;  /* 0x0000000372587211 */ /* 0x001fe200078008ff */
[----:B------:R0:W5:Y:S03]  /*17a0*/  LDG.E.U16 R106, [R86.64] ;  /* 0x00000004566a7981 */ /* 0x000166000c1e1500 */
[----:B------:R-:W-:-:S02]  /*17b0*/  LEA R130, R5, R112, 0x2 ;  /* 0x0000007005827211 */ /* 0x000fc400078e10ff */
[----:B------:R-:W-:Y:S02]  /*17c0*/  LEA.HI.X.SX32 R89, R114, R2, 0x1, P0 ;  /* 0x0000000272597211 */ /* 0x000fe400000f0eff */
[C---:B------:R-:W-:Y:S02]  /*17d0*/  LEA R114, R5.reuse, R130, 0x2 ;  /* 0x0000008205727211 */ /* 0x040fe400078e10ff */
[CC--:B-1----:R-:W-:Y:S01]  /*17e0*/  LEA R82, P0, R104.reuse, R3.reuse, 0x1 ;  /* 0x0000000368527211 */ /* 0x0c2fe200078008ff */
[----:B------:R1:W5:Y:S01]  /*17f0*/  LDG.E.U16 R107, [R88.64] ;  /* 0x00000004586b7981 */ /* 0x000362000c1e1500 */
[C---:B---3--:R-:W-:Y:S02]  /*1800*/  LEA R94, R5.reuse, R114, 0x2 ;  /* 0x00000072055e7211 */ /* 0x048fe400078e10ff */
[-C--:B------:R-:W-:Y:S02]  /*1810*/  LEA.HI.X.SX32 R83, R104, R2.reuse, 0x1, P0 ;  /* 0x0000000268537211 */ /* 0x080fe400000f0eff */
[-C--:B------:R-:W-:Y:S01]  /*1820*/  LEA R90, P1, R116, R3.reuse, 0x1 ;  /* 0x00000003745a7211 */ /* 0x080fe200078208ff */
[----:B------:R-:W-:Y:S01]  /*1830*/  IMAD R104, R5, 0x4, R94 ;  /* 0x0000000405687824 */ /* 0x000fe200078e025e */
[----:B------:R-:W-:Y:S01]  /*1840*/  LEA R84, P0, R118, R3, 0x1 ;  /* 0x0000000376547211 */ /* 0x000fe200078008ff */
[----:B------:R3:W5:Y:S01]  /*1850*/  LDG.E.U16 R109, [R82.64] ;  /* 0x00000004526d7981 */ /* 0x000762000c1e1500 */
[----:B------:R-:W-:-:S02]  /*1860*/  LEA.HI.X.SX32 R91, R116, R2, 0x1, P1 ;  /* 0x00000002745b7211 */ /* 0x000fc400008f0eff */
[C---:B------:R-:W-:Y:S02]  /*1870*/  LEA R116, R5.reuse, R104, 0x2 ;  /* 0x0000006805747211 */ /* 0x040fe400078e10ff */
[----:B------:R-:W-:Y:S01]  /*1880*/  LEA.HI.X.SX32 R85, R118, R2, 0x1, P0 ;  /* 0x0000000276557211 */ /* 0x000fe200000f0eff */
[----:B------:R3:W5:Y:S01]  /*1890*/  LDG.E.U16 R108, [R90.64] ;  /* 0x000000045a6c7981 */ /* 0x000762000c1e1500 */
[CC--:B0-----:R-:W-:Y:S02]  /*18a0*/  LEA R86, P0, R120.reuse, R3.reuse, 0x1 ;  /* 0x0000000378567211 */ /* 0x0c1fe400078008ff */
[----:B------:R-:W-:Y:S01]  /*18b0*/  LEA R118, R5, R116, 0x2 ;  /* 0x0000007405767211 */ /* 0x000fe200078e10ff */
[----:B------:R0:W5:Y:S01]  /*18c0*/  LDG.E.U16 R111, [R84.64] ;  /* 0x00000004546f7981 */ /* 0x000162000c1e1500 */
[----:B------:R-:W-:Y:S02]  /*18d0*/  LEA.HI.X.SX32 R87, R120, R2, 0x1, P0 ;  /* 0x0000000278577211 */ /* 0x000fe400000f0eff */
[----:B-1----:R-:W-:-:S02]  /*18e0*/  LEA R88, P1, R122, R3, 0x1 ;  /* 0x000000037a587211 */ /* 0x002fc400078208ff */
[C---:B------:R-:W-:Y:S01]  /*18f0*/  LEA R120, R5.reuse, R118, 0x2 ;  /* 0x0000007605787211 */ /* 0x040fe200078e10ff */
[----:B------:R1:W5:Y:S01]  /*1900*/  LDG.E.U16 R113, [R86.64] ;  /* 0x0000000456717981 */ /* 0x000362000c1e1500 */
[-C--:B------:R-:W-:Y:S02]  /*1910*/  LEA.HI.X.SX32 R89, R122, R2.reuse, 0x1, P1 ;  /* 0x000000027a597211 */ /* 0x080fe400008f0eff */
[-C--:B---3--:R-:W-:Y:S01]  /*1920*/  LEA R90, P0, R124, R3.reuse, 0x1 ;  /* 0x000000037c5a7211 */ /* 0x088fe200078008ff */
[----:B------:R-:W-:Y:S01]  /*1930*/  IMAD R122, R5, 0x4, R120 ;  /* 0x00000004057a7824 */ /* 0x000fe200078e0278 */
[-C--:B------:R-:W-:Y:S01]  /*1940*/  LEA R96, P1, R130, R3.reuse, 0x1 ;  /* 0x0000000382607211 */ /* 0x080fe200078208ff */
[----:B------:R3:W5:Y:S01]  /*1950*/  LDG.E.U16 R115, [R88.64] ;  /* 0x0000000458737981 */ /* 0x000762000c1e1500 */
[----:B------:R-:W-:Y:S02]  /*1960*/  LEA.HI.X.SX32 R91, R124, R2, 0x1, P0 ;  /* 0x000000027c5b7211 */ /* 0x000fe400000f0eff */
[----:B------:R-:W-:-:S02]  /*1970*/  LEA R82, P0, R110, R3, 0x1 ;  /* 0x000000036e527211 */ /* 0x000fc400078008ff */
[C---:B------:R-:W-:Y:S01]  /*1980*/  LEA R124, R5.reuse, R122, 0x2 ;  /* 0x0000007a057c7211 */ /* 0x040fe200078e10ff */
[----:B------:R1:W5:Y:S01]  /*1990*/  LDG.E.U16 R117, [R90.64] ;  /* 0x000000045a757981 */ /* 0x000362000c1e1500 */
[----:B------:R-:W-:Y:S02]  /*19a0*/  LEA.HI.X.SX32 R83, R110, R2, 0x1, P0 ;  /* 0x000000026e537211 */ /* 0x000fe400000f0eff */
[C---:B------:R-:W-:Y:S02]  /*19b0*/  LEA R110, R5.reuse, R124, 0x2 ;  /* 0x0000007c056e7211 */ /* 0x040fe400078e10ff */
[C---:B0-----:R-:W-:Y:S01]  /*19c0*/  LEA R84, P0, R128.reuse, R3, 0x1 ;  /* 0x0000000380547211 */ /* 0x041fe200078008ff */
[----:B------:R0:W5:Y:S01]  /*19d0*/  LDG.E.U16 R119, [R82.64] ;  /* 0x0000000452777981 */ /* 0x000162000c1e1500 */
[----:B------:R-:W-:Y:S02]  /*19e0*/  LEA R132, R5, R110, 0x2 ;  /* 0x0000006e05847211 */ /* 0x000fe400078e10ff */
[----:B------:R-:W-:-:S03]  /*19f0*/  LEA.HI.X.SX32 R85, R128, R2, 0x1, P0 ;  /* 0x0000000280557211 */ /* 0x000fc600000f0eff */
[C---:B------:R-:W-:Y:S01]  /*1a00*/  IMAD R128, R5.reuse, 0x4, R132 ;  /* 0x0000000405807824 */ /* 0x040fe200078e0284 */
[----:B------:R-:W-:Y:S01]  /*1a10*/  LEA.HI.X.SX32 R97, R130, R2, 0x1, P1 ;  /* 0x0000000282617211 */ /* 0x000fe200008f0eff */
[----:B------:R0:W5:Y:S03]  /*1a20*/  LDG.E.U16 R121, [R84.64] ;  /* 0x0000000454797981 */ /* 0x000166000c1e1500 */
[C---:B------:R-:W-:Y:S01]  /*1a30*/  LEA R130, R5.reuse, R128, 0x2 ;  /* 0x0000008005827211 */ /* 0x040fe200078e10ff */
[----:B------:R0:W5:Y:S01]  /*1a40*/  LDG.E.U16 R123, [R96.64] ;  /* 0x00000004607b7981 */ /* 0x000162000c1e1500 */
[C---:B-1----:R-:W-:Y:S02]  /*1a50*/  LEA R86, P0, R94.reuse, R3, 0x1 ;  /* 0x000000035e567211 */ /* 0x042fe400078008ff */
[----:B------:R-:W-:Y:S02]  /*1a60*/  LEA R134, R5, R130, 0x2 ;  /* 0x0000008205867211 */ /* 0x000fe400078e10ff */
[----:B------:R-:W-:-:S02]  /*1a70*/  LEA.HI.X.SX32 R87, R94, R2, 0x1, P0 ;  /* 0x000000025e577211 */ /* 0x000fc400000f0eff */
[CC--:B------:R-:W-:Y:S02]  /*1a80*/  LEA R94, P0, R116.reuse, R3.reuse, 0x1 ;  /* 0x00000003745e7211 */ /* 0x0c0fe400078008ff */
[C---:B------:R-:W-:Y:S01]  /*1a90*/  LEA R136, R5.reuse, R134, 0x2 ;  /* 0x0000008605887211 */ /* 0x040fe200078e10ff */
[----:B------:R1:W5:Y:S01]  /*1aa0*/  LDG.E.U16 R127, [R86.64] ;  /* 0x00000004567f7981 */ /* 0x000362000c1e1500 */
[-C--:B------:R-:W-:Y:S02]  /*1ab0*/  LEA.HI.X.SX32 R95, R116, R2.reuse, 0x1, P0 ;  /* 0x00000002745f7211 */ /* 0x080fe400000f0eff */
[-C--:B---3--:R-:W-:Y:S01]  /*1ac0*/  LEA R88, P1, R120, R3.reuse, 0x1 ;  /* 0x0000000378587211 */ /* 0x088fe200078208ff */
[----:B------:R-:W-:Y:S01]  /*1ad0*/  IMAD R116, R5, 0x4, R136 ;  /* 0x0000000405747824 */ /* 0x000fe200078e0288 */
[----:B0-----:R-:W-:Y:S01]  /*1ae0*/  LEA R82, P0, R124, R3, 0x1 ;  /* 0x000000037c527211 */ /* 0x001fe200078008ff */
[----:B------:R0:W3:Y:S01]  /*1af0*/  LDG.E.U16 R129, [R94.64] ;  /* 0x000000045e817981 */ /* 0x0000e2000c1e1500 */
[----:B------:R-:W-:-:S02]  /*1b00*/  LEA.HI.X.SX32 R89, R120, R2, 0x1, P1 ;  /* 0x0000000278597211 */ /* 0x000fc400008f0eff */
[C---:B------:R-:W-:Y:S02]  /*1b10*/  LEA R120, R5.reuse, R116, 0x2 ;  /* 0x0000007405787211 */ /* 0x040fe400078e10ff */
[----:B------:R-:W-:Y:S01]  /*1b20*/  LEA.HI.X.SX32 R83, R124, R2, 0x1, P0 ;  /* 0x000000027c537211 */ /* 0x000fe200000f0eff */
[----:B------:R0:W3:Y:S01]  /*1b30*/  LDG.E.U16 R131, [R88.64] ;  /* 0x0000000458837981 */ /* 0x0000e2000c1e1500 */
[C---:B------:R-:W-:Y:S02]  /*1b40*/  LEA R124, R5.reuse, R120, 0x2 ;  /* 0x00000078057c7211 */ /* 0x040fe400078e10ff */
[C---:B------:R-:W-:Y:S01]  /*1b50*/  LEA R90, P0, R132.reuse, R3, 0x1 ;  /* 0x00000003845a7211 */ /* 0x040fe200078008ff */
[----:B------:R0:W3:Y:S01]  /*1b60*/  LDG.E.U16 R133, [R82.64] ;  /* 0x0000000452857981 */ /* 0x0000e2000c1e1500 */
[----:B------:R-:W-:Y:S02]  /*1b70*/  LEA R96, R5, R124, 0x2 ;  /* 0x0000007c05607211 */ /* 0x000fe400078e10ff */
[----:B------:R-:W-:-:S02]  /*1b80*/  LEA.HI.X.SX32 R91, R132, R2, 0x1, P0 ;  /* 0x00000002845b7211 */ /* 0x000fc400000f0eff */
[-C--:B------:R-:W-:Y:S01]  /*1b90*/  LEA R84, P1, R130, R3.reuse, 0x1 ;  /* 0x0000000382547211 */ /* 0x080fe200078208ff */
[C---:B------:R-:W-:Y:S01]  /*1ba0*/  IMAD R132, R5.reuse, 0x4, R96 ;  /* 0x0000000405847824 */ /* 0x040fe200078e0260 */
[----:B-1----:R-:W-:Y:S01]  /*1bb0*/  LEA R86, P0, R136, R3, 0x1 ;  /* 0x0000000388567211 */ /* 0x002fe200078008ff */
[----:B------:R1:W3:Y:S01]  /*1bc0*/  LDG.E.U16 R135, [R90.64] ;  /* 0x000000045a877981 */ /* 0x0002e2000c1e1500 */
[----:B------:R-:W-:Y:S02]  /*1bd0*/  LEA.HI.X.SX32 R85, R130, R2, 0x1, P1 ;  /* 0x0000000282557211 */ /* 0x000fe400008f0eff */
[C---:B------:R-:W-:Y:S02]  /*1be0*/  LEA R130, R5.reuse, R132, 0x2 ;  /* 0x0000008405827211 */ /* 0x040fe400078e10ff */
[----:B------:R-:W-:Y:S01]  /*1bf0*/  LEA.HI.X.SX32 R87, R136, R2, 0x1, P0 ;  /* 0x0000000288577211 */ /* 0x000fe200000f0eff */
[----:B------:R1:W3:Y:S01]  /*1c00*/  LDG.E.U16 R137, [R84.64] ;  /* 0x0000000454897981 */ /* 0x0002e2000c1e1500 */
[----:B------:R-:W-:-:S02]  /*1c10*/  LEA R136, R5, R130, 0x2 ;  /* 0x0000008205887211 */ /* 0x000fc400078e10ff */
[CC--:B0-----:R-:W-:Y:S01]  /*1c20*/  LEA R94, P0, R120.reuse, R3.reuse, 0x1 ;  /* 0x00000003785e7211 */ /* 0x0c1fe200078008ff */
[----:B------:R0:W3:Y:S01]  /*1c30*/  LDG.E.U16 R139, [R86.64] ;  /* 0x00000004568b7981 */ /* 0x0000e2000c1e1500 */
[C---:B------:R-:W-:Y:S02]  /*1c40*/  LEA R138, R5.reuse, R136, 0x2 ;  /* 0x00000088058a7211 */ /* 0x040fe400078e10ff */
[-C--:B------:R-:W-:Y:S02]  /*1c50*/  LEA.HI.X.SX32 R95, R120, R2.reuse, 0x1, P0 ;  /* 0x00000002785f7211 */ /* 0x080fe400000f0eff */
[-C--:B------:R-:W-:Y:S01]  /*1c60*/  LEA R88, P1, R96, R3.reuse, 0x1 ;  /* 0x0000000360587211 */ /* 0x080fe200078208ff */
[----:B------:R-:W-:Y:S01]  /*1c70*/  IMAD R120, R5, 0x4, R138 ;  /* 0x0000000405787824 */ /* 0x000fe200078e028a */
[----:B------:R-:W-:Y:S01]  /*1c80*/  LEA R82, P0, R130, R3, 0x1 ;  /* 0x0000000382527211 */ /* 0x000fe200078008ff */
[----:B------:R0:W3:Y:S01]  /*1c90*/  LDG.E.U16 R141, [R94.64] ;  /* 0x000000045e8d7981 */ /* 0x0000e2000c1e1500 */
[----:B------:R-:W-:-:S02]  /*1ca0*/  LEA.HI.X.SX32 R89, R96, R2, 0x1, P1 ;  /* 0x0000000260597211 */ /* 0x000fc400008f0eff */
[C---:B------:R-:W-:Y:S02]  /*1cb0*/  LEA R96, R5.reuse, R120, 0x2 ;  /* 0x0000007805607211 */ /* 0x040fe400078e10ff */
[----:B------:R-:W-:Y:S01]  /*1cc0*/  LEA.HI.X.SX32 R83, R130, R2, 0x1, P0 ;  /* 0x0000000282537211 */ /* 0x000fe200000f0eff */
[----:B------:R0:W3:Y:S01]  /*1cd0*/  LDG.E.U16 R143, [R88.64] ;  /* 0x00000004588f7981 */ /* 0x0000e2000c1e1500 */
[C---:B------:R-:W-:Y:S02]  /*1ce0*/  LEA R130, R5.reuse, R96, 0x2 ;  /* 0x0000006005827211 */ /* 0x040fe400078e10ff */
[C---:B-1----:R-:W-:Y:S01]  /*1cf0*/  LEA R90, P0, R138.reuse, R3, 0x1 ;  /* 0x000000038a5a7211 */ /* 0x042fe200078008ff */
[----:B------:R1:W3:Y:S01]  /*1d00*/  LDG.E.U16 R144, [R82.64] ;  /* 0x0000000452907981 */ /* 0x0002e2000c1e1500 */
[----:B------:R-:W-:Y:S02]  /*1d10*/  LEA R140, R5, R130, 0x2 ;  /* 0x00000082058c7211 */ /* 0x000fe400078e10ff */
[----:B------:R-:W-:-:S03]  /*1d20*/  LEA.HI.X.SX32 R91, R138, R2, 0x1, P0 ;  /* 0x000000028a5b7211 */ /* 0x000fc600000f0eff */
[C---:B------:R-:W-:Y:S01]  /*1d30*/  IMAD R138, R5.reuse, 0x4, R140 ;  /* 0x00000004058a7824 */ /* 0x040fe200078e028c */
[-C--:B------:R-:W-:Y:S01]  /*1d40*/  LEA R84, P1, R96, R3.reuse, 0x1 ;  /* 0x0000000360547211 */ /* 0x080fe200078208ff */
[----:B------:R1:W3:Y:S01]  /*1d50*/  LDG.E.U16 R145, [R90.64] ;  /* 0x000000045a917981 */ /* 0x0002e2000c1e1500 */
[-C--:B0-----:R-:W-:Y:S02]  /*1d60*/  LEA R86, P0, R140, R3.reuse, 0x1 ;  /* 0x000000038c567211 */ /* 0x081fe400078008ff */
[----:B------:R-:W-:Y:S02]  /*1d70*/  LEA R142, R5, R138, 0x2 ;  /* 0x0000008a058e7211 */ /* 0x000fe400078e10ff */
[-C--:B------:R-:W-:Y:S02]  /*1d80*/  LEA.HI.X.SX32 R85, R96, R2.reuse, 0x1, P1 ;  /* 0x0000000260557211 */ /* 0x080fe400008f0eff */
[----:B------:R-:W-:Y:S02]  /*1d90*/  LEA.HI.X.SX32 R87, R140, R2, 0x1, P0 ;  /* 0x000000028c577211 */ /* 0x000fe400000f0eff */
[-C--:B------:R-:W-:Y:S01]  /*1da0*/  LEA R94, P1, R142, R3.reuse, 0x1 ;  /* 0x000000038e5e7211 */ /* 0x080fe200078208ff */
[----:B------:R0:W3:Y:S01]  /*1db0*/  LDG.E.U16 R140, [R84.64] ;  /* 0x00000004548c7981 */ /* 0x0000e2000c1e1500 */
[----:B------:R-:W-:-:S02]  /*1dc0*/  LEA R88, P0, R126, R3, 0x1 ;  /* 0x000000037e587211 */ /* 0x000fc400078008ff */
[-C--:B------:R-:W-:Y:S01]  /*1dd0*/  LEA.HI.X.SX32 R95, R142, R2.reuse, 0x1, P1 ;  /* 0x000000028e5f7211 */ /* 0x080fe200008f0eff */
[----:B------:R0:W3:Y:S01]  /*1de0*/  LDG.E.U16 R146, [R86.64] ;  /* 0x0000000456927981 */ /* 0x0000e2000c1e1500 */
[-C--:B------:R-:W-:Y:S02]  /*1df0*/  LEA.HI.X.SX32 R89, R126, R2.reuse, 0x1, P0 ;  /* 0x000000027e597211 */ /* 0x080fe400000f0eff */
[-C--:B-1----:R-:W-:Y:S01]  /*1e00*/  LEA R82, P1, R112, R3.reuse, 0x1 ;  /* 0x0000000370527211 */ /* 0x082fe200078208ff */
[----:B------:R1:W3:Y:S01]  /*1e10*/  LDG.E.U16 R147, [R94.64] ;  /* 0x000000045e937981 */ /* 0x0002e2000c1e1500 */
[-C--:B------:R-:W-:Y:S02]  /*1e20*/  LEA R96, P0, R114, R3.reuse, 0x1 ;  /* 0x0000000372607211 */ /* 0x080fe400078008ff */
[-C--:B------:R-:W-:Y:S02]  /*1e30*/  LEA.HI.X.SX32 R83, R112, R2.reuse, 0x1, P1 ;  /* 0x0000000270537211 */ /* 0x080fe400008f0eff */
[----:B------:R-:W-:Y:S01]  /*1e40*/  LEA.HI.X.SX32 R97, R114, R2, 0x1, P0 ;  /* 0x0000000272617211 */ /* 0x000fe200000f0eff */
[----:B------:R1:W3:Y:S01]  /*1e50*/  LDG.E.U16 R112, [R88.64] ;  /* 0x0000000458707981 */ /* 0x0002e2000c1e1500 */
[----:B------:R-:W-:-:S02]  /*1e60*/  LEA R90, P1, R104, R3, 0x1 ;  /* 0x00000003685a7211 */ /* 0x000fc400078208ff */
[-C--:B0-----:R-:W-:Y:S01]  /*1e70*/  LEA R84, P0, R118, R3.reuse, 0x1 ;  /* 0x0000000376547211 */ /* 0x081fe200078008ff */
[----:B------:R0:W3:Y:S01]  /*1e80*/  LDG.E.U16 R114, [R82.64] ;  /* 0x0000000452727981 */ /* 0x0000e2000c1e1500 */
[-C--:B------:R-:W-:Y:S02]  /*1e90*/  LEA.HI.X.SX32 R91, R104, R2.reuse, 0x1, P1 ;  /* 0x00000002685b7211 */ /* 0x080fe400008f0eff */
[----:B------:R-:W-:Y:S01]  /*1ea0*/  LEA.HI.X.SX32 R85, R118, R2, 0x1, P0 ;  /* 0x0000000276557211 */ /* 0x000fe200000f0eff */
[----:B------:R0:W3:Y:S01]  /*1eb0*/  LDG.E.U16 R125, [R96.64] ;  /* 0x00000004607d7981 */ /* 0x0000e2000c1e1500 */
[-C--:B------:R-:W-:Y:S02]  /*1ec0*/  LEA R86, P0, R122, R3.reuse, 0x1 ;  /* 0x000000037a567211 */ /* 0x080fe400078008ff */
[----:B-1----:R-:W-:Y:S01]  /*1ed0*/  LEA R94, P1, R110, R3, 0x1 ;  /* 0x000000036e5e7211 */ /* 0x002fe200078208ff */
[----:B------:R1:W3:Y:S01]  /*1ee0*/  LDG.E.U16 R118, [R90.64] ;  /* 0x000000045a767981 */ /* 0x0002e2000c1e1500 */
[----:B------:R-:W-:-:S02]  /*1ef0*/  LEA R5, R5, R142, 0x2 ;  /* 0x0000008e05057211 */ /* 0x000fc400078e10ff */
[-C--:B------:R-:W-:Y:S02]  /*1f00*/  LEA.HI.X.SX32 R87, R122, R2.reuse, 0x1, P0 ;  /* 0x000000027a577211 */ /* 0x080fe400000f0eff */
[-C--:B------:R-:W-:Y:S01]  /*1f10*/  LEA.HI.X.SX32 R95, R110, R2.reuse, 0x1, P1 ;  /* 0x000000026e5f7211 */ /* 0x080fe200008f0eff */
[----:B------:R4:W3:Y:S01]  /*1f20*/  LDG.E.U16 R122, [R84.64] ;  /* 0x00000004547a7981 */ /* 0x0008e2000c1e1500 */
[CC--:B0-----:R-:W-:Y:S02]  /*1f30*/  LEA R82, P1, R5.reuse, R3.reuse, 0x1 ;  /* 0x0000000305527211 */ /* 0x0c1fe400078208ff */
[CC--:B------:R-:W-:Y:S01]  /*1f40*/  LEA R88, P0, R128.reuse, R3.reuse, 0x1 ;  /* 0x0000000380587211 */ /* 0x0c0fe200078008ff */
[----:B------:R0:W3:Y:S01]  /*1f50*/  LDG.E.U16 R110, [R86.64] ;  /* 0x00000004566e7981 */ /* 0x0000e2000c1e1500 */
[-C--:B------:R-:W-:Y:S02]  /*1f60*/  LEA.HI.X.SX32 R83, R5, R2.reuse, 0x1, P1 ;  /* 0x0000000205537211 */ /* 0x080fe400008f0eff */
[----:B------:R-:W-:Y:S01]  /*1f70*/  LEA.HI.X.SX32 R89, R128, R2, 0x1, P0 ;  /* 0x0000000280597211 */ /* 0x000fe200000f0eff */
[----:B------:R0:W3:Y:S01]  /*1f80*/  LDG.E.U16 R126, [R94.64] ;  /* 0x000000045e7e7981 */ /* 0x0000e2000c1e1500 */
[----:B-1----:R-:W-:-:S02]  /*1f90*/  LEA R90, P1, R134, R3, 0x1 ;  /* 0x00000003865a7211 */ /* 0x002fc400078208ff */
[-C--:B----4-:R-:W-:Y:S01]  /*1fa0*/  LEA R84, P0, R116, R3.reuse, 0x1 ;  /* 0x0000000374547211 */ /* 0x090fe200078008ff */
[----:B------:R1:W4:Y:S01]  /*1fb0*/  LDG.E.U16 R142, [R82.64] ;  /* 0x00000004528e7981 */ /* 0x000322000c1e1500 */
[-C--:B------:R-:W-:Y:S02]  /*1fc0*/  LEA.HI.X.SX32 R91, R134, R2.reuse, 0x1, P1 ;  /* 0x00000002865b7211 */ /* 0x080fe400008f0eff */
[-C--:B------:R-:W-:Y:S01]  /*1fd0*/  LEA.HI.X.SX32 R85, R116, R2.reuse, 0x1, P0 ;  /* 0x0000000274557211 */ /* 0x080fe200000f0eff */
[----:B------:R1:W4:Y:S01]  /*1fe0*/  LDG.E.U16 R128, [R88.64] ;  /* 0x0000000458807981 */ /* 0x000322000c1e1500 */
[-C--:B------:R-:W-:Y:S02]  /*1ff0*/  LEA R96, P1, R124, R3.reuse, 0x1 ;  /* 0x000000037c607211 */ /* 0x080fe400078208ff */
[----:B0-----:R-:W-:Y:S01]  /*2000*/  LEA R86, P0, R132, R3, 0x1 ;  /* 0x0000000384567211 */ /* 0x001fe200078008ff */
[----:B------:R-:W4:Y:S01]  /*2010*/  LDG.E.U16 R90, [R90.64] ;  /* 0x000000045a5a7981 */ /* 0x000f22000c1e1500 */
[----:B------:R-:W-:-:S02]  /*2020*/  LEA.HI.X.SX32 R97, R124, R2, 0x1, P1 ;  /* 0x000000027c617211 */ /* 0x000fc400008f0eff */
[-C--:B------:R-:W-:Y:S01]  /*2030*/  LEA.HI.X.SX32 R87, R132, R2.reuse, 0x1, P0 ;  /* 0x0000000284577211 */ /* 0x080fe200000f0eff */
[----:B------:R-:W4:Y:S01]  /*2040*/  LDG.E.U16 R84, [R84.64] ;  /* 0x0000000454547981 */ /* 0x000f22000c1e1500 */
[-C--:B-1----:R-:W-:Y:S02]  /*2050*/  LEA R82, P0, R136, R3.reuse, 0x1 ;  /* 0x0000000388527211 */ /* 0x082fe400078008ff */
[-C--:B------:R-:W-:Y:S01]  /*2060*/  LEA R94, P1, R120, R3.reuse, 0x1 ;  /* 0x00000003785e7211 */ /* 0x080fe200078208ff */
[----:B------:R-:W4:Y:S01]  /*2070*/  LDG.E.U16 R96, [R96.64] ;  /* 0x0000000460607981 */ /* 0x000f22000c1e1500 */
[-C--:B------:R-:W-:Y:S02]  /*2080*/  LEA.HI.X.SX32 R83, R136, R2.reuse, 0x1, P0 ;  /* 0x0000000288537211 */ /* 0x080fe400000f0eff */
[----:B------:R-:W-:Y:S01]  /*2090*/  LEA.HI.X.SX32 R95, R120, R2, 0x1, P1 ;  /* 0x00000002785f7211 */ /* 0x000fe200008f0eff */
[----:B------:R-:W4:Y:S01]  /*20a0*/  LDG.E.U16 R86, [R86.64] ;  /* 0x0000000456567981 */ /* 0x000f22000c1e1500 */
[----:B------:R-:W-:-:S02]  /*20b0*/  LEA R88, P0, R130, R3, 0x1 ;  /* 0x0000000382587211 */ /* 0x000fc400078008ff */
[----:B------:R-:W-:Y:S01]  /*20c0*/  LEA R104, P1, R138, R3, 0x1 ;  /* 0x000000038a687211 */ /* 0x000fe200078208ff */
[----:B------:R-:W4:Y:S01]  /*20d0*/  LDG.E.U16 R82, [R82.64] ;  /* 0x0000000452527981 */ /* 0x000f22000c1e1500 */
[-C--:B------:R-:W-:Y:S02]  /*20e0*/  LEA.HI.X.SX32 R89, R130, R2.reuse, 0x1, P0 ;  /* 0x0000000282597211 */ /* 0x080fe400000f0eff */
[----:B------:R-:W-:Y:S01]  /*20f0*/  LEA.HI.X.SX32 R105, R138, R2, 0x1, P1 ;  /* 0x000000028a697211 */ /* 0x000fe200008f0eff */
[----:B------:R-:W4:Y:S04]  /*2100*/  LDG.E.U16 R94, [R94.64] ;  /* 0x000000045e5e7981 */ /* 0x000f28000c1e1500 */
[----:B------:R-:W4:Y:S04]  /*2110*/  LDG.E.U16 R88, [R88.64] ;  /* 0x0000000458587981 */ /* 0x000f28000c1e1500 */
[----:B------:R-:W4:Y:S01]  /*2120*/  LDG.E.U16 R104, [R104.64] ;  /* 0x0000000468687981 */ /* 0x000f22000c1e1500 */
[----:B------:R-:W-:-:S02]  /*2130*/  LOP3.LUT R2, R148, 0xc0, RZ, 0xc0, !PT ;  /* 0x000000c094027812 */ /* 0x000fc400078ec0ff */
[----:B------:R-:W-:Y:S02]  /*2140*/  LOP3.LUT R150, R148, 0xff, RZ, 0xc0, !PT ;  /* 0x000000ff94967812 */ /* 0x000fe400078ec0ff */
[----:B------:R-:W-:Y:S02]  /*2150*/  SHF.R.U32.HI R2, RZ, 0x2, R2 ;  /* 0x00000002ff027819 */ /* 0x000fe40000011602 */
[----:B------:R-:W-:-:S04]  /*2160*/  SHF.L.U32 R5, R150, 0x1, RZ ;  /* 0x0000000196057819 */ /* 0x000fc800000006ff */
[----:B------:R-:W-:-:S05]  /*2170*/  LOP3.LUT R3, R5, R2, RZ, 0x3c, !PT ;  /* 0x0000000205037212 */ /* 0x000fca00078e3cff */
[----:B--2---:R0:W-:Y:S04]  /*2180*/  STS.U16 [R3+0x20000], R0 ;  /* 0x0200000003007388 */ /* 0x0041e80000000400 */
[----:B------:R-:W-:Y:S01]  /*2190*/  STS.U16 [R3+0x20400], R4 ;  /* 0x0204000403007388 */ /* 0x000fe20000000400 */
[----:B0-----:R-:W-:-:S03]  /*21a0*/  LOP3.LUT R0, R3, 0x40, RZ, 0x3c, !PT ;  /* 0x0000004003007812 */ /* 0x001fc600078e3cff */
[----:B------:R-:W-:Y:S04]  /*21b0*/  STS.U16 [R3+0x20800], R8 ;  /* 0x0208000803007388 */ /* 0x000fe80000000400 */
        /* <DEDUP_REMOVED lines=36> */
[----:B-----5:R-:W-:Y:S04]  /*2400*/  STS.U16 [R3+0x29c00], R92 ;  /* 0x029c005c03007388 */ /* 0x020fe80000000400 */
        /* <DEDUP_REMOVED lines=11> */
[----:B---3--:R-:W-:Y:S04]  /*24c0*/  STS.U16 [R3+0x2cc00], R129 ;  /* 0x02cc008103007388 */ /* 0x008fe80000000400 */
        /* <DEDUP_REMOVED lines=11> */
[----:B------:R0:W-:Y:S04]  /*2580*/  STS.U16 [R3+0x2fc00], R147 ;  /* 0x02fc009303007388 */ /* 0x0001e80000000400 */
        /* <DEDUP_REMOVED lines=30> */
[----:B----4-:R-:W-:Y:S04]  /*2770*/  STS.U16 [R0+0x2fe00], R142 ;  /* 0x02fe008e00007388 */ /* 0x010fe80000000400 */
        /* <DEDUP_REMOVED lines=32> */
[----:B------:R1:W-:Y:S01]  /*2980*/  STS.U16 [R0+0x2fa00], R104 ;  /* 0x02fa006800007388 */ /* 0x0003e20000000400 */
[----:B0-----:R-:W-:-:S02]  /*2990*/  MOV R3, 0xff800000 ;  /* 0xff80000000037802 */ /* 0x001fc40000000f00 */
[----:B------:R-:W-:Y:S02]  /*29a0*/  MOV R2, 0xff800000 ;  /* 0xff80000000027802 */ /* 0x000fe40000000f00 */
[----:B-1----:R-:W-:-:S05]  /*29b0*/  MOV R0, 0x3f800000 ;  /* 0x3f80000000007802 */ /* 0x002fca0000000f00 */
[----:B------:R0:W-:Y:S04]  /*29c0*/  STL [R1+0x150], R0 ;  /* 0x0001500001007387 */ /* 0x0001e80000100800 */
[----:B------:R-:W-:Y:S01]  /*29d0*/  STL [R1+0x1c], R3 ;  /* 0x00001c0301007387 */ /* 0x000fe20000100800 */
[----:B0-----:R-:W-:-:S03]  /*29e0*/  IMAD.MOV.U32 R0, RZ, RZ, -0x800000 ;  /* 0xff800000ff007424 */ /* 0x001fc600078e00ff */
[----:B------:R-:W-:Y:S04]  /*29f0*/  STL [R1+0x18], R2 ;  /* 0x0000180201007387 */ /* 0x000fe80000100800 */
[----:B------:R-:W-:Y:S04]  /*2a00*/  STL [R1+0x14], R0 ;  /* 0x0000140001007387 */ /* 0x000fe80000100800 */
[----:B------:R-:W-:Y:S04]  /*2a10*/  STL [R1+0x10], R3 ;  /* 0x0000100301007387 */ /* 0x000fe80000100800 */
[----:B------:R-:W-:Y:S04]  /*2a20*/  STL [R1+0xc], R2 ;  /* 0x00000c0201007387 */ /* 0x000fe80000100800 */
[----:B------:R0:W-:Y:S04]  /*2a30*/  STL [R1+0x8], R0 ;  /* 0x0000080001007387 */ /* 0x0001e80000100800 */
[----:B------:R1:W-:Y:S04]  /*2a40*/  STL [R1+0x4], R3 ;  /* 0x0000040301007387 */ /* 0x0003e80000100800 */
[----:B------:R2:W-:Y:S01]  /*2a50*/  STL [R1], R2 ;  /* 0x0000000201007387 */ /* 0x0005e20000100800 */
[----:B0-----:R-:W-:-:S02]  /*2a60*/  MOV R0, 0x3f800000 ;  /* 0x3f80000000007802 */ /* 0x001fc40000000f00 */
[----:B-1----:R-:W-:-:S03]  /*2a70*/  MOV R3, 0x3f800000 ;  /* 0x3f80000000037802 */ /* 0x002fc60000000f00 */
[----:B------:R-:W-:Y:S01]  /*2a80*/  STL [R1+0x14c], R0 ;  /* 0x00014c0001007387 */ /* 0x000fe20000100800 */
[----:B--2---:R-:W-:-:S03]  /*2a90*/  MOV R2, 0x3f800000 ;  /* 0x3f80000000027802 */ /* 0x004fc60000000f00 */
[----:B------:R-:W-:Y:S04]  /*2aa0*/  STL [R1+0x148], R3 ;  /* 0x0001480301007387 */ /* 0x000fe80000100800 */
[----:B------:R-:W-:Y:S01]  /*2ab0*/  STL [R1+0x164], R2 ;  /* 0x0001640201007387 */ /* 0x000fe20000100800 */
[----:B------:R-:W-:-:S03]  /*2ac0*/  IMAD.MOV.U32 R85, RZ, RZ, c[0x0][0x1d0] ;  /* 0x00007400ff557624 */ /* 0x000fc600078e00ff */
[----:B------:R-:W-:Y:S04]  /*2ad0*/  STL [R1+0x160], R0 ;  /* 0x0001600001007387 */ /* 0x000fe80000100800 */
[----:B------:R-:W-:Y:S04]  /*2ae0*/  STL [R1+0x15c], R3 ;  /* 0x00015c0301007387 */ /* 0x000fe80000100800 */
[----:B------:R0:W-:Y:S04]  /*2af0*/  STL [R1+0x158], R2 ;  /* 0x0001580201007387 */ /* 0x0001e80000100800 */
[----:B------:R1:W-:Y:S01]  /*2b00*/  STL [R1+0x154], R0 ;  /* 0x0001540001007387 */ /* 0x0003e20000100800 */
[----:B------:R-:W-:Y:S01]  /*2b10*/  ISETP.GE.AND P0, PT, R85, 0x1, PT ;  /* 0x000000015500780c */ /* 0x000fe20003f06270 */
[----:B------:R-:W-:Y:S01]  /*2b20*/  CS2R R100, SRZ ;  /* 0x0000000000647805 */ /* 0x000fe2000001ff00 */
        /* <DEDUP_REMOVED lines=63> */
[C---:B------:R-:W-:Y:S01]  /*2f20*/  LOP3.LUT R7, R148.reuse, 0x80, RZ, 0xc0, !PT ;  /* 0x0000008094077812 */ /* 0x040fe200078ec0ff */
[C---:B------:R-:W-:Y:S01]  /*2f30*/  IMAD.SHL.U32 R4, R148.reuse, 0x4, RZ ;  /* 0x0000000494047824 */ /* 0x040fe200078e00ff */
[----:B0-----:R-:W-:Y:S01]  /*2f40*/  LOP3.LUT R2, R148, 0x7f, RZ, 0xc0, !PT ;  /* 0x0000007f94027812 */ /* 0x001fe200078ec0ff */
[----:B------:R-:W-:Y:S05]  /*2f50*/  @!P0 BRA `(.L_x_0) ;  /* 0x00016c5000008947 */ /* 0x000fea0003800000 */
[----:B-1----:R-:W-:Y:S01]  /*2f60*/  SHF.R.U32.HI R0, RZ, 0x7, R148 ;  /* 0x00000007ff007819 */ /* 0x002fe20000011694 */
[----:B------:R-:W-:Y:S01]  /*2f70*/  IMAD R3, R156, c[0x0][0x1b0], RZ ;  /* 0x00006c009c037a24 */ /* 0x000fe200078e02ff */
[----:B------:R-:W-:Y:S01]  /*2f80*/  MOV R10, c[0x0][0x1b8] ;  /* 0x00006e00000a7a02 */ /* 0x000fe20000000f00 */
[----:B------:R-:W-:Y:S01]  /*2f90*/  IMAD R6, R2, c[0x0][0x1b4], RZ ;  /* 0x00006d0002067a24 */ /* 0x000fe200078e02ff */
[----:B------:R-:W-:Y:S01]  /*2fa0*/  SGXT.U32 R0, R0, 0x1 ;  /* 0x000000010000781a */ /* 0x000fe20000000000 */
[----:B------:R-:W-:Y:S01]  /*2fb0*/  IMAD.SHL.U32 R35, R148, 0x2, RZ ;  /* 0x0000000294237824 */ /* 0x000fe200078e00ff */
[----:B------:R-:W-:Y:S01]  /*2fc0*/  ISETP.NE.U32.AND P0, PT, R7, RZ, PT ;  /* 0x000000ff0700720c */ /* 0x000fe20003f05070 */
[----:B------:R-:W-:Y:S01]  /*2fd0*/  CS2R R212, SRZ ;  /* 0x0000000000d47805 */ /* 0x000fe2000001ff00 */
[C---:B------:R-:W-:Y:S01]  /*2fe0*/  SHF.L.U32 R11, R3.reuse, 0x1, RZ ;  /* 0x00000001030b7819 */ /* 0x040fe200000006ff */
[----:B------:R-:W-:Y:S01]  /*2ff0*/  IMAD R9, R0, c[0x0][0x1b8], RZ ;  /* 0x00006e0000097a24 */ /* 0x000fe200078e02ff */
[----:B------:R-:W-:Y:S01]  /*3000*/  SHF.L.U32 R0, R6, 0x1, RZ ;  /* 0x0000000106007819 */ /* 0x000fe200000006ff */
[----:B------:R-:W-:Y:S01]  /*3010*/  IMAD.HI R3, R3, 0x2, RZ ;  /* 0x0000000203037827 */ /* 0x000fe200078e02ff */
[----:B------:R-:W-:Y:S01]  /*3020*/  LOP3.LUT R7, R148, 0x1c, RZ, 0xc0, !PT ;  /* 0x0000001c94077812 */ /* 0x000fe200078ec0ff */
[----:B------:R-:W-:Y:S01]  /*3030*/  CS2R R214, SRZ ;  /* 0x0000000000d67805 */ /* 0x000fe2000001ff00 */
[----:B------:R-:W-:-:S02]  /*3040*/  LEA R19, R10, R9, 0x1 ;  /* 0x000000090a137211 */ /* 0x000fc400078e08ff */
[----:B------:R-:W-:Y:S02]  /*3050*/  LOP3.LUT R4, R4, 0x7c, RZ, 0xc0, !PT ;  /* 0x0000007c04047812 */ /* 0x000fe400078ec0ff */
[----:B------:R-:W-:Y:S02]  /*3060*/  LEA R25, R10, R19, 0x1 ;  /* 0x000000130a197211 */ /* 0x000fe400078e08ff */
[----:B------:R-:W-:Y:S01]  /*3070*/  LOP3.LUT R49, R148, 0xe0, RZ, 0xc0, !PT ;  /* 0x000000e094317812 */ /* 0x000fe200078ec0ff */
[----:B------:R-:W-:Y:S01]  /*3080*/  IMAD R4, R7, 0x40, R4 ;  /* 0x0000004007047824 */ /* 0x000fe200078e0204 */
[----:B------:R-:W-:Y:S01]  /*3090*/  IADD3 R11, P2, P3, R0, c[0x0][0x170], R11 ;  /* 0x00005c00000b7a10 */ /* 0x000fe20007b5e00b */
[----:B------:R-:W-:Y:S01]  /*30a0*/  IMAD R33, R10, 0x2, R25 ;  /* 0x000000020a217824 */ /* 0x000fe200078e0219 */
[----:B------:R-:W-:Y:S02]  /*30b0*/  SHF.R.U32.HI R0, RZ, 0x3, R150 ;  /* 0x00000003ff007819 */ /* 0x000fe40000011696 */
[----:B------:R-:W-:-:S02]  /*30c0*/  SHF.R.U32.HI R245, RZ, 0x1, R49 ;  /* 0x00000001fff57819 */ /* 0x000fc40000011631 */
[----:B------:R-:W-:Y:S02]  /*30d0*/  LEA R43, R10, R33, 0x1 ;  /* 0x000000210a2b7211 */ /* 0x000fe400078e08ff */
[----:B------:R-:W-:Y:S02]  /*30e0*/  LOP3.LUT R0, R0, 0x1c, RZ, 0xc0, !PT ;  /* 0x0000001c00007812 */ /* 0x000fe400078ec0ff */
[C---:B------:R-:W-:Y:S02]  /*30f0*/  LEA R45, R10.reuse, R43, 0x1 ;  /* 0x0000002b0a2d7211 */ /* 0x040fe400078e08ff */
[----:B------:R-:W-:Y:S02]  /*3100*/  SHF.L.U32 R251, R7, 0x3, RZ ;  /* 0x0000000307fb7819 */ /* 0x000fe400000006ff */
[----:B------:R-:W-:Y:S02]  /*3110*/  LEA R47, R10, R45, 0x1 ;  /* 0x0000002d0a2f7211 */ /* 0x000fe400078e08ff */
[----:B------:R-:W-:Y:S01]  /*3120*/  LOP3.LUT R245, R4, R245, RZ, 0x3c, !PT ;  /* 0x000000f504f57212 */ /* 0x000fe200078e3cff */
[----:B------:R-:W-:Y:S01]  /*3130*/  IMAD.IADD R251, R251, 0x1, R0 ;  /* 0x00000001fbfb7824 */ /* 0x000fe200078e0200 */
[----:B------:R-:W-:Y:S01]  /*3140*/  LOP3.LUT R4, R148, 0x7, RZ, 0xc0, !PT ;  /* 0x0000000794047812 */ /* 0x000fe200078ec0ff */
[----:B------:R-:W-:Y:S01]  /*3150*/  IMAD R61, R10, 0x2, R47 ;  /* 0x000000020a3d7824 */ /* 0x000fe200078e022f */
[----:B------:R-:W-:Y:S01]  /*3160*/  SHF.L.U32 R2, R2, 0x1, RZ ;  /* 0x0000000102027819 */ /* 0x000fe200000006ff */
[----:B------:R-:W-:Y:S01]  /*3170*/  IMAD R0, R156, c[0x0][0x1a0], RZ ;  /* 0x000068009c007a24 */ /* 0x000fe200078e02ff */
[----:B------:R-:W-:Y:S01]  /*3180*/  SEL R7, RZ, 0x110, !P0 ;  /* 0x00000110ff077807 */ /* 0x000fe20004000000 */
[----:B------:R-:W-:Y:S01]  /*3190*/  IMAD R8, R4, 0x90, RZ ;  /* 0x0000009004087824 */ /* 0x000fe200078e02ff */
[----:B------:R-:W-:-:S02]  /*31a0*/  LEA R63, R10, R61, 0x1 ;  /* 0x0000003d0a3f7211 */ /* 0x000fc400078e08ff */
[----:B------:R-:W-:Y:S01]  /*31b0*/  LOP3.LUT R2, R7, R2, RZ, 0x3c, !PT ;  /* 0x0000000207027212 */ /* 0x000fe200078e3cff */
[----:B------:R-:W-:Y:S01]  /*31c0*/  IMAD R7, R150, c[0x0][0x1a8], RZ ;  /* 0x00006a0096077a24 */ /* 0x000fe200078e02ff */
[C---:B------:R-:W-:Y:S02]  /*31d0*/  LEA R65, R10.reuse, R63, 0x1 ;  /* 0x0000003f0a417211 */ /* 0x040fe400078e08ff */
[----:B------:R-:W-:Y:S02]  /*31e0*/  MOV R12, c[0x0][0x1a8] ;  /* 0x00006a00000c7a02 */ /* 0x000fe40000000f00 */
[----:B------:R-:W-:Y:S02]  /*31f0*/  LEA R123, R10, R65, 0x1 ;  /* 0x000000410a7b7211 */ /* 0x000fe400078e08ff */
[----:B------:R-:W-:Y:S02]  /*3200*/  LEA R16, P0, R0, c[0x0][0x168], 0x1 ;  /* 0x00005a0000107a11 */ /* 0x000fe400078008ff */
[----:B------:R-:W-:Y:S01]  /*3210*/  LOP3.LUT R67, R8, 0x10, R35, 0x78, !PT ;  /* 0x0000001008437812 */ /* 0x000fe200078e7823 */
[----:B------:R-:W-:Y:S01]  /*3220*/  IMAD R125, R10, 0x2, R123 ;  /* 0x000000020a7d7824 */ /* 0x000fe200078e027b */
[----:B------:R-:W-:Y:S01]  /*3230*/  LEA R8, R12, R7, 0x8 ;  /* 0x000000070c087211 */ /* 0x000fe200078e40ff */
[----:B------:R-:W-:Y:S01]  /*3240*/  IMAD.HI R12, R6, 0x2, RZ ;  /* 0x00000002060c7827 */ /* 0x000fe200078e02ff */
[----:B------:R-:W-:-:S02]  /*3250*/  LEA.HI.X.SX32 R0, R0, c[0x0][0x16c], 0x1, P0 ;  /* 0x00005b0000007a11 */ /* 0x000fc400000f0eff */
[C---:B------:R-:W-:Y:S02]  /*3260*/  LEA R127, R10.reuse, R125, 0x1 ;  /* 0x0000007d0a7f7211 */ /* 0x040fe400078e08ff */
[CC--:B------:R-:W-:Y:S02]  /*3270*/  LEA R220, P0, R7.reuse, R16.reuse, 0x1 ;  /* 0x0000001007dc7211 */ /* 0x0c0fe400078008ff */
[----:B------:R-:W-:Y:S02]  /*3280*/  LEA R129, R10, R127, 0x1 ;  /* 0x0000007f0a817211 */ /* 0x000fe400078e08ff */
[----:B------:R-:W-:Y:S02]  /*3290*/  LEA R6, P1, R8, R16, 0x1 ;  /* 0x0000001008067211 */ /* 0x000fe400078208ff */
[----:B------:R-:W-:Y:S02]  /*32a0*/  LEA R131, R10, R129, 0x1 ;  /* 0x000000810a837211 */ /* 0x000fe400078e08ff */
[----:B------:R-:W-:-:S02]  /*32b0*/  LEA.HI.X.SX32 R221, R7, R0, 0x1, P0 ;  /* 0x0000000007dd7211 */ /* 0x000fc400000f0eff */
[----:B------:R-:W-:Y:S01]  /*32c0*/  LEA.HI.X.SX32 R7, R8, R0, 0x1, P1 ;  /* 0x0000000008077211 */ /* 0x000fe200008f0eff */
[----:B------:R-:W-:Y:S01]  /*32d0*/  IMAD R133, R10, 0x2, R131 ;  /* 0x000000020a857824 */ /* 0x000fe200078e0283 */
[----:B------:R-:W-:Y:S02]  /*32e0*/  IADD3.X R0, R12, c[0x0][0x174], R3, P2, P3 ;  /* 0x00005d000c007a10 */ /* 0x000fe400017e6403 */
[----:B------:R-:W-:Y:S02]  /*32f0*/  LEA R184, P0, R9, R11, 0x1 ;  /* 0x0000000b09b87211 */ /* 0x000fe400078008ff */
[C---:B------:R-:W-:Y:S02]  /*3300*/  LEA R135, R10.reuse, R133, 0x1 ;  /* 0x000000850a877211 */ /* 0x040fe400078e08ff */
[----:B------:R-:W-:Y:S02]  /*3310*/  LEA R180, P2, R25, R11, 0x1 ;  /* 0x0000000b19b47211 */ /* 0x000fe400078408ff */
[----:B------:R-:W-:-:S02]  /*3320*/  LEA R137, R10, R135, 0x1 ;  /* 0x000000870a897211 */ /* 0x000fc400078e08ff */
[-C--:B------:R-:W-:Y:S02]  /*3330*/  LEA.HI.X.SX32 R185, R9, R0.reuse, 0x1, P0 ;  /* 0x0000000009b97211 */ /* 0x080fe400000f0eff */
[----:B------:R-:W-:Y:S02]  /*3340*/  LEA R139, R10, R137, 0x1 ;  /* 0x000000890a8b7211 */ /* 0x000fe400078e08ff */
[----:B------:R-:W-:Y:S01]  /*3350*/  LEA.HI.X.SX32 R181, R25, R0, 0x1, P2 ;  /* 0x0000000019b57211 */ /* 0x000fe200010f0eff */
[----:B------:R-:W-:Y:S01]  /*3360*/  STL.64 [R1+0x968], R184 ;  /* 0x000968b801007387 */ /* 0x000fe20000100a00 */
[----:B------:R-:W-:Y:S01]  /*3370*/  LOP3.LUT R14, R148, 0x10, RZ, 0xc0, !PT ;  /* 0x00000010940e7812 */ /* 0x000fe200078ec0ff */
[----:B------:R-:W-:Y:S01]  /*3380*/  IMAD R141, R10, 0x2, R139 ;  /* 0x000000020a8d7824 */ /* 0x000fe200078e028b */
[----:B------:R-:W-:Y:S01]  /*3390*/  LEA R182, P1, R19, R11, 0x1 ;  /* 0x0000000b13b67211 */ /* 0x000fe200078208ff */
[----:B------:R0:W-:Y:S01]  /*33a0*/  STL.64 [R1+0x958], R180 ;  /* 0x000958b401007387 */ /* 0x0001e20000100a00 */
[----:B------:R-:W-:-:S02]  /*33b0*/  SHF.L.U32 R14, R14, 0x6, RZ ;  /* 0x000000060e0e7819 */ /* 0x000fc400000006ff */
[C---:B------:R-:W-:Y:S02]  /*33c0*/  LEA R143, R10.reuse, R141, 0x1 ;  /* 0x0000008d0a8f7211 */ /* 0x040fe400078e08ff */
[----:B------:R-:W-:Y:S02]  /*33d0*/  LEA.HI.X.SX32 R183, R19, R0, 0x1, P1 ;  /* 0x0000000013b77211 */ /* 0x000fe400008f0eff */
[C---:B------:R-:W-:Y:S02]  /*33e0*/  LEA R145, R10.reuse, R143, 0x1 ;  /* 0x0000008f0a917211 */ /* 0x040fe400078e08ff */
[----:B------:R-:W-:Y:S01]  /*33f0*/  LEA R66, P1, R43, R11, 0x1 ;  /* 0x0000000b2b427211 */ /* 0x000fe200078208ff */
[----:B------:R1:W-:Y:S01]  /*3400*/  STL.64 [R1+0x960], R182 ;  /* 0x000960b601007387 */ /* 0x0003e20000100a00 */
[----:B------:R-:W-:Y:S02]  /*3410*/  LEA R147, R10, R145, 0x1 ;  /* 0x000000910a937211 */ /* 0x000fe400078e08ff */
[----:B0-----:R-:W-:-:S02]  /*3420*/  LEA R180, P0, R33, R11, 0x1 ;  /* 0x0000000b21b47211 */ /* 0x001fc400078008ff */
[----:B------:R-:W-:Y:S01]  /*3430*/  LEA R18, P2, R45, R11, 0x1 ;  /* 0x0000000b2d127211 */ /* 0x000fe200078408ff */
[C---:B------:R-:W-:Y:S01]  /*3440*/  IMAD R149, R10.reuse, 0x2, R147 ;  /* 0x000000020a957824 */ /* 0x040fe200078e0293 */
[----:B------:R-:W-:Y:S02]  /*3450*/  LOP3.LUT R3, R67, R14, RZ, 0xfc, !PT ;  /* 0x0000000e43037212 */ /* 0x000fe400078efcff */
[-C--:B------:R-:W-:Y:S02]  /*3460*/  LEA.HI.X.SX32 R181, R33, R0.reuse, 0x1, P0 ;  /* 0x0000000021b57211 */ /* 0x080fe400000f0eff */
[C---:B------:R-:W-:Y:S01]  /*3470*/  LEA R151, R10.reuse, R149, 0x1 ;  /* 0x000000950a977211 */ /* 0x040fe200078e08ff */
[----:B-1----:R-:W-:Y:S01]  /*3480*/  CS2R R182, SRZ ;  /* 0x0000000000b67805 */ /* 0x002fe2000001ff00 */
[----:B------:R-:W-:Y:S01]  /*3490*/  LEA.HI.X.SX32 R67, R43, R0, 0x1, P1 ;  /* 0x000000002b437211 */ /* 0x000fe200008f0eff */
[----:B------:R0:W-:Y:S01]  /*34a0*/  STL.64 [R1+0x950], R180 ;  /* 0x000950b401007387 */ /* 0x0001e20000100a00 */
[----:B------:R-:W-:-:S02]  /*34b0*/  LEA R153, R10, R151, 0x1 ;  /* 0x000000970a997211 */ /* 0x000fc400078e08ff */
[-C--:B------:R-:W-:Y:S01]  /*34c0*/  LEA.HI.X.SX32 R19, R45, R0.reuse, 0x1, P2 ;  /* 0x000000002d137211 */ /* 0x080fe200010f0eff */
[----:B------:R-:W-:Y:S01]  /*34d0*/  STL.64 [R1+0x948], R66 ;  /* 0x0009484201007387 */ /* 0x000fe20000100a00 */
[C---:B------:R-:W-:Y:S02]  /*34e0*/  LEA R155, R10.reuse, R153, 0x1 ;  /* 0x000000990a9b7211 */ /* 0x040fe400078e08ff */
[-C--:B------:R-:W-:Y:S01]  /*34f0*/  LEA R32, P0, R47, R11.reuse, 0x1 ;  /* 0x0000000b2f207211 */ /* 0x080fe200078008ff */
[----:B------:R1:W-:Y:S01]  /*3500*/  STL.64 [R1+0x940], R18 ;  /* 0x0009401201007387 */ /* 0x0003e20000100a00 */
[----:B------:R-:W-:Y:S01]  /*3510*/  LEA R24, P1, R61, R11, 0x1 ;  /* 0x0000000b3d187211 */ /* 0x000fe200078208ff */
[----:B------:R-:W-:Y:S01]  /*3520*/  IMAD R157, R10, 0x2, R155 ;  /* 0x000000020a9d7824 */ /* 0x000fe200078e029b */
[-C--:B------:R-:W-:Y:S01]  /*3530*/  LEA.HI.X.SX32 R33, R47, R0.reuse, 0x1, P0 ;  /* 0x000000002f217211 */ /* 0x080fe200000f0eff */
[----:B0-----:R-:W-:Y:S01]  /*3540*/  CS2R R180, SRZ ;  /* 0x0000000000b47805 */ /* 0x001fe2000001ff00 */
[----:B------:R-:W-:-:S02]  /*3550*/  LEA.HI.X.SX32 R25, R61, R0, 0x1, P1 ;  /* 0x000000003d197211 */ /* 0x000fc400008f0eff */
[----:B------:R-:W-:Y:S01]  /*3560*/  LEA R159, R10, R157, 0x1 ;  /* 0x0000009d0a9f7211 */ /* 0x000fe200078e08ff */
[----:B------:R0:W-:Y:S01]  /*3570*/  STL.64 [R1+0x938], R32 ;  /* 0x0009382001007387 */ /* 0x0001e20000100a00 */
[----:B------:R-:W-:Y:S01]  /*3580*/  LEA R222, R4, R49, 0x2 ;  /* 0x0000003104de7211 */ /* 0x000fe200078e10ff */
[----:B------:R-:W-:Y:S01]  /*3590*/  IMAD.SHL.U32 R49, R148, 0x100, RZ ;  /* 0x0000010094317824 */ /* 0x000fe200078e00ff */
[C---:B------:R-:W-:Y:S01]  /*35a0*/  LEA R161, R10.reuse, R159, 0x1 ;  /* 0x0000009f0aa17211 */ /* 0x040fe200078e08ff */
[----:B------:R2:W-:Y:S01]  /*35b0*/  STL.64 [R1+0x930], R24 ;  /* 0x0009301801007387 */ /* 0x0005e20000100a00 */
[C---:B-1----:R-:W-:Y:S02]  /*35c0*/  LEA R18, P2, R63.reuse, R11, 0x1 ;  /* 0x0000000b3f127211 */ /* 0x042fe400078408ff */
[----:B------:R-:W-:Y:S02]  /*35d0*/  LEA R163, R10, R161, 0x1 ;  /* 0x000000a10aa37211 */ /* 0x000fe400078e08ff */
[----:B------:R-:W-:-:S02]  /*35e0*/  LEA.HI.X.SX32 R19, R63, R0, 0x1, P2 ;  /* 0x000000003f137211 */ /* 0x000fc400010f0eff */
[----:B------:R-:W-:Y:S01]  /*35f0*/  SHF.L.U32 R128, R4, 0x4, RZ ;  /* 0x0000000404807819 */ /* 0x000fe200000006ff */
[----:B------:R-:W-:Y:S01]  /*3600*/  IMAD R165, R10, 0x2, R163 ;  /* 0x000000020aa57824 */ /* 0x000fe200078e02a3 */
[----:B0-----:R-:W-:Y:S01]  /*3610*/  LEA R32, P0, R65, R11, 0x1 ;  /* 0x0000000b41207211 */ /* 0x001fe200078008ff */
[----:B------:R0:W-:Y:S01]  /*3620*/  STL.64 [R1+0x928], R18 ;  /* 0x0009281201007387 */ /* 0x0001e20000100a00 */
[----:B------:R-:W-:Y:S02]  /*3630*/  LOP3.LUT R35, R128, 0x30, R35, 0x78, !PT ;  /* 0x0000003080237812 */ /* 0x000fe400078e7823 */
[C---:B------:R-:W-:Y:S02]  /*3640*/  LEA R167, R10.reuse, R165, 0x1 ;  /* 0x000000a50aa77211 */ /* 0x040fe400078e08ff */
[----:B--2---:R-:W-:Y:S02]  /*3650*/  LEA R24, P1, R123, R11, 0x1 ;  /* 0x0000000b7b187211 */ /* 0x004fe400078208ff */
[----:B------:R-:W-:-:S02]  /*3660*/  LEA R169, R10, R167, 0x1 ;  /* 0x000000a70aa97211 */ /* 0x000fc400078e08ff */
[-C--:B------:R-:W-:Y:S02]  /*3670*/  LEA.HI.X.SX32 R33, R65, R0.reuse, 0x1, P0 ;  /* 0x0000000041217211 */ /* 0x080fe400000f0eff */
[C---:B------:R-:W-:Y:S02]  /*3680*/  LEA R171, R10.reuse, R169, 0x1 ;  /* 0x000000a90aab7211 */ /* 0x040fe400078e08ff */
[----:B0-----:R-:W-:Y:S01]  /*3690*/  LEA R18, P2, R125, R11, 0x1 ;  /* 0x0000000b7d127211 */ /* 0x001fe200078408ff */
[----:B------:R0:W-:Y:S01]  /*36a0*/  STL.64 [R1+0x920], R32 ;  /* 0x0009202001007387 */ /* 0x0001e20000100a00 */
[-C--:B------:R-:W-:Y:S01]  /*36b0*/  LEA.HI.X.SX32 R25, R123, R0.reuse, 0x1, P1 ;  /* 0x000000007b197211 */ /* 0x080fe200008f0eff */
[----:B------:R-:W-:Y:S01]  /*36c0*/  IMAD R173, R10, 0x2, R171 ;  /* 0x000000020aad7824 */ /* 0x000fe200078e02ab */
[----:B------:R-:W-:Y:S02]  /*36d0*/  LEA.HI.X.SX32 R19, R125, R0, 0x1, P2 ;  /* 0x000000007d137211 */ /* 0x000fe400010f0eff */
[----:B------:R-:W-:Y:S01]  /*36e0*/  LOP3.LUT R128, R128, 0xf00, R49, 0xf8, !PT ;  /* 0x00000f0080807812 */ /* 0x000fe200078ef831 */
[----:B------:R1:W-:Y:S01]  /*36f0*/  STL.64 [R1+0x918], R24 ;  /* 0x0009181801007387 */ /* 0x0003e20000100a00 */
[----:B------:R-:W-:-:S02]  /*3700*/  LEA R175, R10, R173, 0x1 ;  /* 0x000000ad0aaf7211 */ /* 0x000fc400078e08ff */
[----:B------:R-:W-:Y:S01]  /*3710*/  LEA R223, R222, R35, 0x8 ;  /* 0x00000023dedf7211 */ /* 0x000fe200078e40ff */
[----:B------:R2:W-:Y:S01]  /*3720*/  STL.64 [R1+0x910], R18 ;  /* 0x0009101201007387 */ /* 0x0005e20000100a00 */
[C---:B------:R-:W-:Y:S02]  /*3730*/  LEA R177, R10.reuse, R175, 0x1 ;  /* 0x000000af0ab17211 */ /* 0x040fe400078e08ff */
[C---:B0-----:R-:W-:Y:S02]  /*3740*/  LEA R32, P0, R127.reuse, R11, 0x1 ;  /* 0x0000000b7f207211 */ /* 0x041fe400078008ff */
[C---:B------:R-:W-:Y:S02]  /*3750*/  LEA R179, R10.reuse, R177, 0x1 ;  /* 0x000000b10ab37211 */ /* 0x040fe400078e08ff */
[----:B------:R-:W-:Y:S02]  /*3760*/  LEA.HI.X.SX32 R33, R127, R0, 0x1, P0 ;  /* 0x000000007f217211 */ /* 0x000fe400000f0eff */
[----:B-1----:R-:W-:Y:S01]  /*3770*/  LEA R24, P1, R129, R11, 0x1 ;  /* 0x0000000b81187211 */ /* 0x002fe200078208ff */
[----:B------:R-:W-:Y:S01]  /*3780*/  IMAD R31, R10, 0x2, R179 ;  /* 0x000000020a1f7824 */ /* 0x000fe200078e02b3 */
[----:B------:R-:W-:Y:S01]  /*3790*/  LEA R222, R222, R35, 0x6 ;  /* 0x00000023dede7211 */ /* 0x000fe200078e30ff */
[----:B------:R0:W-:Y:S01]  /*37a0*/  STL.64 [R1+0x908], R32 ;  /* 0x0009082001007387 */ /* 0x0001e20000100a00 */
[----:B--2---:R-:W-:-:S02]  /*37b0*/  LEA R18, P2, R131, R11, 0x1 ;  /* 0x0000000b83127211 */ /* 0x004fc400078408ff */
[C---:B------:R-:W-:Y:S02]  /*37c0*/  LEA R59, R10.reuse, R31, 0x1 ;  /* 0x0000001f0a3b7211 */ /* 0x040fe400078e08ff */
[-C--:B------:R-:W-:Y:S02]  /*37d0*/  LEA.HI.X.SX32 R25, R129, R0.reuse, 0x1, P1 ;  /* 0x0000000081197211 */ /* 0x080fe400008f0eff */
[C---:B------:R-:W-:Y:S02]  /*37e0*/  LEA R121, R10.reuse, R59, 0x1 ;  /* 0x0000003b0a797211 */ /* 0x040fe400078e08ff */
[-C--:B------:R-:W-:Y:S01]  /*37f0*/  LEA.HI.X.SX32 R19, R131, R0.reuse, 0x1, P2 ;  /* 0x0000000083137211 */ /* 0x080fe200010f0eff */
[----:B------:R1:W-:Y:S01]  /*3800*/  STL.64 [R1+0x900], R24 ;  /* 0x0009001801007387 */ /* 0x0003e20000100a00 */
[C---:B------:R-:W-:Y:S02]  /*3810*/  LEA R117, R10.reuse, R121, 0x1 ;  /* 0x000000790a757211 */ /* 0x040fe400078e08ff */
[C---:B0-----:R-:W-:Y:S01]  /*3820*/  LEA R32, P0, R133.reuse, R11, 0x1 ;  /* 0x0000000b85207211 */ /* 0x041fe200078008ff */
[----:B------:R0:W-:Y:S02]  /*3830*/  STL.64 [R1+0x8f8], R18 ;  /* 0x0008f81201007387 */ /* 0x0001e40000100a00 */
[----:B------:R-:W-:Y:S01]  /*3840*/  IMAD R119, R10, 0x2, R117 ;  /* 0x000000020a777824 */ /* 0x000fe200078e0275 */
[----:B------:R-:W-:-:S02]  /*3850*/  LEA.HI.X.SX32 R33, R133, R0, 0x1, P0 ;  /* 0x0000000085217211 */ /* 0x000fc400000f0eff */
[----:B------:R-:W-:Y:S01]  /*3860*/  LEA R42, P0, R139, R11, 0x1 ;  /* 0x0000000b8b2a7211 */ /* 0x000fe200078008ff */
[----:B------:R-:W-:Y:S01]  /*3870*/  CS2R R132, SRZ ;  /* 0x0000000000847805 */ /* 0x000fe2000001ff00 */
[C---:B------:R-:W-:Y:S02]  /*3880*/  LEA R15, R10.reuse, R119, 0x1 ;  /* 0x000000770a0f7211 */ /* 0x040fe400078e08ff */
[----:B-1----:R-:W-:Y:S02]  /*3890*/  LEA R24, P1, R135, R11, 0x1 ;  /* 0x0000000b87187211 */ /* 0x002fe400078208ff */
[C---:B------:R-:W-:Y:S02]  /*38a0*/  LEA R115, R10.reuse, R15, 0x1 ;  /* 0x0000000f0a737211 */ /* 0x040fe400078e08ff */
[----:B0-----:R-:W-:Y:S02]  /*38b0*/  LEA R18, P2, R137, R11, 0x1 ;  /* 0x0000000b89127211 */ /* 0x001fe400078408ff */
[----:B------:R-:W-:-:S02]  /*38c0*/  LEA R23, R10, R115, 0x1 ;  /* 0x000000730a177211 */ /* 0x000fc400078e08ff */
[-C--:B------:R-:W-:Y:S02]  /*38d0*/  LEA.HI.X.SX32 R25, R135, R0.reuse, 0x1, P1 ;  /* 0x0000000087197211 */ /* 0x080fe400008f0eff */
[-C--:B------:R-:W-:Y:S01]  /*38e0*/  LEA.HI.X.SX32 R19, R137, R0.reuse, 0x1, P2 ;  /* 0x0000000089137211 */ /* 0x080fe200010f0eff */
[C---:B------:R-:W-:Y:S01]  /*38f0*/  IMAD R113, R10.reuse, 0x2, R23 ;  /* 0x000000020a717824 */ /* 0x040fe200078e0217 */
[-C--:B------:R-:W-:Y:S01]  /*3900*/  LEA.HI.X.SX32 R43, R139, R0.reuse, 0x1, P0 ;  /* 0x000000008b2b7211 */ /* 0x080fe200000f0eff */
[----:B------:R-:W-:Y:S01]  /*3910*/  STL.64 [R1+0x8e8], R24 ;  /* 0x0008e81801007387 */ /* 0x000fe20000100a00 */
[C---:B------:R-:W-:Y:S01]  /*3920*/  LEA R44, P0, R145.reuse, R11, 0x1 ;  /* 0x0000000b912c7211 */ /* 0x040fe200078008ff */
[----:B------:R-:W-:Y:S01]  /*3930*/  CS2R R136, SRZ ;  /* 0x0000000000887805 */ /* 0x000fe2000001ff00 */
[C---:B------:R-:W-:Y:S01]  /*3940*/  LEA R41, R10.reuse, R113, 0x1 ;  /* 0x000000710a297211 */ /* 0x040fe200078e08ff */
[----:B------:R0:W-:Y:S01]  /*3950*/  STL.64 [R1+0x8f0], R32 ;  /* 0x0008f02001007387 */ /* 0x0001e20000100a00 */
[-C--:B------:R-:W-:Y:S01]  /*3960*/  LEA.HI.X.SX32 R45, R145, R0.reuse, 0x1, P0 ;  /* 0x00000000912d7211 */ /* 0x080fe200000f0eff */
[----:B------:R-:W-:Y:S01]  /*3970*/  CS2R R138, SRZ ;  /* 0x00000000008a7805 */ /* 0x000fe2000001ff00 */
[C---:B------:R-:W-:Y:S01]  /*3980*/  LEA R57, R10.reuse, R41, 0x1 ;  /* 0x000000290a397211 */ /* 0x040fe200078e08ff */
[----:B------:R1:W-:Y:S01]  /*3990*/  STL.64 [R1+0x8e0], R18 ;  /* 0x0008e01201007387 */ /* 0x0003e20000100a00 */
[C---:B------:R-:W-:Y:S01]  /*39a0*/  LEA R60, P0, R151.reuse, R11, 0x1 ;  /* 0x0000000b973c7211 */ /* 0x040fe200078008ff */
[----:B------:R-:W-:Y:S01]  /*39b0*/  CS2R R144, SRZ ;  /* 0x0000000000907805 */ /* 0x000fe2000001ff00 */
[C---:B------:R-:W-:Y:S01]  /*39c0*/  LEA R111, R10.reuse, R57, 0x1 ;  /* 0x000000390a6f7211 */ /* 0x040fe200078e08ff */
[----:B------:R2:W-:Y:S01]  /*39d0*/  STL.64 [R1+0x8d8], R42 ;  /* 0x0008d82a01007387 */ /* 0x0005e20000100a00 */
[----:B------:R-:W-:Y:S01]  /*39e0*/  LEA.HI.X.SX32 R61, R151, R0, 0x1, P0 ;  /* 0x00000000973d7211 */ /* 0x000fe200000f0eff */
[----:B------:R-:W-:Y:S01]  /*39f0*/  CS2R R134, SRZ ;  /* 0x0000000000867805 */ /* 0x000fe2000001ff00 */
[-C--:B------:R-:W-:Y:S01]  /*3a00*/  LEA R122, P0, R157, R11.reuse, 0x1 ;  /* 0x0000000b9d7a7211 */ /* 0x080fe200078008ff */
[----:B------:R-:W-:Y:S01]  /*3a10*/  IMAD R105, R10, 0x2, R111 ;  /* 0x000000020a697824 */ /* 0x000fe200078e026f */
[----:B0-----:R-:W-:-:S02]  /*3a20*/  LEA R32, P1, R141, R11, 0x1 ;  /* 0x0000000b8d207211 */ /* 0x001fc400078208ff */
[-C--:B------:R-:W-:Y:S02]  /*3a30*/  LEA.HI.X.SX32 R123, R157, R0.reuse, 0x1, P0 ;  /* 0x000000009d7b7211 */ /* 0x080fe400000f0eff */
[C---:B------:R-:W-:Y:S02]  /*3a40*/  LEA R107, R10.reuse, R105, 0x1 ;  /* 0x000000690a6b7211 */ /* 0x040fe400078e08ff */
[----:B-1----:R-:W-:Y:S02]  /*3a50*/  LEA R18, P2, R143, R11, 0x1 ;  /* 0x0000000b8f127211 */ /* 0x002fe400078408ff */
[C---:B------:R-:W-:Y:S02]  /*3a60*/  LEA R109, R10.reuse, R107, 0x1 ;  /* 0x0000006b0a6d7211 */ /* 0x040fe400078e08ff */
[-C--:B------:R-:W-:Y:S02]  /*3a70*/  LEA.HI.X.SX32 R33, R141, R0.reuse, 0x1, P1 ;  /* 0x000000008d217211 */ /* 0x080fe400008f0eff */
[C---:B------:R-:W-:Y:S01]  /*3a80*/  LEA R99, R10.reuse, R109, 0x1 ;  /* 0x0000006d0a637211 */ /* 0x040fe200078e08ff */
[----:B------:R-:W-:Y:S01]  /*3a90*/  CS2R R140, SRZ ;  /* 0x00000000008c7805 */ /* 0x000fe2000001ff00 */
[-C--:B------:R-:W-:Y:S01]  /*3aa0*/  LEA.HI.X.SX32 R19, R143, R0.reuse, 0x1, P2 ;  /* 0x000000008f137211 */ /* 0x080fe200010f0eff */
[----:B------:R-:W-:Y:S01]  /*3ab0*/  STL.64 [R1+0x8d0], R32 ;  /* 0x0008d02001007387 */ /* 0x000fe20000100a00 */
[C---:B--2---:R-:W-:Y:S01]  /*3ac0*/  LEA R42, P1, R147.reuse, R11, 0x1 ;  /* 0x0000000b932a7211 */ /* 0x044fe200078208ff */
[----:B------:R-:W-:Y:S01]  /*3ad0*/  IMAD R101, R10, 0x2, R99 ;  /* 0x000000020a657824 */ /* 0x000fe200078e0263 */
[----:B------:R-:W-:Y:S01]  /*3ae0*/  CS2R R142, SRZ ;  /* 0x00000000008e7805 */ /* 0x000fe2000001ff00 */
[----:B------:R0:W-:Y:S01]  /*3af0*/  STL.64 [R1+0x8c8], R18 ;  /* 0x0008c81201007387 */ /* 0x0001e20000100a00 */
[----:B------:R-:W-:-:S02]  /*3b00*/  LEA.HI.X.SX32 R43, R147, R0, 0x1, P1 ;  /* 0x00000000932b7211 */ /* 0x000fc400008f0eff */
[C---:B------:R-:W-:Y:S01]  /*3b10*/  LEA R103, R10.reuse, R101, 0x1 ;  /* 0x000000650a677211 */ /* 0x040fe200078e08ff */
[----:B------:R-:W-:Y:S01]  /*3b20*/  STL.64 [R1+0x8c0], R44 ;  /* 0x0008c02c01007387 */ /* 0x000fe20000100a00 */
[----:B------:R-:W-:Y:S02]  /*3b30*/  CS2R R146, SRZ ;  /* 0x0000000000927805 */ /* 0x000fe4000001ff00 */
[C---:B------:R-:W-:Y:S01]  /*3b40*/  LEA R55, R10.reuse, R103, 0x1 ;  /* 0x000000670a377211 */ /* 0x040fe200078e08ff */
[----:B------:R1:W-:Y:S03]  /*3b50*/  STL.64 [R1+0x8b8], R42 ;  /* 0x0008b82a01007387 */ /* 0x0003e60000100a00 */
[----:B------:R-:W-:Y:S02]  /*3b60*/  LEA R95, R10, R55, 0x1 ;  /* 0x000000370a5f7211 */ /* 0x000fe400078e08ff */
[----:B0-----:R-:W-:-:S03]  /*3b70*/  LEA R18, P2, R149, R11, 0x1 ;  /* 0x0000000b95127211 */ /* 0x001fc600078408ff */
[C---:B------:R-:W-:Y:S01]  /*3b80*/  IMAD R97, R10.reuse, 0x2, R95 ;  /* 0x000000020a617824 */ /* 0x040fe200078e025f */
[-C--:B------:R-:W-:Y:S02]  /*3b90*/  LEA.HI.X.SX32 R19, R149, R0.reuse, 0x1, P2 ;  /* 0x0000000095137211 */ /* 0x080fe400010f0eff */
[C---:B-1----:R-:W-:Y:S02]  /*3ba0*/  LEA R42, P1, R153.reuse, R11, 0x1 ;  /* 0x0000000b992a7211 */ /* 0x042fe400078208ff */
[C---:B------:R-:W-:Y:S01]  /*3bb0*/  LEA R29, R10.reuse, R97, 0x1 ;  /* 0x000000610a1d7211 */ /* 0x040fe200078e08ff */
[----:B------:R0:W-:Y:S01]  /*3bc0*/  STL.64 [R1+0x8b0], R18 ;  /* 0x0008b01201007387 */ /* 0x0001e20000100a00 */
[----:B------:R-:W-:Y:S02]  /*3bd0*/  LEA.HI.X.SX32 R43, R153, R0, 0x1, P1 ;  /* 0x00000000992b7211 */ /* 0x000fe400008f0eff */
[----:B------:R-:W-:Y:S01]  /*3be0*/  LEA R39, R10, R29, 0x1 ;  /* 0x0000001d0a277211 */ /* 0x000fe200078e08ff */
[----:B------:R1:W-:Y:S01]  /*3bf0*/  STL.64 [R1+0x8a8], R60 ;  /* 0x0008a83c01007387 */ /* 0x0003e20000100a00 */
[----:B------:R-:W-:-:S02]  /*3c00*/  CS2R R152, SRZ ;  /* 0x0000000000987805 */ /* 0x000fc4000001ff00 */
[C---:B------:R-:W-:Y:S01]  /*3c10*/  LEA R93, R10.reuse, R39, 0x1 ;  /* 0x000000270a5d7211 */ /* 0x040fe200078e08ff */
[----:B------:R2:W-:Y:S04]  /*3c20*/  STL.64 [R1+0x8a0], R42 ;  /* 0x0008a02a01007387 */ /* 0x0005e80000100a00 */
[C---:B------:R-:W-:Y:S01]  /*3c30*/  IMAD R91, R10.reuse, 0x2, R93 ;  /* 0x000000020a5b7824 */ /* 0x040fe200078e025d */
[-C--:B0-----:R-:W-:Y:S02]  /*3c40*/  LEA R18, P2, R155, R11.reuse, 0x1 ;  /* 0x0000000b9b127211 */ /* 0x081fe400078408ff */
[----:B-1----:R-:W-:Y:S02]  /*3c50*/  LEA R60, P1, R159, R11, 0x1 ;  /* 0x0000000b9f3c7211 */ /* 0x002fe400078208ff */
[----:B------:R-:W-:-:S02]  /*3c60*/  LEA R89, R10, R91, 0x1 ;  /* 0x0000005b0a597211 */ /* 0x000fc400078e08ff */
[-C--:B------:R-:W-:Y:S02]  /*3c70*/  LEA.HI.X.SX32 R19, R155, R0.reuse, 0x1, P2 ;  /* 0x000000009b137211 */ /* 0x080fe400010f0eff */
[C---:B------:R-:W-:Y:S01]  /*3c80*/  LEA R13, R10.reuse, R89, 0x1 ;  /* 0x000000590a0d7211 */ /* 0x040fe200078e08ff */
[----:B------:R-:W-:Y:S01]  /*3c90*/  CS2R R154, SRZ ;  /* 0x00000000009a7805 */ /* 0x000fe2000001ff00 */
[----:B--2---:R-:W-:Y:S01]  /*3ca0*/  LEA R42, P2, R161, R11, 0x1 ;  /* 0x0000000ba12a7211 */ /* 0x004fe200078408ff */
[----:B------:R-:W-:Y:S01]  /*3cb0*/  STL.64 [R1+0x898], R18 ;  /* 0x0008981201007387 */ /* 0x000fe20000100a00 */
[C---:B------:R-:W-:Y:S02]  /*3cc0*/  LEA R53, R10.reuse, R13, 0x1 ;  /* 0x0000000d0a357211 */ /* 0x040fe400078e08ff */
[-C--:B------:R-:W-:Y:S01]  /*3cd0*/  LEA.HI.X.SX32 R61, R159, R0.reuse, 0x1, P1 ;  /* 0x000000009f3d7211 */ /* 0x080fe200008f0eff */
[----:B------:R0:W-:Y:S01]  /*3ce0*/  STL.64 [R1+0x890], R122 ;  /* 0x0008907a01007387 */ /* 0x0001e20000100a00 */
[----:B------:R-:W-:Y:S01]  /*3cf0*/  LEA.HI.X.SX32 R43, R161, R0, 0x1, P2 ;  /* 0x00000000a12b7211 */ /* 0x000fe200010f0eff */
[----:B------:R-:W-:-:S02]  /*3d00*/  IMAD R85, R10, 0x2, R53 ;  /* 0x000000020a557824 */ /* 0x000fc400078e0235 */
[----:B------:R1:W-:Y:S03]  /*3d10*/  STL.64 [R1+0x888], R60 ;  /* 0x0008883c01007387 */ /* 0x0003e60000100a00 */
[C---:B------:R-:W-:Y:S01]  /*3d20*/  LEA R87, R10.reuse, R85, 0x1 ;  /* 0x000000550a577211 */ /* 0x040fe200078e08ff */
[----:B------:R2:W-:Y:S03]  /*3d30*/  STL.64 [R1+0x880], R42 ;  /* 0x0008802a01007387 */ /* 0x0005e60000100a00 */
[C---:B------:R-:W-:Y:S02]  /*3d40*/  LEA R17, R10.reuse, R87, 0x1 ;  /* 0x000000570a117211 */ /* 0x040fe400078e08ff */
[----:B0-----:R-:W-:Y:S02]  /*3d50*/  LEA R122, P0, R163, R11, 0x1 ;  /* 0x0000000ba37a7211 */ /* 0x001fe400078008ff */
[----:B------:R-:W-:-:S02]  /*3d60*/  LEA R81, R10, R17, 0x1 ;  /* 0x000000110a517211 */ /* 0x000fc400078e08ff */
[-C--:B-1----:R-:W-:Y:S02]  /*3d70*/  LEA R60, P1, R165, R11.reuse, 0x1 ;  /* 0x0000000ba53c7211 */ /* 0x082fe400078208ff */
[-C--:B------:R-:W-:Y:S01]  /*3d80*/  LEA.HI.X.SX32 R123, R163, R0.reuse, 0x1, P0 ;  /* 0x00000000a37b7211 */ /* 0x080fe200000f0eff */
[C---:B------:R-:W-:Y:S01]  /*3d90*/  IMAD R83, R10.reuse, 0x2, R81 ;  /* 0x000000020a537824 */ /* 0x040fe200078e0251 */
[----:B--2---:R-:W-:Y:S02]  /*3da0*/  LEA R42, P2, R167, R11, 0x1 ;  /* 0x0000000ba72a7211 */ /* 0x004fe400078408ff */
[-C--:B------:R-:W-:Y:S01]  /*3db0*/  LEA.HI.X.SX32 R61, R165, R0.reuse, 0x1, P1 ;  /* 0x00000000a53d7211 */ /* 0x080fe200008f0eff */
[----:B------:R0:W-:Y:S01]  /*3dc0*/  STL.64 [R1+0x878], R122 ;  /* 0x0008787a01007387 */ /* 0x0001e20000100a00 */
[C---:B------:R-:W-:Y:S01]  /*3dd0*/  LEA R75, R10.reuse, R83, 0x1 ;  /* 0x000000530a4b7211 */ /* 0x040fe200078e08ff */
[----:B------:R-:W-:Y:S01]  /*3de0*/  CS2R R164, SRZ ;  /* 0x0000000000a47805 */ /* 0x000fe2000001ff00 */
[-C--:B------:R-:W-:Y:S01]  /*3df0*/  LEA.HI.X.SX32 R43, R167, R0.reuse, 0x1, P2 ;  /* 0x00000000a72b7211 */ /* 0x080fe200010f0eff */
[----:B------:R-:W-:Y:S01]  /*3e00*/  STL.64 [R1+0x870], R60 ;  /* 0x0008703c01007387 */ /* 0x000fe20000100a00 */
[C---:B------:R-:W-:Y:S01]  /*3e10*/  LEA R124, P0, R169.reuse, R11, 0x1 ;  /* 0x0000000ba97c7211 */ /* 0x040fe200078008ff */
[----:B------:R-:W-:Y:S01]  /*3e20*/  IMAD R77, R10, 0x2, R75 ;  /* 0x000000020a4d7824 */ /* 0x000fe200078e024b */
[----:B------:R-:W-:Y:S01]  /*3e30*/  CS2R R166, SRZ ;  /* 0x0000000000a67805 */ /* 0x000fe2000001ff00 */
[----:B------:R1:W-:Y:S01]  /*3e40*/  STL.64 [R1+0x868], R42 ;  /* 0x0008682a01007387 */ /* 0x0003e20000100a00 */
[----:B------:R-:W-:-:S02]  /*3e50*/  LEA.HI.X.SX32 R125, R169, R0, 0x1, P0 ;  /* 0x00000000a97d7211 */ /* 0x000fc400000f0eff */
[C---:B------:R-:W-:Y:S02]  /*3e60*/  LEA R79, R10.reuse, R77, 0x1 ;  /* 0x0000004d0a4f7211 */ /* 0x040fe400078e08ff */
[C---:B0-----:R-:W-:Y:S01]  /*3e70*/  LEA R122, P1, R171.reuse, R11, 0x1 ;  /* 0x0000000bab7a7211 */ /* 0x041fe200078208ff */
[----:B------:R0:W-:Y:S01]  /*3e80*/  STL.64 [R1+0x860], R124 ;  /* 0x0008607c01007387 */ /* 0x0001e20000100a00 */
[C---:B------:R-:W-:Y:S02]  /*3e90*/  LEA R37, R10.reuse, R79, 0x1 ;  /* 0x0000004f0a257211 */ /* 0x040fe400078e08ff */
[----:B------:R-:W-:Y:S02]  /*3ea0*/  LEA.HI.X.SX32 R123, R171, R0, 0x1, P1 ;  /* 0x00000000ab7b7211 */ /* 0x000fe400008f0eff */
[C---:B------:R-:W-:Y:S02]  /*3eb0*/  LEA R51, R10.reuse, R37, 0x1 ;  /* 0x000000250a337211 */ /* 0x040fe400078e08ff */
[----:B-1----:R-:W-:Y:S01]  /*3ec0*/  LEA R42, P2, R173, R11, 0x1 ;  /* 0x0000000bad2a7211 */ /* 0x002fe200078408ff */
[----:B------:R1:W-:Y:S01]  /*3ed0*/  STL.64 [R1+0x858], R122 ;  /* 0x0008587a01007387 */ /* 0x0003e20000100a00 */
[----:B------:R-:W-:-:S02]  /*3ee0*/  LEA R73, R10, R51, 0x1 ;  /* 0x000000330a497211 */ /* 0x000fc400078e08ff */
[----:B------:R-:W-:Y:S02]  /*3ef0*/  LEA R126, P0, R175, R11, 0x1 ;  /* 0x0000000baf7e7211 */ /* 0x000fe400078008ff */
[C---:B------:R-:W-:Y:S02]  /*3f00*/  LEA R21, R10.reuse, R73, 0x1 ;  /* 0x000000490a157211 */ /* 0x040fe400078e08ff */
[----:B------:R-:W-:Y:S02]  /*3f10*/  LEA.HI.X.SX32 R43, R173, R0, 0x1, P2 ;  /* 0x00000000ad2b7211 */ /* 0x000fe400010f0eff */
[C---:B------:R-:W-:Y:S02]  /*3f20*/  LEA R27, R10.reuse, R21, 0x1 ;  /* 0x000000150a1b7211 */ /* 0x040fe400078e08ff */
[----:B0-----:R-:W-:Y:S01]  /*3f30*/  LEA R124, P1, R177, R11, 0x1 ;  /* 0x0000000bb17c7211 */ /* 0x001fe200078208ff */
[----:B------:R-:W-:Y:S01]  /*3f40*/  STL.64 [R1+0x850], R42 ;  /* 0x0008502a01007387 */ /* 0x000fe20000100a00 */
[----:B------:R-:W-:-:S02]  /*3f50*/  LEA R71, R10, R27, 0x1 ;  /* 0x0000001b0a477211 */ /* 0x000fc400078e08ff */
[----:B-1----:R-:W-:Y:S02]  /*3f60*/  LEA R122, P2, R179, R11, 0x1 ;  /* 0x0000000bb37a7211 */ /* 0x002fe400078408ff */
[C---:B------:R-:W-:Y:S02]  /*3f70*/  LEA R4, R10.reuse, R71, 0x1 ;  /* 0x000000470a047211 */ /* 0x040fe400078e08ff */
[----:B------:R-:W-:Y:S02]  /*3f80*/  LEA.HI.X.SX32 R127, R175, R0, 0x1, P0 ;  /* 0x00000000af7f7211 */ /* 0x000fe400000f0eff */
        /* <DEDUP_REMOVED lines=8> */
[----:B------:R-:W-:Y:S02]  /*4010*/  LEA R49, R10, R36, 0x1 ;  /* 0x000000240a317211 */ /* 0x000fe400078e08ff */
[----:B0-----:R-:W-:-:S03]  /*4020*/  LEA R126, P0, R31, R11, 0x1 ;  /* 0x0000000b1f7e7211 */ /* 0x001fc600078008ff */
[C---:B------:R-:W-:Y:S01]  /*4030*/  IMAD R69, R10.reuse, 0x2, R49 ;  /* 0x000000020a457824 */ /* 0x040fe200078e0231 */
[----:B-1----:R-:W-:Y:S02]  /*4040*/  LEA R124, P1, R59, R11, 0x1 ;  /* 0x0000000b3b7c7211 */ /* 0x002fe400078208ff */
[-C--:B------:R-:W-:Y:S02]  /*4050*/  LEA.HI.X.SX32 R127, R31, R0.reuse, 0x1, P0 ;  /* 0x000000001f7f7211 */ /* 0x080fe400000f0eff */
[C---:B------:R-:W-:Y:S02]  /*4060*/  LEA R14, R10.reuse, R69, 0x1 ;  /* 0x000000450a0e7211 */ /* 0x040fe400078e08ff */
[----:B--2---:R-:W-:Y:S01]  /*4070*/  LEA R122, P2, R121, R11, 0x1 ;  /* 0x0000000b797a7211 */ /* 0x004fe200078408ff */
[----:B------:R0:W-:Y:S01]  /*4080*/  STL.64 [R1+0x830], R126 ;  /* 0x0008307e01007387 */ /* 0x0001e20000100a00 */
[-C--:B------:R-:W-:Y:S01]  /*4090*/  LEA.HI.X.SX32 R125, R59, R0.reuse, 0x1, P1 ;  /* 0x000000003b7d7211 */ /* 0x080fe200008f0eff */
[----:B------:R-:W-:Y:S01]  /*40a0*/  IMAD R35, R10, 0x2, R14 ;  /* 0x000000020a237824 */ /* 0x000fe200078e020e */
[----:B------:R-:W-:-:S03]  /*40b0*/  LEA.HI.X.SX32 R123, R121, R0, 0x1, P2 ;  /* 0x00000000797b7211 */ /* 0x000fc600010f0eff */
[----:B------:R1:W-:Y:S01]  /*40c0*/  STL.64 [R1+0x828], R124 ;  /* 0x0008287c01007387 */ /* 0x0003e20000100a00 */
[----:B------:R-:W-:-:S03]  /*40d0*/  LEA R68, R10, R35, 0x1 ;  /* 0x000000230a447211 */ /* 0x000fc600078e08ff */
[----:B------:R2:W-:Y:S01]  /*40e0*/  STL.64 [R1+0x820], R122 ;  /* 0x0008207a01007387 */ /* 0x0005e20000100a00 */
[C---:B------:R-:W-:Y:S02]  /*40f0*/  LEA R8, R10.reuse, R68, 0x1 ;  /* 0x000000440a087211 */ /* 0x040fe400078e08ff */
[CC--:B0-----:R-:W-:Y:S02]  /*4100*/  LEA R126, P0, R117.reuse, R11.reuse, 0x1 ;  /* 0x0000000b757e7211 */ /* 0x0c1fe400078008ff */
[C---:B------:R-:W-:Y:S02]  /*4110*/  LEA R48, R10.reuse, R8, 0x1 ;  /* 0x000000080a307211 */ /* 0x040fe400078e08ff */
[----:B------:R-:W-:Y:S02]  /*4120*/  LEA.HI.X.SX32 R127, R117, R0, 0x1, P0 ;  /* 0x00000000757f7211 */ /* 0x000fe400000f0eff */
[-C--:B-1----:R-:W-:Y:S01]  /*4130*/  LEA R124, P1, R119, R11.reuse, 0x1 ;  /* 0x0000000b777c7211 */ /* 0x082fe200078208ff */
[----:B------:R-:W-:Y:S01]  /*4140*/  IMAD R67, R10, 0x2, R48 ;  /* 0x000000020a437824 */ /* 0x000fe200078e0230 */
[-C--:B------:R-:W-:Y:S01]  /*4150*/  LEA R120, P0, R115, R11.reuse, 0x1 ;  /* 0x0000000b73787211 */ /* 0x080fe200078008ff */
[----:B------:R0:W-:Y:S01]  /*4160*/  STL.64 [R1+0x818], R126 ;  /* 0x0008187e01007387 */ /* 0x0001e20000100a00 */
[----:B--2---:R-:W-:-:S02]  /*4170*/  LEA R122, P2, R15, R11, 0x1 ;  /* 0x0000000b0f7a7211 */ /* 0x004fc400078408ff */
[C---:B------:R-:W-:Y:S02]  /*4180*/  LEA R26, R10.reuse, R67, 0x1 ;  /* 0x000000430a1a7211 */ /* 0x040fe400078e08ff */
[----:B------:R-:W-:Y:S02]  /*4190*/  LEA.HI.X.SX32 R125, R119, R0, 0x1, P1 ;  /* 0x00000000777d7211 */ /* 0x000fe400008f0eff */
[C---:B------:R-:W-:Y:S02]  /*41a0*/  LEA R47, R10.reuse, R26, 0x1 ;  /* 0x0000001a0a2f7211 */ /* 0x040fe400078e08ff */
[-C--:B------:R-:W-:Y:S01]  /*41b0*/  LEA.HI.X.SX32 R123, R15, R0.reuse, 0x1, P2 ;  /* 0x000000000f7b7211 */ /* 0x080fe200010f0eff */
[----:B------:R1:W-:Y:S01]  /*41c0*/  STL.64 [R1+0x810], R124 ;  /* 0x0008107c01007387 */ /* 0x0003e20000100a00 */
[C---:B------:R-:W-:Y:S01]  /*41d0*/  LEA R66, R10.reuse, R47, 0x1 ;  /* 0x0000002f0a427211 */ /* 0x040fe200078e08ff */
[----:B0-----:R-:W-:Y:S01]  /*41e0*/  CS2R R126, SRZ ;  /* 0x00000000007e7805 */ /* 0x001fe2000001ff00 */
[-C--:B------:R-:W-:Y:S01]  /*41f0*/  LEA R118, P1, R23, R11.reuse, 0x1 ;  /* 0x0000000b17767211 */ /* 0x080fe200078208ff */
[----:B------:R0:W-:Y:S01]  /*4200*/  STL.64 [R1+0x808], R122 ;  /* 0x0008087a01007387 */ /* 0x0001e20000100a00 */
[----:B------:R-:W-:Y:S01]  /*4210*/  LEA R116, P2, R113, R11, 0x1 ;  /* 0x0000000b71747211 */ /* 0x000fe200078408ff */
[----:B------:R-:W-:Y:S01]  /*4220*/  IMAD R20, R10, 0x2, R66 ;  /* 0x000000020a147824 */ /* 0x000fe200078e0242 */
[----:B------:R-:W-:-:S02]  /*4230*/  LEA.HI.X.SX32 R121, R115, R0, 0x1, P0 ;  /* 0x0000000073797211 */ /* 0x000fc400000f0eff */
[----:B------:R-:W-:Y:S02]  /*4240*/  LEA.HI.X.SX32 R119, R23, R0, 0x1, P1 ;  /* 0x0000000017777211 */ /* 0x000fe400008f0eff */
[C---:B------:R-:W-:Y:S01]  /*4250*/  LEA R34, R10.reuse, R20, 0x1 ;  /* 0x000000140a227211 */ /* 0x040fe200078e08ff */
[----:B------:R2:W-:Y:S01]  /*4260*/  STL.64 [R1+0x800], R120 ;  /* 0x0008007801007387 */ /* 0x0005e20000100a00 */
[----:B------:R-:W-:Y:S01]  /*4270*/  LEA.HI.X.SX32 R117, R113, R0, 0x1, P2 ;  /* 0x0000000071757211 */ /* 0x000fe200010f0eff */
[----:B-1----:R-:W-:Y:S01]  /*4280*/  CS2R R124, SRZ ;  /* 0x00000000007c7805 */ /* 0x002fe2000001ff00 */
[C---:B------:R-:W-:Y:S01]  /*4290*/  LEA R65, R10.reuse, R34, 0x1 ;  /* 0x000000220a417211 */ /* 0x040fe200078e08ff */
[----:B------:R1:W-:Y:S01]  /*42a0*/  STL.64 [R1+0x7f8], R118 ;  /* 0x0007f87601007387 */ /* 0x0003e20000100a00 */
[C---:B------:R-:W-:Y:S01]  /*42b0*/  LEA R114, P2, R111.reuse, R11, 0x1 ;  /* 0x0000000b6f727211 */ /* 0x040fe200078408ff */
[----:B0-----:R-:W-:Y:S01]  /*42c0*/  CS2R R122, SRZ ;  /* 0x00000000007a7805 */ /* 0x001fe2000001ff00 */
[----:B------:R-:W-:Y:S01]  /*42d0*/  LEA R25, R10, R65, 0x1 ;  /* 0x000000410a197211 */ /* 0x000fe200078e08ff */
[----:B------:R0:W-:Y:S01]  /*42e0*/  STL.64 [R1+0x7f0], R116 ;  /* 0x0007f07401007387 */ /* 0x0001e20000100a00 */
[----:B------:R-:W-:-:S02]  /*42f0*/  LEA.HI.X.SX32 R115, R111, R0, 0x1, P2 ;  /* 0x000000006f737211 */ /* 0x000fc400010f0eff */
[CC--:B------:R-:W-:Y:S01]  /*4300*/  LEA R112, P2, R109.reuse, R11.reuse, 0x1 ;  /* 0x0000000b6d707211 */ /* 0x0c0fe200078408ff */
[C---:B------:R-:W-:Y:S01]  /*4310*/  IMAD R46, R10.reuse, 0x2, R25 ;  /* 0x000000020a2e7824 */ /* 0x040fe200078e0219 */
[----:B--2---:R-:W-:Y:S02]  /*4320*/  CS2R R120, SRZ ;  /* 0x0000000000787805 */ /* 0x004fe4000001ff00 */
[----:B------:R-:W-:Y:S02]  /*4330*/  LEA.HI.X.SX32 R113, R109, R0, 0x1, P2 ;  /* 0x000000006d717211 */ /* 0x000fe400010f0eff */
[-C--:B-1----:R-:W-:Y:S01]  /*4340*/  LEA R118, P0, R41, R11.reuse, 0x1 ;  /* 0x0000000b29767211 */ /* 0x082fe200078008ff */
[----:B------:R-:W-:Y:S01]  /*4350*/  CS2R R108, SRZ ;  /* 0x00000000006c7805 */ /* 0x000fe2000001ff00 */
[----:B------:R-:W-:Y:S02]  /*4360*/  LEA R64, R10, R46, 0x1 ;  /* 0x0000002e0a407211 */ /* 0x000fe400078e08ff */
[----:B0-----:R-:W-:-:S02]  /*4370*/  LEA R116, P1, R57, R11, 0x1 ;  /* 0x0000000b39747211 */ /* 0x001fc400078208ff */
[-C--:B------:R-:W-:Y:S02]  /*4380*/  LEA.HI.X.SX32 R119, R41, R0.reuse, 0x1, P0 ;  /* 0x0000000029777211 */ /* 0x080fe400000f0eff */
[----:B------:R-:W-:Y:S02]  /*4390*/  LEA.HI.X.SX32 R117, R57, R0, 0x1, P1 ;  /* 0x0000000039757211 */ /* 0x000fe400008f0eff */
[C---:B------:R-:W-:Y:S01]  /*43a0*/  LEA R33, R10.reuse, R64, 0x1 ;  /* 0x000000400a217211 */ /* 0x040fe200078e08ff */
[----:B------:R0:W-:Y:S01]  /*43b0*/  STL.64 [R1+0x7e8], R118 ;  /* 0x0007e87601007387 */ /* 0x0001e20000100a00 */
[----:B------:R-:W-:Y:S02]  /*43c0*/  LEA R104, P2, R103, R11, 0x1 ;  /* 0x0000000b67687211 */ /* 0x000fe400078408ff */
[C---:B------:R-:W-:Y:S01]  /*43d0*/  LEA R45, R10.reuse, R33, 0x1 ;  /* 0x000000210a2d7211 */ /* 0x040fe200078e08ff */
[----:B------:R1:W-:Y:S04]  /*43e0*/  STL.64 [R1+0x7e0], R116 ;  /* 0x0007e07401007387 */ /* 0x0003e80000100a00 */
[----:B------:R2:W-:Y:S01]  /*43f0*/  STL.64 [R1+0x7d8], R114 ;  /* 0x0007d87201007387 */ /* 0x0005e20000100a00 */
[----:B------:R-:W-:Y:S01]  /*4400*/  IMAD R63, R10, 0x2, R45 ;  /* 0x000000020a3f7824 */ /* 0x000fe200078e022d */
[----:B0-----:R-:W-:-:S04]  /*4410*/  CS2R R118, SRZ ;  /* 0x0000000000767805 */ /* 0x001fc8000001ff00 */
[C---:B------:R-:W-:Y:S02]  /*4420*/  LEA R16, R10.reuse, R63, 0x1 ;  /* 0x0000003f0a107211 */ /* 0x040fe400078e08ff */
[-C--:B-1----:R-:W-:Y:S02]  /*4430*/  LEA R116, P0, R105, R11.reuse, 0x1 ;  /* 0x0000000b69747211 */ /* 0x082fe400078008ff */
[----:B------:R-:W-:Y:S02]  /*4440*/  LEA R19, R10, R16, 0x1 ;  /* 0x000000100a137211 */ /* 0x000fe400078e08ff */
[-C--:B--2---:R-:W-:Y:S02]  /*4450*/  LEA R114, P1, R107, R11.reuse, 0x1 ;  /* 0x0000000b6b727211 */ /* 0x084fe400078208ff */
[----:B------:R-:W-:Y:S02]  /*4460*/  LEA.HI.X.SX32 R117, R105, R0, 0x1, P0 ;  /* 0x0000000069757211 */ /* 0x000fe400000f0eff */
[----:B------:R-:W-:-:S02]  /*4470*/  LEA R110, P0, R99, R11, 0x1 ;  /* 0x0000000b636e7211 */ /* 0x000fc400078008ff */
[-C--:B------:R-:W-:Y:S01]  /*4480*/  LEA.HI.X.SX32 R115, R107, R0.reuse, 0x1, P1 ;  /* 0x000000006b737211 */ /* 0x080fe200008f0eff */
[----:B------:R0:W-:Y:S01]  /*4490*/  STL.64 [R1+0x7d0], R116 ;  /* 0x0007d07401007387 */ /* 0x0001e20000100a00 */
[-C--:B------:R-:W-:Y:S02]  /*44a0*/  LEA.HI.X.SX32 R111, R99, R0.reuse, 0x1, P0 ;  /* 0x00000000636f7211 */ /* 0x080fe400000f0eff */
[-C--:B------:R-:W-:Y:S01]  /*44b0*/  LEA.HI.X.SX32 R105, R103, R0.reuse, 0x1, P2 ;  /* 0x0000000067697211 */ /* 0x080fe200010f0eff */
[----:B------:R-:W-:Y:S01]  /*44c0*/  STL.64 [R1+0x7c8], R114 ;  /* 0x0007c87201007387 */ /* 0x000fe20000100a00 */
[-C--:B------:R-:W-:Y:S01]  /*44d0*/  LEA R106, P1, R101, R11.reuse, 0x1 ;  /* 0x0000000b656a7211 */ /* 0x080fe200078208ff */
[----:B------:R-:W-:Y:S01]  /*44e0*/  CS2R R102, SRZ ;  /* 0x0000000000667805 */ /* 0x000fe2000001ff00 */
[----:B------:R-:W-:Y:S01]  /*44f0*/  LEA R98, P2, R97, R11, 0x1 ;  /* 0x0000000b61627211 */ /* 0x000fe200078408ff */
[----:B------:R1:W-:Y:S01]  /*4500*/  STL.64 [R1+0x7c0], R112 ;  /* 0x0007c07001007387 */ /* 0x0003e20000100a00 */
[----:B------:R-:W-:-:S02]  /*4510*/  LEA.HI.X.SX32 R107, R101, R0, 0x1, P1 ;  /* 0x00000000656b7211 */ /* 0x000fc400008f0eff */
[C---:B------:R-:W-:Y:S01]  /*4520*/  LEA R100, P1, R95.reuse, R11, 0x1 ;  /* 0x0000000b5f647211 */ /* 0x040fe200078208ff */
[----:B------:R2:W-:Y:S01]  /*4530*/  STL.64 [R1+0x7b8], R110 ;  /* 0x0007b86e01007387 */ /* 0x0005e20000100a00 */
[C---:B------:R-:W-:Y:S01]  /*4540*/  LEA R62, R10.reuse, R19, 0x1 ;  /* 0x000000130a3e7211 */ /* 0x040fe200078e08ff */
[----:B0-----:R-:W-:Y:S01]  /*4550*/  CS2R R116, SRZ ;  /* 0x0000000000747805 */ /* 0x001fe2000001ff00 */
[-C--:B------:R-:W-:Y:S01]  /*4560*/  LEA.HI.X.SX32 R101, R95, R0.reuse, 0x1, P1 ;  /* 0x000000005f657211 */ /* 0x080fe200008f0eff */
[----:B------:R0:W-:Y:S01]  /*4570*/  STL.64 [R1+0x7a8], R104 ;  /* 0x0007a86801007387 */ /* 0x0001e20000100a00 */
[-C--:B------:R-:W-:Y:S01]  /*4580*/  LEA.HI.X.SX32 R99, R97, R0.reuse, 0x1, P2 ;  /* 0x0000000061637211 */ /* 0x080fe200010f0eff */
[C---:B------:R-:W-:Y:S01]  /*4590*/  IMAD R9, R10.reuse, 0x2, R62 ;  /* 0x000000020a097824 */ /* 0x040fe200078e023e */
[C---:B------:R-:W-:Y:S01]  /*45a0*/  LEA R94, P2, R93.reuse, R11, 0x1 ;  /* 0x0000000b5d5e7211 */ /* 0x040fe200078408ff */
[----:B------:R3:W-:Y:S01]  /*45b0*/  STL.64 [R1+0x7b0], R106 ;  /* 0x0007b06a01007387 */ /* 0x0007e20000100a00 */
[----:B-1----:R-:W-:Y:S01]  /*45c0*/  CS2R R112, SRZ ;  /* 0x0000000000707805 */ /* 0x002fe2000001ff00 */
[----:B------:R-:W-:Y:S01]  /*45d0*/  CS2R R114, SRZ ;  /* 0x0000000000727805 */ /* 0x000fe2000001ff00 */
[----:B------:R-:W-:Y:S01]  /*45e0*/  LEA R44, R10, R9, 0x1 ;  /* 0x000000090a2c7211 */ /* 0x000fe200078e08ff */
[----:B--2---:R-:W-:Y:S01]  /*45f0*/  CS2R R110, SRZ ;  /* 0x00000000006e7805 */ /* 0x004fe2000001ff00 */
[----:B------:R-:W-:-:S02]  /*4600*/  LEA.HI.X.SX32 R95, R93, R0, 0x1, P2 ;  /* 0x000000005d5f7211 */ /* 0x000fc400010f0eff */
[C---:B------:R-:W-:Y:S02]  /*4610*/  LEA R61, R10.reuse, R44, 0x1 ;  /* 0x0000002c0a3d7211 */ /* 0x040fe400078e08ff */
[C---:B0-----:R-:W-:Y:S02]  /*4620*/  LEA R104, P0, R55.reuse, R11, 0x1 ;  /* 0x0000000b37687211 */ /* 0x041fe400078008ff */
[----:B------:R-:W-:Y:S01]  /*4630*/  LEA R32, R10, R61, 0x1 ;  /* 0x0000003d0a207211 */ /* 0x000fe200078e08ff */
[----:B---3--:R-:W-:Y:S01]  /*4640*/  CS2R R106, SRZ ;  /* 0x00000000006a7805 */ /* 0x008fe2000001ff00 */
[----:B------:R-:W-:-:S03]  /*4650*/  LEA.HI.X.SX32 R105, R55, R0, 0x1, P0 ;  /* 0x0000000037697211 */ /* 0x000fc600000f0eff */
[C---:B------:R-:W-:Y:S02]  /*4660*/  IMAD R43, R10.reuse, 0x2, R32 ;  /* 0x000000020a2b7824 */ /* 0x040fe400078e0220 */
[----:B------:R0:W-:Y:S03]  /*4670*/  STL.64 [R1+0x7a0], R104 ;  /* 0x0007a06801007387 */ /* 0x0001e60000100a00 */
[C---:B------:R-:W-:Y:S01]  /*4680*/  LEA R60, R10.reuse, R43, 0x1 ;  /* 0x0000002b0a3c7211 */ /* 0x040fe200078e08ff */
[----:B------:R1:W-:Y:S03]  /*4690*/  STL.64 [R1+0x798], R100 ;  /* 0x0007986401007387 */ /* 0x0003e60000100a00 */
[C---:B------:R-:W-:Y:S01]  /*46a0*/  LEA R24, R10.reuse, R60, 0x1 ;  /* 0x0000003c0a187211 */ /* 0x040fe200078e08ff */
[----:B------:R2:W-:Y:S03]  /*46b0*/  STL.64 [R1+0x790], R98 ;  /* 0x0007906201007387 */ /* 0x0005e60000100a00 */
[----:B------:R-:W-:Y:S01]  /*46c0*/  LEA R31, R10, R24, 0x1 ;  /* 0x000000180a1f7211 */ /* 0x000fe200078e08ff */
[----:B0-----:R-:W-:Y:S01]  /*46d0*/  CS2R R104, SRZ ;  /* 0x0000000000687805 */ /* 0x001fe2000001ff00 */
[----:B-1----:R-:W-:-:S03]  /*46e0*/  LEA R100, P0, R29, R11, 0x1 ;  /* 0x0000000b1d647211 */ /* 0x002fc600078008ff */
[C---:B------:R-:W-:Y:S01]  /*46f0*/  IMAD R59, R10.reuse, 0x2, R31 ;  /* 0x000000020a3b7824 */ /* 0x040fe200078e021f */
[-C--:B--2---:R-:W-:Y:S02]  /*4700*/  LEA R98, P1, R39, R11.reuse, 0x1 ;  /* 0x0000000b27627211 */ /* 0x084fe400078208ff */
[-C--:B------:R-:W-:Y:S02]  /*4710*/  LEA.HI.X.SX32 R101, R29, R0.reuse, 0x1, P0 ;  /* 0x000000001d657211 */ /* 0x080fe400000f0eff */
[-C--:B------:R-:W-:Y:S02]  /*4720*/  LEA.HI.X.SX32 R99, R39, R0.reuse, 0x1, P1 ;  /* 0x0000000027637211 */ /* 0x080fe400008f0eff */
[C---:B------:R-:W-:Y:S01]  /*4730*/  LEA R96, P1, R89.reuse, R11, 0x1 ;  /* 0x0000000b59607211 */ /* 0x040fe200078208ff */
[----:B------:R0:W-:Y:S01]  /*4740*/  STL.64 [R1+0x788], R100 ;  /* 0x0007886401007387 */ /* 0x0001e20000100a00 */
[----:B------:R-:W-:Y:S02]  /*4750*/  LEA R15, R10, R59, 0x1 ;  /* 0x0000003b0a0f7211 */ /* 0x000fe400078e08ff */
[----:B------:R-:W-:Y:S01]  /*4760*/  LEA.HI.X.SX32 R97, R89, R0, 0x1, P1 ;  /* 0x0000000059617211 */ /* 0x000fe200008f0eff */
[----:B------:R1:W-:Y:S01]  /*4770*/  STL.64 [R1+0x780], R98 ;  /* 0x0007806201007387 */ /* 0x0003e20000100a00 */
[----:B------:R-:W-:-:S02]  /*4780*/  LEA R90, P1, R85, R11, 0x1 ;  /* 0x0000000b555a7211 */ /* 0x000fc400078208ff */
[C---:B------:R-:W-:Y:S01]  /*4790*/  LEA R42, R10.reuse, R15, 0x1 ;  /* 0x0000000f0a2a7211 */ /* 0x040fe200078e08ff */
[----:B------:R2:W-:Y:S03]  /*47a0*/  STL.64 [R1+0x778], R94 ;  /* 0x0007785e01007387 */ /* 0x0005e60000100a00 */
[----:B------:R-:W-:Y:S01]  /*47b0*/  LEA R58, R10, R42, 0x1 ;  /* 0x0000002a0a3a7211 */ /* 0x000fe200078e08ff */
[----:B0-----:R-:W-:Y:S01]  /*47c0*/  CS2R R100, SRZ ;  /* 0x0000000000647805 */ /* 0x001fe2000001ff00 */
[----:B-1----:R-:W-:-:S03]  /*47d0*/  LEA R98, P0, R91, R11, 0x1 ;  /* 0x0000000b5b627211 */ /* 0x002fc600078008ff */
[----:B------:R-:W-:Y:S01]  /*47e0*/  IMAD R23, R10, 0x2, R58 ;  /* 0x000000020a177824 */ /* 0x000fe200078e023a */
[-C--:B--2---:R-:W-:Y:S02]  /*47f0*/  LEA R94, P2, R13, R11.reuse, 0x1 ;  /* 0x0000000b0d5e7211 */ /* 0x084fe400078408ff */
[-C--:B------:R-:W-:Y:S02]  /*4800*/  LEA.HI.X.SX32 R99, R91, R0.reuse, 0x1, P0 ;  /* 0x000000005b637211 */ /* 0x080fe400000f0eff */
[-C--:B------:R-:W-:Y:S02]  /*4810*/  LEA R92, P0, R53, R11.reuse, 0x1 ;  /* 0x0000000b355c7211 */ /* 0x080fe400078008ff */
[-C--:B------:R-:W-:Y:S01]  /*4820*/  LEA.HI.X.SX32 R95, R13, R0.reuse, 0x1, P2 ;  /* 0x000000000d5f7211 */ /* 0x080fe200010f0eff */
[----:B------:R0:W-:Y:S01]  /*4830*/  STL.64 [R1+0x770], R98 ;  /* 0x0007706201007387 */ /* 0x0001e20000100a00 */
[----:B------:R-:W-:Y:S02]  /*4840*/  LEA R88, P2, R87, R11, 0x1 ;  /* 0x0000000b57587211 */ /* 0x000fe400078408ff */
[-C--:B------:R-:W-:Y:S01]  /*4850*/  LEA.HI.X.SX32 R93, R53, R0.reuse, 0x1, P0 ;  /* 0x00000000355d7211 */ /* 0x080fe200000f0eff */
[----:B------:R1:W-:Y:S01]  /*4860*/  STL.64 [R1+0x768], R96 ;  /* 0x0007686001007387 */ /* 0x0003e20000100a00 */
[----:B------:R-:W-:-:S02]  /*4870*/  LEA.HI.X.SX32 R91, R85, R0, 0x1, P1 ;  /* 0x00000000555b7211 */ /* 0x000fc400008f0eff */
[-C--:B------:R-:W-:Y:S01]  /*4880*/  LEA.HI.X.SX32 R89, R87, R0.reuse, 0x1, P2 ;  /* 0x0000000057597211 */ /* 0x080fe200010f0eff */
[----:B------:R2:W-:Y:S01]  /*4890*/  STL.64 [R1+0x760], R94 ;  /* 0x0007605e01007387 */ /* 0x0005e20000100a00 */
[C---:B------:R-:W-:Y:S02]  /*48a0*/  LEA R84, P2, R83.reuse, R11, 0x1 ;  /* 0x0000000b53547211 */ /* 0x040fe400078408ff */
[C---:B------:R-:W-:Y:S01]  /*48b0*/  LEA R41, R10.reuse, R23, 0x1 ;  /* 0x000000170a297211 */ /* 0x040fe200078e08ff */
[----:B------:R3:W-:Y:S01]  /*48c0*/  STL.64 [R1+0x758], R92 ;  /* 0x0007585c01007387 */ /* 0x0007e20000100a00 */
[----:B------:R-:W-:Y:S01]  /*48d0*/  LEA.HI.X.SX32 R85, R83, R0, 0x1, P2 ;  /* 0x0000000053557211 */ /* 0x000fe200010f0eff */
[----:B0-----:R-:W-:Y:S01]  /*48e0*/  CS2R R98, SRZ ;  /* 0x0000000000627805 */ /* 0x001fe2000001ff00 */
[----:B------:R-:W-:Y:S01]  /*48f0*/  LEA R80, P2, R79, R11, 0x1 ;  /* 0x0000000b4f507211 */ /* 0x000fe200078408ff */
[----:B------:R0:W-:Y:S01]  /*4900*/  STL.64 [R1+0x750], R90 ;  /* 0x0007505a01007387 */ /* 0x0001e20000100a00 */
[C---:B------:R-:W-:Y:S01]  /*4910*/  LEA R57, R10.reuse, R41, 0x1 ;  /* 0x000000290a397211 */ /* 0x040fe200078e08ff */
[----:B------:R-:W-:Y:S01]  /*4920*/  CS2R R82, SRZ ;  /* 0x0000000000527805 */ /* 0x000fe2000001ff00 */
[----:B-1----:R-:W-:Y:S01]  /*4930*/  CS2R R96, SRZ ;  /* 0x0000000000607805 */ /* 0x002fe2000001ff00 */
[----:B------:R1:W-:Y:S01]  /*4940*/  STL.64 [R1+0x748], R88 ;  /* 0x0007485801007387 */ /* 0x0003e20000100a00 */
[----:B------:R-:W-:Y:S01]  /*4950*/  LEA R12, R10, R57, 0x1 ;  /* 0x000000390a0c7211 */ /* 0x000fe200078e08ff */
[----:B--2---:R-:W-:Y:S01]  /*4960*/  CS2R R94, SRZ ;  /* 0x00000000005e7805 */ /* 0x004fe2000001ff00 */
[----:B---3--:R-:W-:-:S03]  /*4970*/  CS2R R92, SRZ ;  /* 0x00000000005c7805 */ /* 0x008fc6000001ff00 */
[----:B------:R-:W-:Y:S01]  /*4980*/  IMAD R30, R10, 0x2, R12 ;  /* 0x000000020a1e7824 */ /* 0x000fe200078e020c */
[----:B0-----:R-:W-:-:S04]  /*4990*/  LEA R90, P0, R17, R11, 0x1 ;  /* 0x0000000b115a7211 */ /* 0x001fc800078008ff */
[----:B------:R-:W-:Y:S02]  /*49a0*/  LEA R56, R10, R30, 0x1 ;  /* 0x0000001e0a387211 */ /* 0x000fe400078e08ff */
[-C--:B-1----:R-:W-:Y:S02]  /*49b0*/  LEA R88, P1, R81, R11.reuse, 0x1 ;  /* 0x0000000b51587211 */ /* 0x082fe400078208ff */
[-C--:B------:R-:W-:Y:S02]  /*49c0*/  LEA.HI.X.SX32 R91, R17, R0.reuse, 0x1, P0 ;  /* 0x00000000115b7211 */ /* 0x080fe400000f0eff */
[-C--:B------:R-:W-:Y:S02]  /*49d0*/  LEA.HI.X.SX32 R89, R81, R0.reuse, 0x1, P1 ;  /* 0x0000000051597211 */ /* 0x080fe400008f0eff */
[----:B------:R-:W-:Y:S01]  /*49e0*/  LEA R86, P0, R75, R11, 0x1 ;  /* 0x0000000b4b567211 */ /* 0x000fe200078008ff */
[----:B------:R0:W-:Y:S01]  /*49f0*/  STL.64 [R1+0x740], R90 ;  /* 0x0007405a01007387 */ /* 0x0001e20000100a00 */
[----:B------:R-:W-:-:S02]  /*4a00*/  LEA.HI.X.SX32 R81, R79, R0, 0x1, P2 ;  /* 0x000000004f517211 */ /* 0x000fc400010f0eff */
[----:B------:R-:W-:Y:S01]  /*4a10*/  LEA.HI.X.SX32 R87, R75, R0, 0x1, P0 ;  /* 0x000000004b577211 */ /* 0x000fe200000f0eff */
[----:B------:R1:W-:Y:S01]  /*4a20*/  STL.64 [R1+0x738], R88 ;  /* 0x0007385801007387 */ /* 0x0003e20000100a00 */
[C---:B------:R-:W-:Y:S02]  /*4a30*/  LEA R74, P2, R73.reuse, R11, 0x1 ;  /* 0x0000000b494a7211 */ /* 0x040fe400078408ff */
[C---:B------:R-:W-:Y:S01]  /*4a40*/  LEA R18, R10.reuse, R56, 0x1 ;  /* 0x000000380a127211 */ /* 0x040fe200078e08ff */
[----:B------:R2:W-:Y:S01]  /*4a50*/  STL.64 [R1+0x730], R84 ;  /* 0x0007305401007387 */ /* 0x0005e20000100a00 */
[----:B------:R-:W-:Y:S02]  /*4a60*/  LEA.HI.X.SX32 R75, R73, R0, 0x1, P2 ;  /* 0x00000000494b7211 */ /* 0x000fe400010f0eff */
[----:B------:R-:W-:Y:S01]  /*4a70*/  LEA R40, R10, R18, 0x1 ;  /* 0x000000120a287211 */ /* 0x000fe200078e08ff */
[----:B------:R3:W-:Y:S01]  /*4a80*/  STL.64 [R1+0x728], R86 ;  /* 0x0007285601007387 */ /* 0x0007e20000100a00 */
[----:B0-----:R-:W-:-:S03]  /*4a90*/  CS2R R90, SRZ ;  /* 0x00000000005a7805 */ /* 0x001fc6000001ff00 */
[----:B------:R0:W-:Y:S01]  /*4aa0*/  STL.64 [R1+0x718], R80 ;  /* 0x0007185001007387 */ /* 0x0001e20000100a00 */
[----:B------:R-:W-:Y:S01]  /*4ab0*/  IMAD R55, R10, 0x2, R40 ;  /* 0x000000020a377824 */ /* 0x000fe200078e0228 */
[----:B-1----:R-:W-:Y:S01]  /*4ac0*/  CS2R R88, SRZ ;  /* 0x0000000000587805 */ /* 0x002fe2000001ff00 */
[----:B--2---:R-:W-:-:S03]  /*4ad0*/  LEA R84, P1, R77, R11, 0x1 ;  /* 0x0000000b4d547211 */ /* 0x004fc600078208ff */
[----:B------:R-:W-:Y:S02]  /*4ae0*/  LEA R29, R10, R55, 0x1 ;  /* 0x000000370a1d7211 */ /* 0x000fe400078e08ff */
[-C--:B------:R-:W-:Y:S01]  /*4af0*/  LEA.HI.X.SX32 R85, R77, R0.reuse, 0x1, P1 ;  /* 0x000000004d557211 */ /* 0x080fe200008f0eff */
[----:B---3--:R-:W-:Y:S01]  /*4b00*/  CS2R R86, SRZ ;  /* 0x0000000000567805 */ /* 0x008fe2000001ff00 */
[-C--:B------:R-:W-:Y:S02]  /*4b10*/  LEA R76, P1, R51, R11.reuse, 0x1 ;  /* 0x0000000b334c7211 */ /* 0x080fe400078208ff */
[----:B0-----:R-:W-:Y:S01]  /*4b20*/  LEA R80, P0, R37, R11, 0x1 ;  /* 0x0000000b25507211 */ /* 0x001fe200078008ff */
[----:B------:R0:W-:Y:S01]  /*4b30*/  STL.64 [R1+0x720], R84 ;  /* 0x0007205401007387 */ /* 0x0001e20000100a00 */
[-C--:B------:R-:W-:Y:S02]  /*4b40*/  LEA.HI.X.SX32 R77, R51, R0.reuse, 0x1, P1 ;  /* 0x00000000334d7211 */ /* 0x080fe400008f0eff */
[----:B------:R-:W-:-:S02]  /*4b50*/  LEA.HI.X.SX32 R81, R37, R0, 0x1, P0 ;  /* 0x0000000025517211 */ /* 0x000fc400000f0eff */
        /* <DEDUP_REMOVED lines=8> */
[----:B------:R-:W-:-:S03]  /*4be0*/  IMAD R13, R10, 0x2, R54 ;  /* 0x000000020a0d7824 */ /* 0x000fc600078e0236 */
[----:B------:R3:W-:Y:S01]  /*4bf0*/  STL.64 [R1+0x6f8], R78 ;  /* 0x0006f84e01007387 */ /* 0x0007e20000100a00 */
[----:B-1----:R-:W-:Y:S01]  /*4c00*/  CS2R R80, SRZ ;  /* 0x0000000000507805 */ /* 0x002fe2000001ff00 */
[C---:B------:R-:W-:Y:S02]  /*4c10*/  LEA R22, R10.reuse, R13, 0x1 ;  /* 0x0000000d0a167211 */ /* 0x040fe400078e08ff */
[-C--:B--2---:R-:W-:Y:S02]  /*4c20*/  LEA R76, P1, R27, R11.reuse, 0x1 ;  /* 0x0000000b1b4c7211 */ /* 0x084fe400078208ff */
[----:B------:R-:W-:Y:S02]  /*4c30*/  LEA R53, R10, R22, 0x1 ;  /* 0x000000160a357211 */ /* 0x000fe400078e08ff */
[----:B0-----:R-:W-:Y:S02]  /*4c40*/  LEA R74, P2, R71, R11, 0x1 ;  /* 0x0000000b474a7211 */ /* 0x001fe400078408ff */
[----:B------:R-:W-:-:S02]  /*4c50*/  LEA.HI.X.SX32 R77, R27, R0, 0x1, P1 ;  /* 0x000000001b4d7211 */ /* 0x000fc400008f0eff */
[-C--:B------:R-:W-:Y:S01]  /*4c60*/  LEA.HI.X.SX32 R75, R71, R0.reuse, 0x1, P2 ;  /* 0x00000000474b7211 */ /* 0x080fe200010f0eff */
[----:B---3--:R-:W-:Y:S01]  /*4c70*/  CS2R R78, SRZ ;  /* 0x00000000004e7805 */ /* 0x008fe2000001ff00 */
[----:B------:R-:W-:Y:S01]  /*4c80*/  LEA R72, P2, R70, R11, 0x1 ;  /* 0x0000000b46487211 */ /* 0x000fe200078408ff */
[----:B------:R0:W-:Y:S01]  /*4c90*/  STL.64 [R1+0x6f0], R76 ;  /* 0x0006f04c01007387 */ /* 0x0001e20000100a00 */
[----:B------:R-:W-:Y:S02]  /*4ca0*/  LEA R17, R10, R53, 0x1 ;  /* 0x000000350a117211 */ /* 0x000fe400078e08ff */
[----:B------:R-:W-:Y:S01]  /*4cb0*/  LEA.HI.X.SX32 R73, R70, R0, 0x1, P2 ;  /* 0x0000000046497211 */ /* 0x000fe200010f0eff */
[----:B------:R1:W-:Y:S02]  /*4cc0*/  STL.64 [R1+0x6e8], R74 ;  /* 0x0006e84a01007387 */ /* 0x0003e40000100a00 */
[----:B------:R-:W-:-:S05]  /*4cd0*/  IMAD R38, R10, 0x2, R17 ;  /* 0x000000020a267824 */ /* 0x000fca00078e0211 */
[----:B------:R-:W-:Y:S02]  /*4ce0*/  LEA R52, R10, R38, 0x1 ;  /* 0x000000260a347211 */ /* 0x000fe400078e08ff */
[-C--:B0-----:R-:W-:Y:S02]  /*4cf0*/  LEA R76, P0, R4, R11.reuse, 0x1 ;  /* 0x0000000b044c7211 */ /* 0x081fe400078008ff */
[----:B------:R-:W-:Y:S02]  /*4d00*/  LEA R28, R10, R52, 0x1 ;  /* 0x000000340a1c7211 */ /* 0x000fe400078e08ff */
[----:B-1----:R-:W-:Y:S02]  /*4d10*/  LEA R74, P1, R50, R11, 0x1 ;  /* 0x0000000b324a7211 */ /* 0x002fe400078208ff */
[-C--:B------:R-:W-:Y:S02]  /*4d20*/  LEA.HI.X.SX32 R77, R4, R0.reuse, 0x1, P0 ;  /* 0x00000000044d7211 */ /* 0x080fe400000f0eff */
[----:B------:R-:W-:-:S02]  /*4d30*/  LEA.HI.X.SX32 R75, R50, R0, 0x1, P1 ;  /* 0x00000000324b7211 */ /* 0x000fc400008f0eff */
[C---:B------:R-:W-:Y:S01]  /*4d40*/  LEA R37, R10.reuse, R28, 0x1 ;  /* 0x0000001c0a257211 */ /* 0x040fe200078e08ff */
[----:B------:R0:W-:Y:S04]  /*4d50*/  STL.64 [R1+0x6e0], R76 ;  /* 0x0006e04c01007387 */ /* 0x0001e80000100a00 */
[----:B------:R1:W-:Y:S01]  /*4d60*/  STL.64 [R1+0x6d8], R74 ;  /* 0x0006d84a01007387 */ /* 0x0003e20000100a00 */
[----:B------:R-:W-:-:S03]  /*4d70*/  IMAD R51, R10, 0x2, R37 ;  /* 0x000000020a337824 */ /* 0x000fc600078e0225 */
[----:B------:R2:W-:Y:S02]  /*4d80*/  STL.64 [R1+0x6d0], R72 ;  /* 0x0006d04801007387 */ /* 0x0005e40000100a00 */
[----:B------:R-:W-:Y:S02]  /*4d90*/  LEA R21, R10, R51, 0x1 ;  /* 0x000000330a157211 */ /* 0x000fe400078e08ff */
[----:B0-----:R-:W-:Y:S02]  /*4da0*/  LEA R76, P0, R36, R11, 0x1 ;  /* 0x0000000b244c7211 */ /* 0x001fe400078008ff */
[----:B------:R-:W-:Y:S02]  /*4db0*/  LEA R27, R10, R21, 0x1 ;  /* 0x000000150a1b7211 */ /* 0x000fe400078e08ff */
[----:B-1----:R-:W-:Y:S02]  /*4dc0*/  LEA R74, P1, R49, R11, 0x1 ;  /* 0x0000000b314a7211 */ /* 0x002fe400078208ff */
[----:B------:R-:W-:-:S02]  /*4dd0*/  LEA.HI.X.SX32 R77, R36, R0, 0x1, P0 ;  /* 0x00000000244d7211 */ /* 0x000fc400000f0eff */
[-C--:B--2---:R-:W-:Y:S02]  /*4de0*/  LEA R72, P2, R69, R11.reuse, 0x1 ;  /* 0x0000000b45487211 */ /* 0x084fe400078408ff */
[-C--:B------:R-:W-:Y:S01]  /*4df0*/  LEA.HI.X.SX32 R75, R49, R0.reuse, 0x1, P1 ;  /* 0x00000000314b7211 */ /* 0x080fe200008f0eff */
[----:B------:R0:W-:Y:S01]  /*4e00*/  STL.64 [R1+0x6c8], R76 ;  /* 0x0006c84c01007387 */ /* 0x0001e20000100a00 */
[-C--:B------:R-:W-:Y:S02]  /*4e10*/  LEA.HI.X.SX32 R73, R69, R0.reuse, 0x1, P2 ;  /* 0x0000000045497211 */ /* 0x080fe400010f0eff */
[----:B------:R-:W-:Y:S01]  /*4e20*/  LEA R70, P2, R68, R11, 0x1 ;  /* 0x0000000b44467211 */ /* 0x000fe200078408ff */
[----:B------:R1:W-:Y:S01]  /*4e30*/  STL.64 [R1+0x6c0], R74 ;  /* 0x0006c04a01007387 */ /* 0x0003e20000100a00 */
[----:B------:R-:W-:Y:S02]  /*4e40*/  LEA R50, R10, R27, 0x1 ;  /* 0x0000001b0a327211 */ /* 0x000fe400078e08ff */
[----:B------:R-:W-:Y:S01]  /*4e50*/  LEA.HI.X.SX32 R71, R68, R0, 0x1, P2 ;  /* 0x0000000044477211 */ /* 0x000fe200010f0eff */
[----:B------:R2:W-:Y:S02]  /*4e60*/  STL.64 [R1+0x6b8], R72 ;  /* 0x0006b84801007387 */ /* 0x0005e40000100a00 */
[----:B------:R-:W-:Y:S01]  /*4e70*/  IMAD R4, R10, 0x2, R50 ;  /* 0x000000020a047824 */ /* 0x000fe200078e0232 */
[----:B0-----:R-:W-:-:S04]  /*4e80*/  CS2R R76, SRZ ;  /* 0x00000000004c7805 */ /* 0x001fc8000001ff00 */
[----:B------:R-:W-:Y:S02]  /*4e90*/  LEA R36, R10, R4, 0x1 ;  /* 0x000000040a247211 */ /* 0x000fe400078e08ff */
[-C--:B-1----:R-:W-:Y:S02]  /*4ea0*/  LEA R74, P0, R14, R11.reuse, 0x1 ;  /* 0x0000000b0e4a7211 */ /* 0x082fe400078008ff */
[----:B------:R-:W-:Y:S02]  /*4eb0*/  LEA R49, R10, R36, 0x1 ;  /* 0x000000240a317211 */ /* 0x000fe400078e08ff */
[C---:B--2---:R-:W-:Y:S02]  /*4ec0*/  LEA R72, P1, R35.reuse, R11, 0x1 ;  /* 0x0000000b23487211 */ /* 0x044fe400078208ff */
[-C--:B------:R-:W-:Y:S02]  /*4ed0*/  LEA.HI.X.SX32 R75, R14, R0.reuse, 0x1, P0 ;  /* 0x000000000e4b7211 */ /* 0x080fe400000f0eff */
[----:B------:R-:W-:-:S02]  /*4ee0*/  LEA.HI.X.SX32 R73, R35, R0, 0x1, P1 ;  /* 0x0000000023497211 */ /* 0x000fc400008f0eff */
[C---:B------:R-:W-:Y:S01]  /*4ef0*/  LEA R14, R10.reuse, R49, 0x1 ;  /* 0x000000310a0e7211 */ /* 0x040fe200078e08ff */
[----:B------:R0:W-:Y:S04]  /*4f00*/  STL.64 [R1+0x6b0], R74 ;  /* 0x0006b04a01007387 */ /* 0x0001e80000100a00 */
[----:B------:R1:W-:Y:S01]  /*4f10*/  STL.64 [R1+0x6a8], R72 ;  /* 0x0006a84801007387 */ /* 0x0003e20000100a00 */
[----:B------:R-:W-:-:S03]  /*4f20*/  IMAD R35, R10, 0x2, R14 ;  /* 0x000000020a237824 */ /* 0x000fc600078e020e */
[----:B------:R2:W-:Y:S01]  /*4f30*/  STL.64 [R1+0x6a0], R70 ;  /* 0x0006a04601007387 */ /* 0x0005e20000100a00 */
[-C--:B0-----:R-:W-:Y:S02]  /*4f40*/  LEA R74, P0, R8, R11.reuse, 0x1 ;  /* 0x0000000b084a7211 */ /* 0x081fe400078008ff */
[-C--:B-1----:R-:W-:Y:S02]  /*4f50*/  LEA R72, P1, R48, R11.reuse, 0x1 ;  /* 0x0000000b30487211 */ /* 0x082fe400078208ff */
[-C--:B------:R-:W-:Y:S02]  /*4f60*/  LEA.HI.X.SX32 R75, R8, R0.reuse, 0x1, P0 ;  /* 0x00000000084b7211 */ /* 0x080fe400000f0eff */
[C---:B--2---:R-:W-:Y:S02]  /*4f70*/  LEA R70, P2, R67.reuse, R11, 0x1 ;  /* 0x0000000b43467211 */ /* 0x044fe400078408ff */
[-C--:B------:R-:W-:Y:S01]  /*4f80*/  LEA.HI.X.SX32 R73, R48, R0.reuse, 0x1, P1 ;  /* 0x0000000030497211 */ /* 0x080fe200008f0eff */
[----:B------:R0:W-:Y:S01]  /*4f90*/  STL.64 [R1+0x698], R74 ;  /* 0x0006984a01007387 */ /* 0x0001e20000100a00 */
[----:B------:R-:W-:-:S02]  /*4fa0*/  LEA.HI.X.SX32 R71, R67, R0, 0x1, P2 ;  /* 0x0000000043477211 */ /* 0x000fc400010f0eff */
[----:B------:R-:W-:Y:S01]  /*4fb0*/  LEA R68, P2, R66, R11, 0x1 ;  /* 0x0000000b42447211 */ /* 0x000fe200078408ff */
[----:B------:R1:W-:Y:S01]  /*4fc0*/  STL.64 [R1+0x690], R72 ;  /* 0x0006904801007387 */ /* 0x0003e20000100a00 */
[----:B------:R-:W-:Y:S02]  /*4fd0*/  LEA R48, R10, R35, 0x1 ;  /* 0x000000230a307211 */ /* 0x000fe400078e08ff */
[----:B------:R-:W-:Y:S01]  /*4fe0*/  LEA.HI.X.SX32 R69, R66, R0, 0x1, P2 ;  /* 0x0000000042457211 */ /* 0x000fe200010f0eff */
[----:B------:R2:W-:Y:S01]  /*4ff0*/  STL.64 [R1+0x688], R70 ;  /* 0x0006884601007387 */ /* 0x0005e20000100a00 */
[----:B------:R-:W-:Y:S01]  /*5000*/  LEA R8, R10, R48, 0x1 ;  /* 0x000000300a087211 */ /* 0x000fe200078e08ff */
[----:B0-----:R-:W-:Y:S01]  /*5010*/  CS2R R74, SRZ ;  /* 0x00000000004a7805 */ /* 0x001fe2000001ff00 */
[-C--:B-1----:R-:W-:Y:S02]  /*5020*/  LEA R72, P0, R26, R11.reuse, 0x1 ;  /* 0x0000000b1a487211 */ /* 0x082fe400078008ff */
[----:B--2---:R-:W-:-:S02]  /*5030*/  LEA R70, P1, R47, R11, 0x1 ;  /* 0x0000000b2f467211 */ /* 0x004fc400078208ff */
[-C--:B------:R-:W-:Y:S02]  /*5040*/  LEA.HI.X.SX32 R73, R26, R0.reuse, 0x1, P0 ;  /* 0x000000001a497211 */ /* 0x080fe400000f0eff */
[----:B------:R-:W-:Y:S02]  /*5050*/  LEA.HI.X.SX32 R71, R47, R0, 0x1, P1 ;  /* 0x000000002f477211 */ /* 0x000fe400008f0eff */
        /* <DEDUP_REMOVED lines=31> */
[----:B--2---:R-:W-:Y:S02]  /*5250*/  LEA R66, P2, R63, R11, 0x1 ;  /* 0x0000000b3f427211 */ /* 0x004fe400078408ff */
        /* <DEDUP_REMOVED lines=19> */
[CC--:B0-----:R-:W-:Y:S02]  /*5390*/  LEA R68, P0, R9.reuse, R11.reuse, 0x1 ;  /* 0x0000000b09447211 */ /* 0x0c1fe400078008ff */
[CC--:B-1----:R-:W-:Y:S02]  /*53a0*/  LEA R66, P1, R44.reuse, R11.reuse, 0x1 ;  /* 0x0000000b2c427211 */ /* 0x0c2fe400078208ff */
        /* <DEDUP_REMOVED lines=22> */
[-C--:B-1----:R-:W-:Y:S02]  /*5510*/  LEA R64, P1, R31, R11.reuse, 0x1 ;  /* 0x0000000b1f407211 */ /* 0x082fe400078208ff */
[-C--:B------:R-:W-:Y:S02]  /*5520*/  LEA.HI.X.SX32 R67, R24, R0.reuse, 0x1, P0 ;  /* 0x0000000018437211 */ /* 0x080fe400000f0eff */
[----:B--2---:R-:W-:Y:S02]  /*5530*/  LEA R62, P2, R59, R11, 0x1 ;  /* 0x0000000b3b3e7211 */ /* 0x004fe400078408ff */
[-C--:B------:R-:W-:Y:S01]  /*5540*/  LEA.HI.X.SX32 R65, R31, R0.reuse, 0x1, P1 ;  /* 0x000000001f417211 */ /* 0x080fe200008f0eff */
[----:B------:R-:W-:Y:S01]  /*5550*/  STL.64 [R1+0x5d8], R66 ;  /* 0x0005d84201007387 */ /* 0x000fe20000100a00 */
[----:B------:R-:W-:-:S02]  /*5560*/  LEA.HI.X.SX32 R63, R59, R0, 0x1, P2 ;  /* 0x000000003b3f7211 */ /* 0x000fc400010f0eff */
[----:B------:R-:W-:Y:S01]  /*5570*/  LEA R60, P2, R58, R11, 0x1 ;  /* 0x0000000b3a3c7211 */ /* 0x000fe200078408ff */
[----:B------:R0:W-:Y:S01]  /*5580*/  STL.64 [R1+0x5d0], R64 ;  /* 0x0005d04001007387 */ /* 0x0001e20000100a00 */
[----:B------:R-:W-:Y:S02]  /*5590*/  LEA R24, R10, R43, 0x1 ;  /* 0x0000002b0a187211 */ /* 0x000fe400078e08ff */
[----:B------:R-:W-:Y:S01]  /*55a0*/  LEA.HI.X.SX32 R61, R58, R0, 0x1, P2 ;  /* 0x000000003a3d7211 */ /* 0x000fe200010f0eff */
[----:B------:R1:W-:Y:S01]  /*55b0*/  STL.64 [R1+0x5c8], R62 ;  /* 0x0005c83e01007387 */ /* 0x0003e20000100a00 */
[----:B------:R-:W-:Y:S02]  /*55c0*/  LEA R31, R10, R24, 0x1 ;  /* 0x000000180a1f7211 */ /* 0x000fe400078e08ff */
[-C--:B0-----:R-:W-:Y:S02]  /*55d0*/  LEA R64, P0, R15, R11.reuse, 0x1 ;  /* 0x0000000b0f407211 */ /* 0x081fe400078008ff */
[----:B-1----:R-:W-:-:S02]  /*55e0*/  LEA R62, P1, R42, R11, 0x1 ;  /* 0x0000000b2a3e7211 */ /* 0x002fc400078208ff */
        /* <DEDUP_REMOVED lines=36> */
[-C--:B------:R-:W-:Y:S01]  /*5830*/  LEA R56, P2, R54, R11.reuse, 0x1 ;  /* 0x0000000b36387211 */ /* 0x080fe200078408ff */
        /* <DEDUP_REMOVED lines=341> */
[-C--:B------:R-:W-:Y:S01]  /*6d90*/  LEA R26, P2, R24, R11.reuse, 0x1 ;  /* 0x0000000b181a7211 */ /* 0x080fe200078408ff */
        /* <DEDUP_REMOVED lines=111> */
[----:B------:R-:W-:Y:S01]  /*7490*/  LEA R8, R10, R4, 0x1 ;  /* 0x000000040a087211 */ /* 0x000fe200078e08ff */
[----:B------:R0:W-:Y:S01]  /*74a0*/  STL.64 [R1+0x1a8], R20 ;  /* 0x0001a81401007387 */ /* 0x0001e20000100a00 */
[----:B------:R-:W-:Y:S02]  /*74b0*/  LEA R16, P2, R14, R11, 0x1 ;  /* 0x0000000b0e107211 */ /* 0x000fe400078408ff */
[----:B------:R-:W-:Y:S01]  /*74c0*/  LEA R9, R10, R8, 0x1 ;  /* 0x000000080a097211 */ /* 0x000fe200078e08ff */
[----:B------:R1:W-:Y:S01]  /*74d0*/  STL.64 [R1+0x1a0], R18 ;  /* 0x0001a01201007387 */ /* 0x0003e20000100a00 */
[----:B------:R-:W-:Y:S02]  /*74e0*/  LEA.HI.X.SX32 R17, R14, R0, 0x1, P2 ;  /* 0x000000000e117211 */ /* 0x000fe400010f0eff */
[----:B------:R-:W-:Y:S01]  /*74f0*/  LEA R10, R10, R9, 0x1 ;  /* 0x000000090a0a7211 */ /* 0x000fe200078e08ff */
[----:B------:R-:W-:Y:S01]  /*7500*/  CS2R R14, SRZ ;  /* 0x00000000000e7805 */ /* 0x000fe2000001ff00 */
[----:B0-----:R-:W-:-:S02]  /*7510*/  LEA R20, P0, R12, R11, 0x1 ;  /* 0x0000000b0c147211 */ /* 0x001fc400078008ff */
[CC--:B-1----:R-:W-:Y:S02]  /*7520*/  LEA R18, P1, R13.reuse, R11.reuse, 0x1 ;  /* 0x0000000b0d127211 */ /* 0x0c2fe400078208ff */
[-C--:B------:R-:W-:Y:S02]  /*7530*/  LEA.HI.X.SX32 R21, R12, R0.reuse, 0x1, P0 ;  /* 0x000000000c157211 */ /* 0x080fe400000f0eff */
[-C--:B------:R-:W-:Y:S02]  /*7540*/  LEA.HI.X.SX32 R19, R13, R0.reuse, 0x1, P1 ;  /* 0x000000000d137211 */ /* 0x080fe400008f0eff */
[CC--:B------:R-:W-:Y:S01]  /*7550*/  LEA R12, P3, R10.reuse, R11.reuse, 0x1 ;  /* 0x0000000b0a0c7211 */ /* 0x0c0fe200078608ff */
[----:B------:R0:W-:Y:S03]  /*7560*/  STL.64 [R1+0x198], R20 ;  /* 0x0001981401007387 */ /* 0x0001e60000100a00 */
[----:B------:R-:W-:Y:S01]  /*7570*/  LEA.HI.X.SX32 R13, R10, R0, 0x1, P3 ;  /* 0x000000000a0d7211 */ /* 0x000fe200018f0eff */
[----:B------:R1:W-:Y:S04]  /*7580*/  STL.64 [R1+0x190], R18 ;  /* 0x0001901201007387 */ /* 0x0003e80000100a00 */
[----:B------:R2:W-:Y:S01]  /*7590*/  STL.64 [R1+0x188], R16 ;  /* 0x0001881001007387 */ /* 0x0005e20000100a00 */
[----:B0-----:R-:W-:-:S02]  /*75a0*/  LEA R20, P0, R4, R11, 0x1 ;  /* 0x0000000b04147211 */ /* 0x001fc400078008ff */
[-C--:B-1----:R-:W-:Y:S02]  /*75b0*/  LEA R18, P1, R8, R11.reuse, 0x1 ;  /* 0x0000000b08127211 */ /* 0x082fe400078208ff */
[-C--:B------:R-:W-:Y:S02]  /*75c0*/  LEA.HI.X.SX32 R21, R4, R0.reuse, 0x1, P0 ;  /* 0x0000000004157211 */ /* 0x080fe400000f0eff */
[C---:B--2---:R-:W-:Y:S02]  /*75d0*/  LEA R16, P2, R9.reuse, R11, 0x1 ;  /* 0x0000000b09107211 */ /* 0x044fe400078408ff */
[-C--:B------:R-:W-:Y:S01]  /*75e0*/  LEA.HI.X.SX32 R19, R8, R0.reuse, 0x1, P1 ;  /* 0x0000000008137211 */ /* 0x080fe200008f0eff */
[----:B------:R-:W-:Y:S01]  /*75f0*/  STL.64 [R1+0x180], R20 ;  /* 0x0001801401007387 */ /* 0x000fe20000100a00 */
[----:B------:R-:W-:Y:S01]  /*7600*/  LEA.HI.X.SX32 R17, R9, R0, 0x1, P2 ;  /* 0x0000000009117211 */ /* 0x000fe200010f0eff */
[----:B------:R-:W-:Y:S01]  /*7610*/  CS2R R10, SRZ ;  /* 0x00000000000a7805 */ /* 0x000fe2000001ff00 */
[C---:B------:R-:W-:Y:S01]  /*7620*/  LOP3.LUT R4, R5.reuse, 0x20, RZ, 0x3c, !PT ;  /* 0x0000002005047812 */ /* 0x040fe200078e3cff */
[----:B------:R-:W-:Y:S01]  /*7630*/  STL.64 [R1+0x178], R18 ;  /* 0x0001781201007387 */ /* 0x000fe20000100a00 */
[----:B------:R-:W-:-:S02]  /*7640*/  LOP3.LUT R4, R5, 0x50, RZ, 0x3c, !PT ;  /* 0x0000005005047812 */ /* 0x000fc400078e3cff */
[----:B------:R-:W-:Y:S01]  /*7650*/  MOV R4, 0x3f800000 ;  /* 0x3f80000000047802 */ /* 0x000fe20000000f00 */
[----:B------:R0:W-:Y:S01]  /*7660*/  STL.64 [R1+0x170], R16 ;  /* 0x0001701001007387 */ /* 0x0001e20000100a00 */
[C---:B------:R-:W-:Y:S02]  /*7670*/  LOP3.LUT R8, R5.reuse, 0x30, RZ, 0x3c, !PT ;  /* 0x0000003005087812 */ /* 0x040fe400078e3cff */
[C---:B------:R-:W-:Y:S01]  /*7680*/  LOP3.LUT R8, R5.reuse, 0x60, RZ, 0x3c, !PT ;  /* 0x0000006005087812 */ /* 0x040fe200078e3cff */
[----:B------:R-:W-:Y:S01]  /*7690*/  STL.64 [R1+0x168], R12 ;  /* 0x0001680c01007387 */ /* 0x000fe20000100a00 */
[----:B------:R-:W-:Y:S02]  /*76a0*/  MOV R8, 0xff800000 ;  /* 0xff80000000087802 */ /* 0x000fe40000000f00 */
[C---:B------:R-:W-:Y:S01]  /*76b0*/  LOP3.LUT R0, R5.reuse, 0x10, RZ, 0x3c, !PT ;  /* 0x0000001005007812 */ /* 0x040fe200078e3cff */
[----:B------:R1:W-:Y:S01]  /*76c0*/  STL [R1+0x150], R4 ;  /* 0x0001500401007387 */ /* 0x0003e20000100800 */
[----:B------:R-:W-:-:S02]  /*76d0*/  LOP3.LUT R0, R5, 0x40, RZ, 0x3c, !PT ;  /* 0x0000004005007812 */ /* 0x000fc400078e3cff */
[----:B------:R-:W-:Y:S01]  /*76e0*/  LOP3.LUT R0, R5, 0x70, RZ, 0x3c, !PT ;  /* 0x0000007005007812 */ /* 0x000fe200078e3cff */
[----:B------:R-:W-:Y:S01]  /*76f0*/  STL [R1+0x124], R8 ;  /* 0x0001240801007387 */ /* 0x000fe20000100800 */
[----:B0-----:R-:W-:Y:S01]  /*7700*/  IMAD.MOV.U32 R16, RZ, RZ, c[0x0][0x1a4] ;  /* 0x00006900ff107624 */ /* 0x001fe200078e00ff */
[C---:B------:R-:W-:Y:S02]  /*7710*/  LOP3.LUT P0, RZ, R148.reuse, 0x7, RZ, 0xc0, !PT ;  /* 0x0000000794ff7812 */ /* 0x040fe4000780c0ff */
[----:B------:R-:W-:Y:S01]  /*7720*/  LOP3.LUT P1, RZ, R148, 0x3, RZ, 0xc0, !PT ;  /* 0x0000000394ff7812 */ /* 0x000fe2000782c0ff */
[C---:B------:R-:W-:Y:S01]  /*7730*/  IMAD R18, R16.reuse, 0x3, RZ ;  /* 0x0000000310127824 */ /* 0x040fe200078e02ff */
[C---:B------:R-:W-:Y:S01]  /*7740*/  SHF.L.U32 R17, R16.reuse, 0x1, RZ ;  /* 0x0000000110117819 */ /* 0x040fe200000006ff */
[----:B-1----:R-:W-:Y:S01]  /*7750*/  IMAD.MOV.U32 R4, RZ, RZ, RZ ;  /* 0x000000ffff047224 */ /* 0x002fe200078e00ff */
[C---:B------:R-:W-:Y:S01]  /*7760*/  SHF.L.U32 R19, R16.reuse, 0x2, RZ ;  /* 0x0000000210137819 */ /* 0x040fe200000006ff */
[C---:B------:R-:W-:Y:S01]  /*7770*/  IMAD R20, R16.reuse, 0x5, RZ ;  /* 0x0000000510147824 */ /* 0x040fe200078e02ff */
[C---:B------:R-:W-:Y:S01]  /*7780*/  SHF.L.U32 R35, R16.reuse, 0x4, RZ ;  /* 0x0000000410237819 */ /* 0x040fe200000006ff */
[C---:B------:R-:W-:Y:S01]  /*7790*/  IMAD R21, R16.reuse, 0x6, RZ ;  /* 0x0000000610157824 */ /* 0x040fe200078e02ff */
[----:B------:R0:W-:Y:S01]  /*77a0*/  STL.64 [R1+0x11a8], R4 ;  /* 0x0011a80401007387 */ /* 0x0001e20000100a00 */
[C---:B------:R-:W-:Y:S01]  /*77b0*/  IMAD R22, R16.reuse, 0x7, RZ ;  /* 0x0000000710167824 */ /* 0x040fe200078e02ff */
[C---:B------:R-:W-:Y:S01]  /*77c0*/  SHF.L.U32 R156, R16.reuse, 0x5, RZ ;  /* 0x00000005109c7819 */ /* 0x040fe200000006ff */
[C---:B------:R-:W-:Y:S01]  /*77d0*/  IMAD.SHL.U32 R23, R16.reuse, 0x8, RZ ;  /* 0x0000000810177824 */ /* 0x040fe200078e00ff */
[C---:B------:R-:W-:Y:S01]  /*77e0*/  SHF.L.U32 R196, R16.reuse, 0x6, RZ ;  /* 0x0000000610c47819 */ /* 0x040fe200000006ff */
[C---:B------:R-:W-:Y:S01]  /*77f0*/  IMAD R28, R16.reuse, 0x9, RZ ;  /* 0x00000009101c7824 */ /* 0x040fe200078e02ff */
[----:B------:R-:W-:Y:S01]  /*7800*/  MOV R0, RZ ;  /* 0x000000ff00007202 */ /* 0x000fe20000000f00 */
[C---:B------:R-:W-:Y:S01]  /*7810*/  IMAD R29, R16.reuse, 0xa, RZ ;  /* 0x0000000a101d7824 */ /* 0x040fe200078e02ff */
[----:B------:R-:W-:Y:S01]  /*7820*/  CS2R R12, SRZ ;  /* 0x00000000000c7805 */ /* 0x000fe2000001ff00 */
[----:B------:R-:W-:-:S02]  /*7830*/  IMAD R30, R16, 0xb, RZ ;  /* 0x0000000b101e7824 */ /* 0x000fc400078e02ff */
[C---:B------:R-:W-:Y:S01]  /*7840*/  IMAD R31, R16.reuse, 0xc, RZ ;  /* 0x0000000c101f7824 */ /* 0x040fe200078e02ff */
[----:B0-----:R-:W-:Y:S01]  /*7850*/  MOV R4, 0xff800000 ;  /* 0xff80000000047802 */ /* 0x001fe20000000f00 */
[C---:B------:R-:W-:Y:S01]  /*7860*/  IMAD R32, R16.reuse, 0xd, RZ ;  /* 0x0000000d10207824 */ /* 0x040fe200078e02ff */
[----:B------:R-:W-:Y:S01]  /*7870*/  MOV R5, 0xff800000 ;  /* 0xff80000000057802 */ /* 0x000fe20000000f00 */
[C---:B------:R-:W-:Y:S02]  /*7880*/  IMAD R33, R16.reuse, 0xe, RZ ;  /* 0x0000000e10217824 */ /* 0x040fe400078e02ff */
[----:B------:R-:W-:Y:S01]  /*7890*/  STL [R1+0x128], R4 ;  /* 0x0001280401007387 */ /* 0x000fe20000100800 */
[C---:B------:R-:W-:Y:S02]  /*78a0*/  IMAD R34, R16.reuse, 0xf, RZ ;  /* 0x0000000f10227824 */ /* 0x040fe400078e02ff */
[C---:B------:R-:W-:Y:S01]  /*78b0*/  IMAD R36, R16.reuse, 0x11, RZ ;  /* 0x0000001110247824 */ /* 0x040fe200078e02ff */
[----:B------:R-:W-:Y:S01]  /*78c0*/  STL [R1+0x12c], R8 ;  /* 0x00012c0801007387 */ /* 0x000fe20000100800 */
[----:B------:R-:W-:-:S02]  /*78d0*/  IMAD R37, R16, 0x12, RZ ;  /* 0x0000001210257824 */ /* 0x000fc400078e02ff */
[C---:B------:R-:W-:Y:S01]  /*78e0*/  IMAD R38, R16.reuse, 0x13, RZ ;  /* 0x0000001310267824 */ /* 0x040fe200078e02ff */
[----:B------:R-:W-:Y:S01]  /*78f0*/  STL [R1+0x130], R5 ;  /* 0x0001300501007387 */ /* 0x000fe20000100800 */
[C---:B------:R-:W-:Y:S02]  /*7900*/  IMAD R39, R16.reuse, 0x14, RZ ;  /* 0x0000001410277824 */ /* 0x040fe400078e02ff */
[C---:B------:R-:W-:Y:S01]  /*7910*/  IMAD R64, R16.reuse, 0x15, RZ ;  /* 0x0000001510407824 */ /* 0x040fe200078e02ff */
[----:B------:R-:W-:Y:S01]  /*7920*/  STL [R1+0x134], R4 ;  /* 0x0001340401007387 */ /* 0x000fe20000100800 */
[C---:B------:R-:W-:Y:S02]  /*7930*/  IMAD R65, R16.reuse, 0x16, RZ ;  /* 0x0000001610417824 */ /* 0x040fe400078e02ff */
[C---:B------:R-:W-:Y:S01]  /*7940*/  IMAD R66, R16.reuse, 0x17, RZ ;  /* 0x0000001710427824 */ /* 0x040fe200078e02ff */
[----:B------:R0:W-:Y:S01]  /*7950*/  STL [R1+0x138], R8 ;  /* 0x0001380801007387 */ /* 0x0001e20000100800 */
[----:B------:R-:W-:-:S02]  /*7960*/  IMAD R67, R16, 0x18, RZ ;  /* 0x0000001810437824 */ /* 0x000fc400078e02ff */
[C---:B------:R-:W-:Y:S01]  /*7970*/  IMAD R129, R16.reuse, 0x19, RZ ;  /* 0x0000001910817824 */ /* 0x040fe200078e02ff */
[----:B------:R1:W-:Y:S01]  /*7980*/  STL [R1+0x13c], R5 ;  /* 0x00013c0501007387 */ /* 0x0003e20000100800 */
[C---:B------:R-:W-:Y:S02]  /*7990*/  IMAD R130, R16.reuse, 0x1a, RZ ;  /* 0x0000001a10827824 */ /* 0x040fe400078e02ff */
[C---:B------:R-:W-:Y:S01]  /*79a0*/  IMAD R131, R16.reuse, 0x1b, RZ ;  /* 0x0000001b10837824 */ /* 0x040fe200078e02ff */
[----:B------:R-:W-:Y:S01]  /*79b0*/  STL [R1+0x144], RZ ;  /* 0x000144ff01007387 */ /* 0x000fe20000100800 */
[C---:B------:R-:W-:Y:S02]  /*79c0*/  IMAD R148, R16.reuse, 0x1c, RZ ;  /* 0x0000001c10947824 */ /* 0x040fe400078e02ff */
[----:B0-----:R-:W-:Y:S01]  /*79d0*/  IMAD.MOV.U32 R8, RZ, RZ, 0x3f800000 ;  /* 0x3f800000ff087424 */ /* 0x001fe200078e00ff */
[----:B------:R0:W-:Y:S01]  /*79e0*/  STL [R1+0x140], R4 ;  /* 0x0001400401007387 */ /* 0x0001e20000100800 */
[C---:B------:R-:W-:Y:S01]  /*79f0*/  IMAD R149, R16.reuse, 0x1d, RZ ;  /* 0x0000001d10957824 */ /* 0x040fe200078e02ff */
[----:B-1----:R-:W-:Y:S01]  /*7a00*/  MOV R5, 0x3f800000 ;  /* 0x3f80000000057802 */ /* 0x002fe20000000f00 */
[----:B------:R-:W-:-:S02]  /*7a10*/  IMAD R150, R16, 0x1e, RZ ;  /* 0x0000001e10967824 */ /* 0x000fc400078e02ff */
[C---:B------:R-:W-:Y:S02]  /*7a20*/  IMAD R151, R16.reuse, 0x1f, RZ ;  /* 0x0000001f10977824 */ /* 0x040fe400078e02ff */
[C---:B------:R-:W-:Y:S02]  /*7a30*/  IMAD R157, R16.reuse, 0x21, RZ ;  /* 0x00000021109d7824 */ /* 0x040fe400078e02ff */
[C---:B------:R-:W-:Y:S01]  /*7a40*/  IMAD R158, R16.reuse, 0x22, RZ ;  /* 0x00000022109e7824 */ /* 0x040fe200078e02ff */
[----:B0-----:R-:W-:Y:S01]  /*7a50*/  MOV R4, 0x3f800000 ;  /* 0x3f80000000047802 */ /* 0x001fe20000000f00 */
[C---:B------:R-:W-:Y:S02]  /*7a60*/  IMAD R159, R16.reuse, 0x23, RZ ;  /* 0x00000023109f7824 */ /* 0x040fe400078e02ff */
[C---:B------:R-:W-:Y:S02]  /*7a70*/  IMAD R160, R16.reuse, 0x24, RZ ;  /* 0x0000002410a07824 */ /* 0x040fe400078e02ff */
        /* <DEDUP_REMOVED lines=9> */
[----:B------:R-:W-:Y:S01]  /*7b10*/  STL [R1+0x160], R4 ;  /* 0x0001600401007387 */ /* 0x000fe20000100800 */
[----:B------:R-:W-:-:S02]  /*7b20*/  IMAD R171, R16, 0x2b, RZ ;  /* 0x0000002b10ab7824 */ /* 0x000fc400078e02ff */
[C---:B------:R-:W-:Y:S01]  /*7b30*/  IMAD R172, R16.reuse, 0x2c, RZ ;  /* 0x0000002c10ac7824 */ /* 0x040fe200078e02ff */
[----:B------:R0:W-:Y:S01]  /*7b40*/  STL [R1+0x15c], R8 ;  /* 0x00015c0801007387 */ /* 0x0001e20000100800 */
[C---:B------:R-:W-:Y:S02]  /*7b50*/  IMAD R173, R16.reuse, 0x2d, RZ ;  /* 0x0000002d10ad7824 */ /* 0x040fe400078e02ff */
[C---:B------:R-:W-:Y:S01]  /*7b60*/  IMAD R174, R16.reuse, 0x2e, RZ ;  /* 0x0000002e10ae7824 */ /* 0x040fe200078e02ff */
[----:B------:R1:W-:Y:S01]  /*7b70*/  STL [R1+0x158], R5 ;  /* 0x0001580501007387 */ /* 0x0003e20000100800 */
[C---:B------:R-:W-:Y:S02]  /*7b80*/  IMAD R175, R16.reuse, 0x2f, RZ ;  /* 0x0000002f10af7824 */ /* 0x040fe400078e02ff */
[C---:B------:R-:W-:Y:S01]  /*7b90*/  IMAD R176, R16.reuse, 0x30, RZ ;  /* 0x0000003010b07824 */ /* 0x040fe200078e02ff */
[----:B------:R2:W-:Y:S01]  /*7ba0*/  STL [R1+0x154], R4 ;  /* 0x0001540401007387 */ /* 0x0005e20000100800 */
[C---:B------:R-:W-:Y:S01]  /*7bb0*/  IMAD R177, R16.reuse, 0x31, RZ ;  /* 0x0000003110b17824 */ /* 0x040fe200078e02ff */
[----:B0-----:R-:W-:Y:S01]  /*7bc0*/  CS2R R8, SRZ ;  /* 0x0000000000087805 */ /* 0x001fe2000001ff00 */
[----:B------:R-:W-:-:S02]  /*7bd0*/  IMAD R178, R16, 0x32, RZ ;  /* 0x0000003210b27824 */ /* 0x000fc400078e02ff */
[C---:B------:R-:W-:Y:S01]  /*7be0*/  IMAD R179, R16.reuse, 0x33, RZ ;  /* 0x0000003310b37824 */ /* 0x040fe200078e02ff */
[----:B-1----:R-:W2:Y:S01]  /*7bf0*/  S2R R5, SR_TID.X ;  /* 0x0000000000057919 */ /* 0x002ea20000002100 */
[C---:B------:R-:W-:Y:S02]  /*7c00*/  IMAD R184, R16.reuse, 0x34, RZ ;  /* 0x0000003410b87824 */ /* 0x040fe400078e02ff */
[C---:B------:R-:W-:Y:S02]  /*7c10*/  IMAD R185, R16.reuse, 0x35, RZ ;  /* 0x0000003510b97824 */ /* 0x040fe400078e02ff */
[C---:B------:R-:W-:Y:S02]  /*7c20*/  IMAD R186, R16.reuse, 0x36, RZ ;  /* 0x0000003610ba7824 */ /* 0x040fe400078e02ff */
[C---:B------:R-:W-:Y:S02]  /*7c30*/  IMAD R187, R16.reuse, 0x37, RZ ;  /* 0x0000003710bb7824 */ /* 0x040fe400078e02ff */
[----:B------:R-:W-:-:S02]  /*7c40*/  IMAD R188, R16, 0x38, RZ ;  /* 0x0000003810bc7824 */ /* 0x000fc400078e02ff */
[C---:B------:R-:W-:Y:S02]  /*7c50*/  IMAD R189, R16.reuse, 0x39, RZ ;  /* 0x0000003910bd7824 */ /* 0x040fe400078e02ff */
[C---:B------:R-:W-:Y:S02]  /*7c60*/  IMAD R190, R16.reuse, 0x3a, RZ ;  /* 0x0000003a10be7824 */ /* 0x040fe400078e02ff */
[C---:B------:R-:W-:Y:S02]  /*7c70*/  IMAD R191, R16.reuse, 0x3b, RZ ;  /* 0x0000003b10bf7824 */ /* 0x040fe400078e02ff */
[C---:B------:R-:W-:Y:S02]  /*7c80*/  IMAD R192, R16.reuse, 0x3c, RZ ;  /* 0x0000003c10c07824 */ /* 0x040fe400078e02ff */
[C---:B------:R-:W-:Y:S02]  /*7c90*/  IMAD R193, R16.reuse, 0x3d, RZ ;  /* 0x0000003d10c17824 */ /* 0x040fe400078e02ff */
[----:B------:R-:W-:-:S02]  /*7ca0*/  IMAD R194, R16, 0x3e, RZ ;  /* 0x0000003e10c27824 */ /* 0x000fc400078e02ff */
[----:B------:R-:W-:Y:S01]  /*7cb0*/  IMAD R195, R16, 0x3f, RZ ;  /* 0x0000003f10c37824 */ /* 0x000fe200078e02ff */
[----:B--2---:R-:W-:Y:S01]  /*7cc0*/  LOP3.LUT R4, R128, 0x10, R5, 0x78, !PT ;  /* 0x0000001080047812 */ /* 0x004fe200078e7805 */
[----:B------:R-:W-:Y:S01]  /*7cd0*/  IMAD R197, R16, 0x41, RZ ;  /* 0x0000004110c57824 */ /* 0x000fe200078e02ff */
[----:B------:R-:W-:Y:S01]  /*7ce0*/  LOP3.LUT R5, R2, 0x40, RZ, 0x3c, !PT ;  /* 0x0000004002057812 */ /* 0x000fe200078e3cff */
[C---:B------:R-:W-:Y:S01]  /*7cf0*/  IMAD R198, R16.reuse, 0x42, RZ ;  /* 0x0000004210c67824 */ /* 0x040fe200078e02ff */
[----:B------:R-:W-:Y:S01]  /*7d00*/  LOP3.LUT R5, R223, 0x40, RZ, 0x3c, !PT ;  /* 0x00000040df057812 */ /* 0x000fe200078e3cff */
[C---:B------:R-:W-:Y:S01]  /*7d10*/  IMAD R199, R16.reuse, 0x43, RZ ;  /* 0x0000004310c77824 */ /* 0x040fe200078e02ff */
[C---:B------:R-:W-:Y:S01]  /*7d20*/  LOP3.LUT R5, R3.reuse, 0x40, RZ, 0x3c, !PT ;  /* 0x0000004003057812 */ /* 0x040fe200078e3cff */
[----:B------:R-:W-:Y:S01]  /*7d30*/  IMAD R200, R16, 0x44, RZ ;  /* 0x0000004410c87824 */ /* 0x000fe200078e02ff */
[----:B------:R-:W-:Y:S01]  /*7d40*/  LOP3.LUT R5, R4, 0x20, RZ, 0x3c, !PT ;  /* 0x0000002004057812 */ /* 0x000fe200078e3cff */
[----:B------:R-:W-:Y:S01]  /*7d50*/  IMAD R201, R16, 0x45, RZ ;  /* 0x0000004510c97824 */ /* 0x000fe200078e02ff */
[----:B------:R-:W-:Y:S01]  /*7d60*/  LOP3.LUT R128, R2, 0x20, RZ, 0x3c, !PT ;  /* 0x0000002002807812 */ /* 0x000fe200078e3cff */
[----:B------:R-:W-:Y:S01]  /*7d70*/  IMAD R202, R16, 0x46, RZ ;  /* 0x0000004610ca7824 */ /* 0x000fe200078e02ff */
[----:B------:R-:W-:Y:S01]  /*7d80*/  LOP3.LUT R128, R2, 0x60, RZ, 0x3c, !PT ;  /* 0x0000006002807812 */ /* 0x000fe200078e3cff */
[----:B------:R0:W-:Y:S01]  /*7d90*/  STL [R1+0x9ac], R5 ;  /* 0x0009ac0501007387 */ /* 0x0001e20000100800 */
[C---:B------:R-:W-:Y:S01]  /*7da0*/  LOP3.LUT R128, R3.reuse, 0x20, RZ, 0x3c, !PT ;  /* 0x0000002003807812 */ /* 0x040fe200078e3cff */
[C---:B------:R-:W-:Y:S01]  /*7db0*/  IMAD R203, R16.reuse, 0x47, RZ ;  /* 0x0000004710cb7824 */ /* 0x040fe200078e02ff */
[----:B------:R-:W-:Y:S01]  /*7dc0*/  LOP3.LUT R128, R3, 0x60, RZ, 0x3c, !PT ;  /* 0x0000006003807812 */ /* 0x000fe200078e3cff */
[----:B------:R-:W-:Y:S01]  /*7dd0*/  IMAD R204, R16, 0x48, RZ ;  /* 0x0000004810cc7824 */ /* 0x000fe200078e02ff */
[----:B------:R-:W-:Y:S01]  /*7de0*/  LOP3.LUT R128, R4, 0x40, RZ, 0x3c, !PT ;  /* 0x0000004004807812 */ /* 0x000fe200078e3cff */
[----:B------:R-:W-:-:S02]  /*7df0*/  IMAD R205, R16, 0x49, RZ ;  /* 0x0000004910cd7824 */ /* 0x000fc400078e02ff */
[----:B------:R-:W-:Y:S01]  /*7e00*/  IMAD R206, R16, 0x4a, RZ ;  /* 0x0000004a10ce7824 */ /* 0x000fe200078e02ff */
[----:B0-----:R-:W-:Y:S01]  /*7e10*/  LOP3.LUT R5, R4, 0x60, RZ, 0x3c, !PT ;  /* 0x0000006004057812 */ /* 0x001fe200078e3cff */
[----:B------:R0:W-:Y:S01]  /*7e20*/  STL [R1+0x9a8], R128 ;  /* 0x0009a88001007387 */ /* 0x0001e20000100800 */
[C---:B------:R-:W-:Y:S02]  /*7e30*/  IMAD R207, R16.reuse, 0x4b, RZ ;  /* 0x0000004b10cf7824 */ /* 0x040fe400078e02ff */
[C---:B------:R-:W-:Y:S01]  /*7e40*/  IMAD R208, R16.reuse, 0x4c, RZ ;  /* 0x0000004c10d07824 */ /* 0x040fe200078e02ff */
[----:B------:R1:W-:Y:S01]  /*7e50*/  STL [R1+0x9a4], R5 ;  /* 0x0009a40501007387 */ /* 0x0003e20000100800 */
[C---:B------:R-:W-:Y:S02]  /*7e60*/  IMAD R209, R16.reuse, 0x4d, RZ ;  /* 0x0000004d10d17824 */ /* 0x040fe400078e02ff */
[C---:B------:R-:W-:Y:S02]  /*7e70*/  IMAD R210, R16.reuse, 0x4e, RZ ;  /* 0x0000004e10d27824 */ /* 0x040fe400078e02ff */
[----:B------:R-:W-:Y:S01]  /*7e80*/  IMAD R211, R16, 0x4f, RZ ;  /* 0x0000004f10d37824 */ /* 0x000fe200078e02ff */
[----:B0-----:R-:W-:Y:S01]  /*7e90*/  LOP3.LUT R128, R222, 0x40, RZ, 0x3c, !PT ;  /* 0x00000040de807812 */ /* 0x001fe200078e3cff */
[----:B------:R-:W-:-:S02]  /*7ea0*/  IMAD R216, R16, 0x50, RZ ;  /* 0x0000005010d87824 */ /* 0x000fc400078e02ff */
[C---:B------:R-:W-:Y:S02]  /*7eb0*/  IMAD R217, R16.reuse, 0x51, RZ ;  /* 0x0000005110d97824 */ /* 0x040fe400078e02ff */
[----:B-1----:R-:W-:-:S04]  /*7ec0*/  IMAD.WIDE R4, R16, 0x2, R220 ;  /* 0x0000000210047825 */ /* 0x002fc800078e02dc */
[C---:B------:R-:W-:Y:S01]  /*7ed0*/  IMAD R218, R16.reuse, 0x52, RZ ;  /* 0x0000005210da7824 */ /* 0x040fe200078e02ff */
[----:B------:R0:W-:Y:S01]  /*7ee0*/  STL.64 [R1+0x11a0], R4 ;  /* 0x0011a00401007387 */ /* 0x0001e20000100a00 */
[C---:B------:R-:W-:Y:S02]  /*7ef0*/  IMAD R219, R16.reuse, 0x53, RZ ;  /* 0x0000005310db7824 */ /* 0x040fe400078e02ff */
[C---:B------:R-:W-:Y:S02]  /*7f00*/  IMAD R224, R16.reuse, 0x54, RZ ;  /* 0x0000005410e07824 */ /* 0x040fe400078e02ff */
[C---:B------:R-:W-:Y:S02]  /*7f10*/  IMAD R225, R16.reuse, 0x55, RZ ;  /* 0x0000005510e17824 */ /* 0x040fe400078e02ff */
[C---:B------:R-:W-:Y:S02]  /*7f20*/  IMAD R226, R16.reuse, 0x56, RZ ;  /* 0x0000005610e27824 */ /* 0x040fe400078e02ff */
[----:B------:R-:W-:-:S02]  /*7f30*/  IMAD R227, R16, 0x57, RZ ;  /* 0x0000005710e37824 */ /* 0x000fc400078e02ff */
[C---:B------:R-:W-:Y:S02]  /*7f40*/  IMAD R228, R16.reuse, 0x58, RZ ;  /* 0x0000005810e47824 */ /* 0x040fe400078e02ff */
[----:B0-----:R-:W-:-:S04]  /*7f50*/  IMAD.WIDE R4, R16, 0x2, R6 ;  /* 0x0000000210047825 */ /* 0x001fc800078e0206 */
[C---:B------:R-:W-:Y:S01]  /*7f60*/  IMAD R229, R16.reuse, 0x59, RZ ;  /* 0x0000005910e57824 */ /* 0x040fe200078e02ff */
[----:B------:R0:W-:Y:S01]  /*7f70*/  STL.64 [R1+0x1198], R4 ;  /* 0x0011980401007387 */ /* 0x0001e20000100a00 */
[C---:B------:R-:W-:Y:S02]  /*7f80*/  IMAD R230, R16.reuse, 0x5a, RZ ;  /* 0x0000005a10e67824 */ /* 0x040fe400078e02ff */
[C---:B------:R-:W-:Y:S02]  /*7f90*/  IMAD R231, R16.reuse, 0x5b, RZ ;  /* 0x0000005b10e77824 */ /* 0x040fe400078e02ff */
[C---:B------:R-:W-:Y:S02]  /*7fa0*/  IMAD R232, R16.reuse, 0x5c, RZ ;  /* 0x0000005c10e87824 */ /* 0x040fe400078e02ff */
[C---:B------:R-:W-:Y:S02]  /*7fb0*/  IMAD R233, R16.reuse, 0x5d, RZ ;  /* 0x0000005d10e97824 */ /* 0x040fe400078e02ff */
[----:B------:R-:W-:-:S02]  /*7fc0*/  IMAD R234, R16, 0x5e, RZ ;  /* 0x0000005e10ea7824 */ /* 0x000fc400078e02ff */
[----:B------:R-:W-:Y:S02]  /*7fd0*/  IMAD R235, R16, 0x5f, RZ ;  /* 0x0000005f10eb7824 */ /* 0x000fe400078e02ff */
        /* <DEDUP_REMOVED lines=8> */
[C---:B------:R-:W-:Y:S01]  /*8060*/  IMAD R242, R16.reuse, 0x66, RZ ;  /* 0x0000006610f27824 */ /* 0x040fe200078e02ff */
[----:B0-----:R0:W5:Y:S01]  /*8070*/  LDL.LU.64 R4, [R1+0x11a8] ;  /* 0x0011a80001047983 */ /* 0x0011620000300a00 */
[C---:B------:R-:W-:Y:S02]  /*8080*/  IMAD R243, R16.reuse, 0x67, RZ ;  /* 0x0000006710f37824 */ /* 0x040fe400078e02ff */
[C---:B------:R-:W-:Y:S02]  /*8090*/  IMAD R244, R16.reuse, 0x68, RZ ;  /* 0x0000006810f47824 */ /* 0x040fe400078e02ff */
[C---:B------:R-:W-:Y:S02]  /*80a0*/  IMAD R246, R16.reuse, 0x69, RZ ;  /* 0x0000006910f67824 */ /* 0x040fe400078e02ff */
[C---:B------:R-:W-:Y:S02]  /*80b0*/  IMAD R247, R16.reuse, 0x6a, RZ ;  /* 0x0000006a10f77824 */ /* 0x040fe400078e02ff */
[----:B------:R-:W-:-:S02]  /*80c0*/  IMAD R248, R16, 0x6b, RZ ;  /* 0x0000006b10f87824 */ /* 0x000fc400078e02ff */
[C---:B------:R-:W-:Y:S02]  /*80d0*/  IMAD R249, R16.reuse, 0x6c, RZ ;  /* 0x0000006c10f97824 */ /* 0x040fe400078e02ff */
[C---:B------:R-:W-:Y:S02]  /*80e0*/  IMAD R250, R16.reuse, 0x6d, RZ ;  /* 0x0000006d10fa7824 */ /* 0x040fe400078e02ff */
[----:B------:R-:W-:Y:S02]  /*80f0*/  IMAD R252, R16, 0x6e, RZ ;  /* 0x0000006e10fc7824 */ /* 0x000fe400078e02ff */
[----:B------:R-:W-:-:S05]  /*8100*/  IMAD.WIDE R16, R17, 0x2, R6 ;  /* 0x0000000211107825 */ /* 0x000fca00078e0206 */
[----:B------:R1:W-:Y:S02]  /*8110*/  STL.64 [R1+0x1188], R16 ;  /* 0x0011881001007387 */ /* 0x0003e40000100a00 */
[----:B-1----:R-:W-:-:S05]  /*8120*/  IMAD.WIDE R16, R18, 0x2, R220 ;  /* 0x0000000212107825 */ /* 0x002fca00078e02dc */
[----:B------:R1:W-:Y:S02]  /*8130*/  STL.64 [R1+0x1180], R16 ;  /* 0x0011801001007387 */ /* 0x0003e40000100a00 */
[----:B-1----:R-:W-:-:S05]  /*8140*/  IMAD.WIDE R16, R18, 0x2, R6 ;  /* 0x0000000212107825 */ /* 0x002fca00078e0206 */
[----:B------:R1:W-:Y:S02]  /*8150*/  STL.64 [R1+0x1178], R16 ;  /* 0x0011781001007387 */ /* 0x0003e40000100a00 */
[----:B-1----:R-:W-:-:S04]  /*8160*/  IMAD.WIDE R16, R19, 0x2, R220 ;  /* 0x0000000213107825 */ /* 0x002fc800078e02dc */
[----:B------:R-:W-:Y:S01]  /*8170*/  IMAD.WIDE R18, R19, 0x2, R6 ;  /* 0x0000000213127825 */ /* 0x000fe200078e0206 */
[----:B------:R1:W-:Y:S04]  /*8180*/  STL.64 [R1+0x1170], R16 ;  /* 0x0011701001007387 */ /* 0x0003e80000100a00 */
[----:B------:R2:W-:Y:S01]  /*8190*/  STL.64 [R1+0x1168], R18 ;  /* 0x0011681201007387 */ /* 0x0005e20000100a00 */
[----:B-1----:R-:W-:-:S04]  /*81a0*/  IMAD.WIDE R16, R20, 0x2, R220 ;  /* 0x0000000214107825 */ /* 0x002fc800078e02dc */
[----:B--2---:R-:W-:Y:S01]  /*81b0*/  IMAD.WIDE R18, R20, 0x2, R6 ;  /* 0x0000000214127825 */ /* 0x004fe200078e0206 */
[----:B------:R1:W-:Y:S04]  /*81c0*/  STL.64 [R1+0x1160], R16 ;  /* 0x0011601001007387 */ /* 0x0003e80000100a00 */
[----:B------:R2:W-:Y:S01]  /*81d0*/  STL.64 [R1+0x1158], R18 ;  /* 0x0011581201007387 */ /* 0x0005e20000100a00 */
[----:B-1----:R-:W-:-:S04]  /*81e0*/  IMAD.WIDE R16, R21, 0x2, R220 ;  /* 0x0000000215107825 */ /* 0x002fc800078e02dc */
[----:B------:R-:W-:Y:S01]  /*81f0*/  IMAD.WIDE R20, R21, 0x2, R6 ;  /* 0x0000000215147825 */ /* 0x000fe200078e0206 */
[----:B------:R1:W-:Y:S03]  /*8200*/  STL.64 [R1+0x1150], R16 ;  /* 0x0011501001007387 */ /* 0x0003e60000100a00 */
[C---:B--2---:R-:W-:Y:S01]  /*8210*/  IMAD.WIDE R18, R22.reuse, 0x2, R220 ;  /* 0x0000000216127825 */ /* 0x044fe200078e02dc */
[----:B------:R2:W-:Y:S04]  /*8220*/  STL.64 [R1+0x1148], R20 ;  /* 0x0011481401007387 */ /* 0x0005e80000100a00 */
[----:B------:R3:W-:Y:S01]  /*8230*/  STL.64 [R1+0x1140], R18 ;  /* 0x0011401201007387 */ /* 0x0007e20000100a00 */
[----:B-1----:R-:W-:-:S04]  /*8240*/  IMAD.WIDE R16, R22, 0x2, R6 ;  /* 0x0000000216107825 */ /* 0x002fc800078e0206 */
[C---:B--2---:R-:W-:Y:S01]  /*8250*/  IMAD.WIDE R20, R23.reuse, 0x2, R220 ;  /* 0x0000000217147825 */ /* 0x044fe200078e02dc */
[----:B------:R1:W-:Y:S03]  /*8260*/  STL.64 [R1+0x1138], R16 ;  /* 0x0011381001007387 */ /* 0x0003e60000100a00 */
[----:B---3--:R-:W-:Y:S01]  /*8270*/  IMAD.WIDE R18, R23, 0x2, R6 ;  /* 0x0000000217127825 */ /* 0x008fe200078e0206 */
[----:B------:R2:W-:Y:S04]  /*8280*/  STL.64 [R1+0x1130], R20 ;  /* 0x0011301401007387 */ /* 0x0005e80000100a00 */
[----:B------:R3:W-:Y:S01]  /*8290*/  STL.64 [R1+0x1128], R18 ;  /* 0x0011281201007387 */ /* 0x0007e20000100a00 */
[----:B-1----:R-:W-:-:S04]  /*82a0*/  IMAD.WIDE R16, R28, 0x2, R220 ;  /* 0x000000021c107825 */ /* 0x002fc800078e02dc */
[----:B--2---:R-:W-:Y:S01]  /*82b0*/  IMAD.WIDE R20, R28, 0x2, R6 ;  /* 0x000000021c147825 */ /* 0x004fe200078e0206 */
[----:B------:R1:W-:Y:S03]  /*82c0*/  STL.64 [R1+0x1120], R16 ;  /* 0x0011201001007387 */ /* 0x0003e60000100a00 */
[C---:B---3--:R-:W-:Y:S01]  /*82d0*/  IMAD.WIDE R18, R29.reuse, 0x2, R220 ;  /* 0x000000021d127825 */ /* 0x048fe200078e02dc */
        /* <DEDUP_REMOVED lines=395> */
[----:B---3--:R-:W-:Y:S01]  /*9b90*/  IMAD.WIDE R18, R250, 0x2, R220 ;  /* 0x00000002fa127825 */ /* 0x008fe200078e02dc */
[----:B------:R-:W-:Y:S04]  /*9ba0*/  STL.64 [R1+0xae8], R20 ;  /* 0x000ae81401007387 */ /* 0x000fe80000100a00 */
[----:B------:R2:W-:Y:S01]  /*9bb0*/  STL.64 [R1+0xae0], R18 ;  /* 0x000ae01201007387 */ /* 0x0005e20000100a00 */
[----:B-1----:R-:W-:-:S02]  /*9bc0*/  IMAD.MOV.U32 R16, RZ, RZ, c[0x0][0x1a4] ;  /* 0x00006900ff107624 */ /* 0x002fc400078e00ff */
[----:B------:R-:W-:-:S04]  /*9bd0*/  IMAD.WIDE R22, R252, 0x2, R220 ;  /* 0x00000002fc167825 */ /* 0x000fc800078e02dc */
[----:B------:R-:W-:Y:S02]  /*9be0*/  IMAD R16, R16, 0x6f, RZ ;  /* 0x0000006f10107824 */ /* 0x000fe400078e02ff */
[----:B--2---:R-:W-:Y:S01]  /*9bf0*/  IMAD.WIDE R18, R250, 0x2, R6 ;  /* 0x00000002fa127825 */ /* 0x004fe200078e0206 */
[----:B------:R-:W-:-:S03]  /*9c00*/  MOV R128, c[0x0][0x1a4] ;  /* 0x0000690000807a02 */ /* 0x000fc60000000f00 */
[----:B------:R-:W-:Y:S01]  /*9c10*/  IMAD.WIDE R20, R252, 0x2, R6 ;  /* 0x00000002fc147825 */ /* 0x000fe200078e0206 */
[----:B------:R1:W-:Y:S01]  /*9c20*/  STL.64 [R1+0xad8], R18 ;  /* 0x000ad81201007387 */ /* 0x0003e20000100a00 */
[----:B------:R-:W-:-:S03]  /*9c30*/  MOV R17, c[0x0][0x1a4] ;  /* 0x0000690000117a02 */ /* 0x000fc60000000f00 */
[----:B------:R2:W-:Y:S01]  /*9c40*/  STL.64 [R1+0xad0], R22 ;  /* 0x000ad01601007387 */ /* 0x0005e20000100a00 */
[----:B------:R-:W-:-:S03]  /*9c50*/  IMAD R128, R128, 0x70, RZ ;  /* 0x0000007080807824 */ /* 0x000fc600078e02ff */
[----:B------:R3:W-:Y:S01]  /*9c60*/  STL.64 [R1+0xac8], R20 ;  /* 0x000ac81401007387 */ /* 0x0007e20000100a00 */
[----:B-1----:R-:W-:-:S05]  /*9c70*/  IMAD.WIDE R18, R16, 0x2, R220 ;  /* 0x0000000210127825 */ /* 0x002fca00078e02dc */
[----:B------:R1:W-:Y:S01]  /*9c80*/  STL.64 [R1+0xac0], R18 ;  /* 0x000ac01201007387 */ /* 0x0003e20000100a00 */
[----:B------:R-:W-:Y:S02]  /*9c90*/  IMAD R17, R17, 0x71, RZ ;  /* 0x0000007111117824 */ /* 0x000fe400078e02ff */
[----:B--2---:R-:W-:-:S04]  /*9ca0*/  IMAD.WIDE R22, R128, 0x2, R220 ;  /* 0x0000000280167825 */ /* 0x004fc800078e02dc */
[----:B---3--:R-:W-:-:S04]  /*9cb0*/  IMAD.WIDE R20, R128, 0x2, R6 ;  /* 0x0000000280147825 */ /* 0x008fc800078e0206 */
[----:B-1----:R-:W-:Y:S01]  /*9cc0*/  IMAD.WIDE R18, R16, 0x2, R6 ;  /* 0x0000000210127825 */ /* 0x002fe200078e0206 */
[----:B------:R-:W-:-:S04]  /*9cd0*/  MOV R128, c[0x0][0x1a4] ;  /* 0x0000690000807a02 */ /* 0x000fc80000000f00 */
[----:B------:R1:W-:Y:S01]  /*9ce0*/  STL.64 [R1+0xab8], R18 ;  /* 0x000ab81201007387 */ /* 0x0003e20000100a00 */
[----:B------:R-:W-:-:S03]  /*9cf0*/  IMAD.MOV.U32 R16, RZ, RZ, c[0x0][0x1a4] ;  /* 0x00006900ff107624 */ /* 0x000fc600078e00ff */
        /* <DEDUP_REMOVED lines=80> */
[----:B-1----:R-:W-:-:S04]  /*a200*/  IMAD.WIDE R18, R17, 0x2, R6 ;  /* 0x0000000211127825 */ /* 0x002fc800078e0206 */
[C---:B------:R-:W-:Y:S01]  /*a210*/  IMAD.WIDE R16, R128.reuse, 0x2, R6 ;  /* 0x0000000280107825 */ /* 0x040fe200078e0206 */
[----:B------:R1:W-:Y:S04]  /*a220*/  STL.64 [R1+0x9d8], R18 ;  /* 0x0009d81201007387 */ /* 0x0003e80000100a00 */
[----:B------:R0:W-:Y:S04]  /*a230*/  STL.64 [R1+0x9d0], R22 ;  /* 0x0009d01601007387 */ /* 0x0001e80000100a00 */
[----:B------:R0:W-:Y:S01]  /*a240*/  STL.64 [R1+0x9c8], R20 ;  /* 0x0009c81401007387 */ /* 0x0001e20000100a00 */
[----:B-1----:R-:W-:-:S03]  /*a250*/  IMAD.WIDE R18, R128, 0x2, R220 ;  /* 0x0000000280127825 */ /* 0x002fc600078e02dc */
[----:B------:R0:W-:Y:S04]  /*a260*/  STL.64 [R1+0x9b8], R16 ;  /* 0x0009b81001007387 */ /* 0x0001e80000100a00 */
[----:B------:R0:W-:Y:S02]  /*a270*/  STL.64 [R1+0x9c0], R18 ;  /* 0x0009c01201007387 */ /* 0x0001e40000100a00 */
.L_x_1:
[----:B0-----:R-:W2:Y:S04]  /*a280*/  LDL.64 R22, [R1+0x11a0] ;  /* 0x0011a00001167983 */ /* 0x001ea80000100a00 */
[----:B------:R-:W3:Y:S04]  /*a290*/  LDL.64 R20, [R1+0x1198] ;  /* 0x0011980001147983 */ /* 0x000ee80000100a00 */
[----:B------:R-:W3:Y:S04]  /*a2a0*/  LDL.64 R18, [R1+0x1190] ;  /* 0x0011900001127983 */ /* 0x000ee80000100a00 */
[----:B------:R-:W3:Y:S04]  /*a2b0*/  LDL.64 R30, [R1+0x1188] ;  /* 0x00118800011e7983 */ /* 0x000ee80000100a00 */
[----:B------:R-:W3:Y:S04]  /*a2c0*/  LDL.64 R66, [R1+0x1180] ;  /* 0x0011800001427983 */ /* 0x000ee80000100a00 */
[----:B------:R-:W3:Y:S04]  /*a2d0*/  LDL.64 R64, [R1+0x1178] ;  /* 0x0011780001407983 */ /* 0x000ee80000100a00 */
[----:B------:R-:W3:Y:S04]  /*a2e0*/  LDL.64 R38, [R1+0x1170] ;  /* 0x0011700001267983 */ /* 0x000ee80000100a00 */
[----:B------:R-:W3:Y:S04]  /*a2f0*/  LDL.64 R32, [R1+0x1168] ;  /* 0x0011680001207983 */ /* 0x000ee80000100a00 */
[----:B------:R-:W3:Y:S01]  /*a300*/  LDL.64 R36, [R1+0x1160] ;  /* 0x0011600001247983 */ /* 0x000ee20000100a00 */
[----:B-----5:R-:W-:-:S03]  /*a310*/  IMAD.WIDE R16, R0, 0x2, R220 ;  /* 0x0000000200107825 */ /* 0x020fc600078e02dc */
[----:B------:R-:W-:Y:S01]  /*a320*/  STL [R1+0x151c], R3 ;  /* 0x00151c0301007387 */ /* 0x000fe20000100800 */
[----:B------:R-:W-:-:S03]  /*a330*/  IMAD.WIDE R28, R0, 0x2, R6 ;  /* 0x00000002001c7825 */ /* 0x000fc600078e0206 */
[----:B------:R-:W-:Y:S04]  /*a340*/  STL [R1+0x1518], R223 ;  /* 0x001518df01007387 */ /* 0x000fe80000100800 */
[----:B------:R-:W-:Y:S04]  /*a350*/  STL [R1+0x1514], R251 ;  /* 0x001514fb01007387 */ /* 0x000fe80000100800 */
[----:B-----5:R-:W-:Y:S04]  /*a360*/  STL [R1+0x1510], R4 ;  /* 0x0015100401007387 */ /* 0x020fe80000100800 */
[----:B------:R-:W-:Y:S04]  /*a370*/  STL [R1+0x150c], R100 ;  /* 0x00150c6401007387 */ /* 0x000fe80000100800 */
        /* <DEDUP_REMOVED lines=45> */
[----:B------:R0:W-:Y:S04]  /*a650*/  STL [R1+0x1454], R12 ;  /* 0x0014540c01007387 */ /* 0x0001e80000100800 */
[----:B------:R-:W-:Y:S04]  /*a660*/  STL [R1+0x1450], R13 ;  /* 0x0014500d01007387 */ /* 0x000fe80000100800 */
[----:B------:R-:W-:Y:S04]  /*a670*/  STL [R1+0x144c], R26 ;  /* 0x00144c1a01007387 */ /* 0x000fe80000100800 */
[----:B0-----:R0:W4:Y:S04]  /*a680*/  LDG.E.U16 R12, [R16.64] ;  /* 0x00000004100c7981 */ /* 0x001128000c1e1500 */
[----:B------:R1:W-:Y:S04]  /*a690*/  STL [R1+0x1448], R27 ;  /* 0x0014481b01007387 */ /* 0x0003e80000100800 */
        /* <DEDUP_REMOVED lines=10> */
[----:B------:R-:W-:Y:S01]  /*a740*/  STL [R1+0x141c], R214 ;  /* 0x00141cd601007387 */ /* 0x000fe20000100800 */
[----:B--2---:R-:W-:-:S03]  /*a750*/  IMAD.WIDE R22, R0, 0x2, R22 ;  /* 0x0000000200167825 */ /* 0x004fc600078e0216 */
[----:B------:R-:W-:Y:S01]  /*a760*/  STL [R1+0x1418], R215 ;  /* 0x001418d701007387 */ /* 0x000fe20000100800 */
[----:B---3--:R-:W-:-:S03]  /*a770*/  IMAD.WIDE R20, R0, 0x2, R20 ;  /* 0x0000000200147825 */ /* 0x008fc600078e0214 */
[----:B------:R-:W2:Y:S01]  /*a780*/  LDG.E.U16 R117, [R22.64] ;  /* 0x0000000416757981 */ /* 0x000ea2000c1e1500 */
[----:B------:R-:W-:-:S03]  /*a790*/  IMAD.WIDE R18, R0, 0x2, R18 ;  /* 0x0000000200127825 */ /* 0x000fc600078e0212 */
[----:B------:R-:W3:Y:S01]  /*a7a0*/  LDG.E.U16 R120, [R20.64] ;  /* 0x0000000414787981 */ /* 0x000ee2000c1e1500 */
[----:B0-----:R-:W-:-:S03]  /*a7b0*/  IMAD.WIDE R16, R0, 0x2, R30 ;  /* 0x0000000200107825 */ /* 0x001fc600078e021e */
[----:B------:R0:W2:Y:S04]  /*a7c0*/  LDG.E.U16 R123, [R18.64] ;  /* 0x00000004127b7981 */ /* 0x0000a8000c1e1500 */
[----:B------:R-:W2:Y:S04]  /*a7d0*/  LDG.E.U16 R126, [R16.64] ;  /* 0x00000004107e7981 */ /* 0x000ea8000c1e1500 */
[----:B------:R-:W-:Y:S04]  /*a7e0*/  STL [R1+0x1414], R14 ;  /* 0x0014140e01007387 */ /* 0x000fe80000100800 */
[----:B------:R0:W-:Y:S04]  /*a7f0*/  STL [R1+0x1410], R15 ;  /* 0x0014100f01007387 */ /* 0x0001e80000100800 */
        /* <DEDUP_REMOVED lines=64> */
[----:B------:R0:W4:Y:S04]  /*ac00*/  LDG.E.U16 R4, [R28.64] ;  /* 0x000000041c047981 */ /* 0x000128000c1e1500 */
[----:B------:R-:W-:Y:S04]  /*ac10*/  STL [R1+0x11d8], R97 ;  /* 0x0011d86101007387 */ /* 0x000fe80000100800 */
[----:B------:R-:W-:Y:S01]  /*ac20*/  STL [R1+0x11d4], R98 ;  /* 0x0011d46201007387 */ /* 0x000fe20000100800 */
[----:B0-----:R-:W-:-:S03]  /*ac30*/  IMAD.WIDE R28, R0, 0x2, R66 ;  /* 0x00000002001c7825 */ /* 0x001fc600078e0242 */
[----:B------:R-:W-:Y:S04]  /*ac40*/  STL [R1+0x11d0], R99 ;  /* 0x0011d06301007387 */ /* 0x000fe80000100800 */
[----:B------:R-:W-:Y:S04]  /*ac50*/  STL [R1+0x11ac], R220 ;  /* 0x0011acdc01007387 */ /* 0x000fe80000100800 */
[----:B------:R-:W-:Y:S04]  /*ac60*/  STL [R1+0x11a8], R221 ;  /* 0x0011a8dd01007387 */ /* 0x000fe80000100800 */
[----:B------:R-:W-:Y:S04]  /*ac70*/  STL [R1+0x11b4], R6 ;  /* 0x0011b40601007387 */ /* 0x000fe80000100800 */
[----:B------:R-:W4:Y:S04]  /*ac80*/  LDG.E.U16 R213, [R28.64] ;  /* 0x000000041cd57981 */ /* 0x000f28000c1e1500 */
[----:B------:R0:W-:Y:S04]  /*ac90*/  STL [R1+0x11b0], R7 ;  /* 0x0011b00701007387 */ /* 0x0001e80000100800 */
[----:B------:R-:W4:Y:S04]  /*aca0*/  LDL.64 R30, [R1+0x1158] ;  /* 0x00115800011e7983 */ /* 0x000f280000100a00 */
[----:B------:R-:W4:Y:S04]  /*acb0*/  LDL.64 R10, [R1+0x1140] ;  /* 0x00114000010a7983 */ /* 0x000f280000100a00 */
[----:B-1----:R-:W4:Y:S04]  /*acc0*/  LDL.64 R26, [R1+0x1150] ;  /* 0x00115000011a7983 */ /* 0x002f280000100a00 */
[----:B------:R-:W4:Y:S04]  /*acd0*/  LDL.64 R8, [R1+0x1148] ;  /* 0x0011480001087983 */ /* 0x000f280000100a00 */
[----:B------:R-:W4:Y:S01]  /*ace0*/  LDL.64 R34, [R1+0x1138] ;  /* 0x0011380001227983 */ /* 0x000f220000100a00 */
[----:B------:R-:W-:-:S03]  /*acf0*/  IMAD.WIDE R18, R0, 0x2, R32 ;  /* 0x0000000200127825 */ /* 0x000fc600078e0220 */
[----:B--2---:R-:W-:Y:S04]  /*ad00*/  STL [R1+0x1520], R117 ;  /* 0x0015207501007387 */ /* 0x004fe80000100800 */
[----:B---3--:R-:W-:Y:S04]  /*ad10*/  STL [R1+0x1524], R120 ;  /* 0x0015247801007387 */ /* 0x008fe80000100800 */
[----:B------:R-:W-:Y:S04]  /*ad20*/  STL [R1+0x1528], R123 ;  /* 0x0015287b01007387 */ /* 0x000fe80000100800 */
[----:B------:R-:W-:Y:S04]  /*ad30*/  STL [R1+0x152c], R126 ;  /* 0x00152c7e01007387 */ /* 0x000fe80000100800 */
[----:B------:R-:W2:Y:S04]  /*ad40*/  LDL.64 R32, [R1+0x1118] ;  /* 0x0011180001207983 */ /* 0x000ea80000100a00 */
[----:B------:R-:W2:Y:S04]  /*ad50*/  LDL.64 R14, [R1+0x1130] ;  /* 0x00113000010e7983 */ /* 0x000ea80000100a00 */
[----:B------:R-:W2:Y:S04]  /*ad60*/  LDL.64 R24, [R1+0x1120] ;  /* 0x0011200001187983 */ /* 0x000ea80000100a00 */
[----:B------:R-:W2:Y:S01]  /*ad70*/  LDL.64 R2, [R1+0x1128] ;  /* 0x0011280001027983 */ /* 0x000ea20000100a00 */
[----:B------:R-:W-:-:S03]  /*ad80*/  IMAD.WIDE R16, R0, 0x2, R36 ;  /* 0x0000000200107825 */ /* 0x000fc600078e0224 */
[----:B0-----:R-:W2:Y:S04]  /*ad90*/  LDL.64 R6, [R1+0x1110] ;  /* 0x0011100001067983 */ /* 0x001ea80000100a00 */
[----:B------:R-:W2:Y:S04]  /*ada0*/  LDL.64 R36, [R1+0x1108] ;  /* 0x0011080001247983 */ /* 0x000ea80000100a00 */
[----:B------:R0:W2:Y:S01]  /*adb0*/  LDG.E.U16 R221, [R18.64] ;  /* 0x0000000412dd7981 */ /* 0x0000a2000c1e1500 */
[----:B------:R-:W-:-:S03]  /*adc0*/  IMAD.WIDE R20, R0, 0x2, R38 ;  /* 0x0000000200147825 */ /* 0x000fc600078e0226 */
[----:B------:R1:W2:Y:S01]  /*add0*/  LDG.E.U16 R92, [R16.64] ;  /* 0x00000004105c7981 */ /* 0x0002a2000c1e1500 */
[----:B------:R-:W-:-:S03]  /*ade0*/  IMAD.WIDE R22, R0, 0x2, R64 ;  /* 0x0000000200167825 */ /* 0x000fc600078e0240 */
[----:B------:R0:W2:Y:S04]  /*adf0*/  LDG.E.U16 R222, [R20.64] ;  /* 0x0000000414de7981 */ /* 0x0000a8000c1e1500 */
[----:B----4-:R-:W-:Y:S04]  /*ae00*/  STL [R1+0x1530], R213 ;  /* 0x001530d501007387 */ /* 0x010fe80000100800 */
[----:B------:R4:W-:Y:S01]  /*ae10*/  STL [R1+0x90], R12 ;  /* 0x0000900c01007387 */ /* 0x0009e20000100800 */
[----:B------:R-:W-:-:S03]  /*ae20*/  IMAD.WIDE R28, R0, 0x2, R30 ;  /* 0x00000002001c7825 */ /* 0x000fc600078e021e */
[----:B------:R1:W-:Y:S04]  /*ae30*/  STL [R1+0x8c], R4 ;  /* 0x00008c0401007387 */ /* 0x0003e80000100800 */
[----:B------:R-:W3:Y:S01]  /*ae40*/  LDL.64 R30, [R1+0x1100] ;  /* 0x00110000011e7983 */ /* 0x000ee20000100a00 */
[----:B0-----:R-:W-:-:S03]  /*ae50*/  IMAD.WIDE R18, R0, 0x2, R10 ;  /* 0x0000000200127825 */ /* 0x001fc600078e020a */
[----:B------:R-:W3:Y:S04]  /*ae60*/  LDL.64 R10, [R1+0x10e8] ;  /* 0x0010e800010a7983 */ /* 0x000ee80000100a00 */
[----:B------:R2:W3:Y:S01]  /*ae70*/  LDG.E.U16 R52, [R18.64] ;  /* 0x0000000412347981 */ /* 0x0004e2000c1e1500 */
[----:B------:R-:W-:-:S03]  /*ae80*/  IMAD.WIDE R20, R0, 0x2, R8 ;  /* 0x0000000200147825 */ /* 0x000fc600078e0208 */
[----:B------:R0:W3:Y:S01]  /*ae90*/  LDG.E.U16 R91, [R28.64] ;  /* 0x000000041c5b7981 */ /* 0x0000e2000c1e1500 */
[----:B-1----:R-:W-:-:S03]  /*aea0*/  IMAD.WIDE R16, R0, 0x2, R34 ;  /* 0x0000000200107825 */ /* 0x002fc600078e0222 */
[----:B----4-:R1:W4:Y:S04]  /*aeb0*/  LDG.E.U16 R12, [R22.64] ;  /* 0x00000004160c7981 */ /* 0x010328000c1e1500 */
[----:B------:R-:W4:Y:S04]  /*aec0*/  LDL.64 R8, [R1+0x10f0] ;  /* 0x0010f00001087983 */ /* 0x000f280000100a00 */
[----:B------:R-:W4:Y:S04]  /*aed0*/  LDL.64 R34, [R1+0x10e0] ;  /* 0x0010e00001227983 */ /* 0x000f280000100a00 */
[----:B------:R-:W4:Y:S01]  /*aee0*/  LDL.64 R38, [R1+0x10a0] ;  /* 0x0010a00001267983 */ /* 0x000f220000100a00 */
[----:B--2---:R-:W-:-:S03]  /*aef0*/  IMAD.WIDE R18, R0, 0x2, R32 ;  /* 0x0000000200127825 */ /* 0x004fc600078e0220 */
[----:B------:R2:W4:Y:S04]  /*af00*/  LDG.E.U16 R73, [R20.64] ;  /* 0x0000000414497981 */ /* 0x000528000c1e1500 */
[----:B------:R-:W4:Y:S01]  /*af10*/  LDL.64 R32, [R1+0x10c0] ;  /* 0x0010c00001207983 */ /* 0x000f220000100a00 */
[----:B0-----:R-:W-:-:S03]  /*af20*/  IMAD.WIDE R28, R0, 0x2, R14 ;  /* 0x00000002001c7825 */ /* 0x001fc600078e020e */
[----:B------:R-:W4:Y:S01]  /*af30*/  LDL.64 R14, [R1+0x10d8] ;  /* 0x0010d800010e7983 */ /* 0x000f220000100a00 */
[----:B-1----:R-:W-:-:S03]  /*af40*/  IMAD.WIDE R22, R0, 0x2, R26 ;  /* 0x0000000200167825 */ /* 0x002fc600078e021a */
[----:B------:R-:W4:Y:S01]  /*af50*/  LDL.64 R26, [R1+0x10f8] ;  /* 0x0010f800011a7983 */ /* 0x000f220000100a00 */
[----:B--2---:R-:W-:-:S03]  /*af60*/  IMAD.WIDE R20, R0, 0x2, R24 ;  /* 0x0000000200147825 */ /* 0x004fc600078e0218 */
[----:B------:R0:W2:Y:S04]  /*af70*/  LDG.E.U16 R74, [R22.64] ;  /* 0x00000004164a7981 */ /* 0x0000a8000c1e1500 */
[----:B------:R-:W2:Y:S04]  /*af80*/  LDL.64 R24, [R1+0x10c8] ;  /* 0x0010c80001187983 */ /* 0x000ea80000100a00 */
[----:B------:R1:W2:Y:S01]  /*af90*/  LDG.E.U16 R51, [R16.64] ;  /* 0x0000000410337981 */ /* 0x0002a2000c1e1500 */
[----:B0-----:R-:W-:-:S03]  /*afa0*/  IMAD.WIDE R22, R0, 0x2, R2 ;  /* 0x0000000200167825 */ /* 0x001fc600078e0202 */
[----:B------:R-:W2:Y:S04]  /*afb0*/  LDL.64 R2, [R1+0x10d0] ;  /* 0x0010d00001027983 */ /* 0x000ea80000100a00 */
[----:B------:R3:W2:Y:S01]  /*afc0*/  LDG.E.U16 R126, [R22.64] ;  /* 0x00000004167e7981 */ /* 0x0006a2000c1e1500 */
[----:B-1----:R-:W-:-:S03]  /*afd0*/  IMAD.WIDE R16, R0, 0x2, R6 ;  /* 0x0000000200107825 */ /* 0x002fc600078e0206 */
[----:B------:R-:W2:Y:S04]  /*afe0*/  LDL.64 R6, [R1+0x10b8] ;  /* 0x0010b80001067983 */ /* 0x000ea80000100a00 */
[----:B------:R0:W2:Y:S04]  /*aff0*/  LDG.E.U16 R213, [R28.64] ;  /* 0x000000041cd57981 */ /* 0x0000a8000c1e1500 */
[----:B------:R1:W2:Y:S04]  /*b000*/  LDG.E.U16 R127, [R16.64] ;  /* 0x00000004107f7981 */ /* 0x0002a8000c1e1500 */
[----:B------:R-:W2:Y:S01]  /*b010*/  LDL.64 R40, [R1+0x10b0] ;  /* 0x0010b00001287983 */ /* 0x000ea20000100a00 */
[----:B0-----:R-:W-:-:S03]  /*b020*/  IMAD.WIDE R28, R0, 0x2, R36 ;  /* 0x00000002001c7825 */ /* 0x001fc600078e0224 */
[----:B------:R-:W2:Y:S04]  /*b030*/  LDL.64 R36, [R1+0x1090] ;  /* 0x0010900001247983 */ /* 0x000ea80000100a00 */
[----:B------:R4:W2:Y:S04]  /*b040*/  LDG.E.U16 R124, [R18.64] ;  /* 0x00000004127c7981 */ /* 0x0008a8000c1e1500 */
[----:B------:R0:W2:Y:S04]  /*b050*/  LDG.E.U16 R121, [R20.64] ;  /* 0x0000000414797981 */ /* 0x0000a8000c1e1500 */
[----:B------:R-:W2:Y:S04]  /*b060*/  LDL.64 R44, [R1+0x1058] ;  /* 0x00105800012c7983 */ /* 0x000ea80000100a00 */
        /* <DEDUP_REMOVED lines=21> */
[----:B------:R-:W2:Y:S01]  /*b1c0*/  LDL.64 R174, [R1+0xaf8] ;  /* 0x000af80001ae7983 */ /* 0x000ea20000100a00 */
[----:B---3--:R-:W-:-:S03]  /*b1d0*/  IMAD.WIDE R22, R0, 0x2, R30 ;  /* 0x0000000200167825 */ /* 0x008fc600078e021e */
[----:B------:R-:W3:Y:S01]  /*b1e0*/  LDL.64 R30, [R1+0x10a8] ;  /* 0x0010a800011e7983 */ /* 0x000ee20000100a00 */
[----:B-1----:R-:W-:-:S03]  /*b1f0*/  IMAD.WIDE R16, R0, 0x2, R10 ;  /* 0x0000000200107825 */ /* 0x002fc600078e020a */
[----:B------:R1:W3:Y:S04]  /*b200*/  LDG.E.U16 R13, [R22.64] ;  /* 0x00000004160d7981 */ /* 0x0002e8000c1e1500 */
[----:B------:R0:W3:Y:S04]  /*b210*/  LDG.E.U16 R155, [R16.64] ;  /* 0x00000004109b7981 */ /* 0x0000e8000c1e1500 */
[----:B------:R0:W3:Y:S01]  /*b220*/  LDG.E.U16 R10, [R28.64] ;  /* 0x000000041c0a7981 */ /* 0x0000e2000c1e1500 */
[----:B----4-:R-:W-:-:S03]  /*b230*/  IMAD.WIDE R18, R0, 0x2, R8 ;  /* 0x0000000200127825 */ /* 0x010fc600078e0208 */
[----:B------:R-:W4:Y:S01]  /*b240*/  LDL.64 R8, [R1+0x1098] ;  /* 0x0010980001087983 */ /* 0x000f220000100a00 */
[----:B0-----:R-:W-:-:S03]  /*b250*/  IMAD.WIDE R28, R0, 0x2, R34 ;  /* 0x00000002001c7825 */ /* 0x001fc600078e0222 */
[----:B------:R-:W4:Y:S04]  /*b260*/  LDL.64 R34, [R1+0x1088] ;  /* 0x0010880001227983 */ /* 0x000f280000100a00 */
[----:B------:R2:W4:Y:S04]  /*b270*/  LDG.E.U16 R220, [R18.64] ;  /* 0x0000000412dc7981 */ /* 0x000528000c1e1500 */
[----:B------:R0:W4:Y:S01]  /*b280*/  LDG.E.U16 R90, [R28.64] ;  /* 0x000000041c5a7981 */ /* 0x000122000c1e1500 */
[----:B------:R-:W-:-:S03]  /*b290*/  IMAD.WIDE R16, R0, 0x2, R32 ;  /* 0x0000000200107825 */ /* 0x000fc600078e0220 */
[----:B------:R-:W4:Y:S01]  /*b2a0*/  LDL.64 R32, [R1+0x1068] ;  /* 0x0010680001207983 */ /* 0x000f220000100a00 */
[----:B-1----:R-:W-:-:S03]  /*b2b0*/  IMAD.WIDE R22, R0, 0x2, R14 ;  /* 0x0000000200167825 */ /* 0x002fc600078e020e */
[----:B------:R-:W4:Y:S01]  /*b2c0*/  LDL.64 R14, [R1+0x1080] ;  /* 0x00108000010e7983 */ /* 0x000f220000100a00 */
[----:B------:R-:W-:-:S03]  /*b2d0*/  IMAD.WIDE R20, R0, 0x2, R26 ;  /* 0x0000000200147825 */ /* 0x000fc600078e021a */
[----:B------:R1:W4:Y:S04]  /*b2e0*/  LDG.E.U16 R89, [R22.64] ;  /* 0x0000000416597981 */ /* 0x000328000c1e1500 */
[----:B------:R0:W4:Y:S01]  /*b2f0*/  LDG.E.U16 R26, [R20.64] ;  /* 0x00000004141a7981 */ /* 0x000122000c1e1500 */
[----:B--2---:R-:W-:-:S03]  /*b300*/  IMAD.WIDE R18, R0, 0x2, R24 ;  /* 0x0000000200127825 */ /* 0x004fc600078e0218 */
[----:B------:R-:W2:Y:S04]  /*b310*/  LDL.64 R24, [R1+0x1070] ;  /* 0x0010700001187983 */ /* 0x000ea80000100a00 */
[----:B------:R1:W2:Y:S01]  /*b320*/  LDG.E.U16 R71, [R18.64] ;  /* 0x0000000412477981 */ /* 0x0002a2000c1e1500 */
[----:B0-----:R-:W-:-:S03]  /*b330*/  IMAD.WIDE R20, R0, 0x2, R2 ;  /* 0x0000000200147825 */ /* 0x001fc600078e0202 */
[----:B------:R-:W2:Y:S04]  /*b340*/  LDL.64 R2, [R1+0x1078] ;  /* 0x0010780001027983 */ /* 0x000ea80000100a00 */
[----:B------:R3:W2:Y:S01]  /*b350*/  LDG.E.U16 R72, [R20.64] ;  /* 0x0000000414487981 */ /* 0x0006a2000c1e1500 */
[----:B-1----:R-:W-:-:S03]  /*b360*/  IMAD.WIDE R18, R0, 0x2, R38 ;  /* 0x0000000200127825 */ /* 0x002fc600078e0226 */
[----:B------:R-:W2:Y:S01]  /*b370*/  LDL.64 R38, [R1+0x1040] ;  /* 0x0010400001267983 */ /* 0x000ea20000100a00 */
[----:B------:R-:W-:-:S03]  /*b380*/  IMAD.WIDE R28, R0, 0x2, R6 ;  /* 0x00000002001c7825 */ /* 0x000fc600078e0206 */
[----:B------:R-:W2:Y:S04]  /*b390*/  LDL.64 R6, [R1+0x1060] ;  /* 0x0010600001067983 */ /* 0x000ea80000100a00 */
[----:B------:R0:W2:Y:S01]  /*b3a0*/  LDG.E.U16 R49, [R28.64] ;  /* 0x000000041c317981 */ /* 0x0000a2000c1e1500 */
[----:B------:R-:W-:-:S03]  /*b3b0*/  IMAD.WIDE R22, R0, 0x2, R40 ;  /* 0x0000000200167825 */ /* 0x000fc600078e0228 */
[----:B------:R-:W2:Y:S04]  /*b3c0*/  LDL.64 R40, [R1+0x1038] ;  /* 0x0010380001287983 */ /* 0x000ea80000100a00 */
[----:B------:R4:W2:Y:S01]  /*b3d0*/  LDG.E.U16 R123, [R22.64] ;  /* 0x00000004167b7981 */ /* 0x0008a2000c1e1500 */
[----:B0-----:R-:W-:-:S03]  /*b3e0*/  IMAD.WIDE R28, R0, 0x2, R36 ;  /* 0x00000002001c7825 */ /* 0x001fc600078e0224 */
[----:B------:R-:W2:Y:S04]  /*b3f0*/  LDL.64 R36, [R1+0x1030] ;  /* 0x0010300001247983 */ /* 0x000ea80000100a00 */
[----:B------:R0:W2:Y:S04]  /*b400*/  LDG.E.U16 R11, [R28.64] ;  /* 0x000000041c0b7981 */ /* 0x0000a8000c1e1500 */
[----:B------:R2:W2:Y:S04]  /*b410*/  LDG.E.U16 R125, [R18.64] ;  /* 0x00000004127d7981 */ /* 0x0004a8000c1e1500 */
[----:B------:R1:W2:Y:S01]  /*b420*/  LDG.E.U16 R50, [R16.64] ;  /* 0x0000000410327981 */ /* 0x0002a2000c1e1500 */
[----:B---3--:R-:W-:-:S03]  /*b430*/  IMAD.WIDE R20, R0, 0x2, R30 ;  /* 0x0000000200147825 */ /* 0x008fc600078e021e */
[----:B------:R-:W3:Y:S04]  /*b440*/  LDL.64 R30, [R1+0x1050] ;  /* 0x00105000011e7983 */ /* 0x000ee80000100a00 */
[----:B------:R0:W3:Y:S01]  /*b450*/  LDG.E.U16 R120, [R20.64] ;  /* 0x0000000414787981 */ /* 0x0000e2000c1e1500 */
[----:B----4-:R-:W-:-:S03]  /*b460*/  IMAD.WIDE R22, R0, 0x2, R34 ;  /* 0x0000000200167825 */ /* 0x010fc600078e0222 */
[----:B------:R-:W4:Y:S01]  /*b470*/  LDL.64 R34, [R1+0x1018] ;  /* 0x0010180001227983 */ /* 0x000f220000100a00 */
[----:B0-----:R-:W-:-:S03]  /*b480*/  IMAD.WIDE R28, R0, 0x2, R32 ;  /* 0x00000002001c7825 */ /* 0x001fc600078e0220 */
[----:B------:R-:W4:Y:S01]  /*b490*/  LDL.64 R32, [R1+0x1010] ;  /* 0x0010100001207983 */ /* 0x000f220000100a00 */
[----:B------:R-:W-:-:S03]  /*b4a0*/  IMAD.WIDE R20, R0, 0x2, R14 ;  /* 0x0000000200147825 */ /* 0x000fc600078e020e */
[----:B------:R-:W4:Y:S04]  /*b4b0*/  LDL.64 R14, [R1+0x1028] ;  /* 0x00102800010e7983 */ /* 0x000f280000100a00 */
[----:B------:R0:W4:Y:S04]  /*b4c0*/  LDG.E.U16 R27, [R20.64] ;  /* 0x00000004141b7981 */ /* 0x000128000c1e1500 */
[----:B------:R1:W4:Y:S01]  /*b4d0*/  LDG.E.U16 R153, [R28.64] ;  /* 0x000000041c997981 */ /* 0x000322000c1e1500 */
[----:B0-----:R-:W-:-:S03]  /*b4e0*/  IMAD.WIDE R20, R0, 0x2, R44 ;  /* 0x0000000200147825 */ /* 0x001fc600078e022c */
[----:B------:R-:W4:Y:S01]  /*b4f0*/  LDL.64 R44, [R1+0x1000] ;  /* 0x00100000012c7983 */ /* 0x000f220000100a00 */
[----:B--2---:R-:W-:-:S03]  /*b500*/  IMAD.WIDE R18, R0, 0x2, R2 ;  /* 0x0000000200127825 */ /* 0x004fc600078e0202 */
[----:B------:R-:W2:Y:S01]  /*b510*/  LDL.64 R2, [R1+0x1020] ;  /* 0x0010200001027983 */ /* 0x000ea20000100a00 */
[----:B-1----:R-:W-:-:S03]  /*b520*/  IMAD.WIDE R16, R0, 0x2, R8 ;  /* 0x0000000200107825 */ /* 0x002fc600078e0208 */
[----:B------:R3:W2:Y:S01]  /*b530*/  LDG.E.U16 R138, [R18.64] ;  /* 0x00000004128a7981 */ /* 0x0006a2000c1e1500 */
[----:B------:R-:W-:-:S03]  /*b540*/  IMAD.WIDE R28, R0, 0x2, R38 ;  /* 0x00000002001c7825 */ /* 0x000fc600078e0226 */
[----:B------:R-:W2:Y:S04]  /*b550*/  LDL.64 R38, [R1+0xfe8] ;  /* 0x000fe80001267983 */ /* 0x000ea80000100a00 */
[----:B------:R0:W2:Y:S04]  /*b560*/  LDG.E.U16 R8, [R16.64] ;  /* 0x0000000410087981 */ /* 0x0000a8000c1e1500 */
[----:B------:R1:W2:Y:S04]  /*b570*/  LDG.E.U16 R87, [R20.64] ;  /* 0x0000000414577981 */ /* 0x0002a8000c1e1500 */
[----:B------:R4:W2:Y:S01]  /*b580*/  LDG.E.U16 R48, [R28.64] ;  /* 0x000000041c307981 */ /* 0x0008a2000c1e1500 */
[----:B0-----:R-:W-:-:S03]  /*b590*/  IMAD.WIDE R16, R0, 0x2, R24 ;  /* 0x0000000200107825 */ /* 0x001fc600078e0218 */
[----:B------:R0:W2:Y:S01]  /*b5a0*/  LDG.E.U16 R24, [R22.64] ;  /* 0x0000000416187981 */ /* 0x0000a2000c1e1500 */
[----:B-1----:R-:W-:-:S03]  /*b5b0*/  IMAD.WIDE R20, R0, 0x2, R36 ;  /* 0x0000000200147825 */ /* 0x002fc600078e0224 */
[----:B------:R1:W2:Y:S04]  /*b5c0*/  LDG.E.U16 R154, [R16.64] ;  /* 0x00000004109a7981 */ /* 0x0002a8000c1e1500 */
[----:B------:R-:W2:Y:S01]  /*b5d0*/  LDL.64 R36, [R1+0xfd8] ;  /* 0x000fd80001247983 */ /* 0x000ea20000100a00 */
[----:B0-----:R-:W-:-:S03]  /*b5e0*/  IMAD.WIDE R22, R0, 0x2, R6 ;  /* 0x0000000200167825 */ /* 0x001fc600078e0206 */
[----:B------:R-:W2:Y:S01]  /*b5f0*/  LDL.64 R6, [R1+0x1008] ;  /* 0x0010080001067983 */ /* 0x000ea20000100a00 */
[----:B-1----:R-:W-:-:S03]  /*b600*/  IMAD.WIDE R16, R0, 0x2, R42 ;  /* 0x0000000200107825 */ /* 0x002fc600078e022a */
[----:B------:R0:W2:Y:S04]  /*b610*/  LDG.E.U16 R88, [R22.64] ;  /* 0x0000000416587981 */ /* 0x0000a8000c1e1500 */
[----:B------:R-:W2:Y:S04]  /*b620*/  LDL.64 R42, [R1+0xfe0] ;  /* 0x000fe000012a7983 */ /* 0x000ea80000100a00 */
[----:B------:R2:W2:Y:S01]  /*b630*/  LDG.E.U16 R69, [R16.64] ;  /* 0x0000000410457981 */ /* 0x0004a2000c1e1500 */
[----:B0-----:R-:W-:-:S03]  /*b640*/  IMAD.WIDE R22, R0, 0x2, R40 ;  /* 0x0000000200167825 */ /* 0x001fc600078e0228 */
[----:B------:R-:W2:Y:S04]  /*b650*/  LDL.64 R40, [R1+0xfc8] ;  /* 0x000fc80001287983 */ /* 0x000ea80000100a00 */
[----:B------:R0:W2:Y:S04]  /*b660*/  LDG.E.U16 R47, [R22.64] ;  /* 0x00000004162f7981 */ /* 0x0000a8000c1e1500 */
[----:B------:R1:W2:Y:S01]  /*b670*/  LDG.E.U16 R117, [R20.64] ;  /* 0x0000000414757981 */ /* 0x0002a2000c1e1500 */
[----:B---3--:R-:W-:-:S03]  /*b680*/  IMAD.WIDE R18, R0, 0x2, R30 ;  /* 0x0000000200127825 */ /* 0x008fc600078e021e */
[----:B------:R-:W3:Y:S04]  /*b690*/  LDL.64 R30, [R1+0xff8] ;  /* 0x000ff800011e7983 */ /* 0x000ee80000100a00 */
[----:B------:R0:W3:Y:S01]  /*b6a0*/  LDG.E.U16 R70, [R18.64] ;  /* 0x0000000412467981 */ /* 0x0000e2000c1e1500 */
[----:B----4-:R-:W-:-:S03]  /*b6b0*/  IMAD.WIDE R28, R0, 0x2, R34 ;  /* 0x00000002001c7825 */ /* 0x010fc600078e0222 */
[----:B------:R-:W4:Y:S04]  /*b6c0*/  LDL.64 R34, [R1+0xfc0] ;  /* 0x000fc00001227983 */ /* 0x000f280000100a00 */
[----:B------:R1:W4:Y:S01]  /*b6d0*/  LDG.E.U16 R102, [R28.64] ;  /* 0x000000041c667981 */ /* 0x000322000c1e1500 */
[----:B0-----:R-:W-:-:S03]  /*b6e0*/  IMAD.WIDE R22, R0, 0x2, R32 ;  /* 0x0000000200167825 */ /* 0x001fc600078e0220 */
[----:B------:R-:W4:Y:S01]  /*b6f0*/  LDL.64 R32, [R1+0xfb8] ;  /* 0x000fb80001207983 */ /* 0x000f220000100a00 */
[----:B------:R-:W-:-:S03]  /*b700*/  IMAD.WIDE R18, R0, 0x2, R14 ;  /* 0x0000000200127825 */ /* 0x000fc600078e020e */
[----:B------:R-:W4:Y:S04]  /*b710*/  LDL.64 R14, [R1+0xfd0] ;  /* 0x000fd000010e7983 */ /* 0x000f280000100a00 */
[----:B------:R0:W4:Y:S01]  /*b720*/  LDG.E.U16 R25, [R22.64] ;  /* 0x0000000416197981 */ /* 0x000122000c1e1500 */
[----:B--2---:R-:W-:-:S03]  /*b730*/  IMAD.WIDE R16, R0, 0x2, R2 ;  /* 0x0000000200107825 */ /* 0x004fc600078e0202 */
[----:B------:R2:W4:Y:S04]  /*b740*/  LDG.E.U16 R3, [R18.64] ;  /* 0x0000000412037981 */ /* 0x000528000c1e1500 */
[----:B------:R3:W4:Y:S01]  /*b750*/  LDG.E.U16 R9, [R16.64] ;  /* 0x0000000410097981 */ /* 0x000722000c1e1500 */
[----:B0-----:R-:W-:-:S03]  /*b760*/  IMAD.WIDE R22, R0, 0x2, R38 ;  /* 0x0000000200167825 */ /* 0x001fc600078e0226 */
[----:B------:R-:W4:Y:S01]  /*b770*/  LDL.64 R38, [R1+0xf90] ;  /* 0x000f900001267983 */ /* 0x000f220000100a00 */
[----:B--2---:R-:W-:-:S03]  /*b780*/  IMAD.WIDE R18, R0, 0x2, R44 ;  /* 0x0000000200127825 */ /* 0x004fc600078e022c */
[----:B------:R-:W2:Y:S01]  /*b790*/  LDL.64 R44, [R1+0xfa8] ;  /* 0x000fa800012c7983 */ /* 0x000ea20000100a00 */
[----:B-1----:R-:W-:-:S03]  /*b7a0*/  IMAD.WIDE R28, R0, 0x2, R54 ;  /* 0x00000002001c7825 */ /* 0x002fc600078e0236 */
[----:B------:R0:W2:Y:S04]  /*b7b0*/  LDG.E.U16 R139, [R18.64] ;  /* 0x00000004128b7981 */ /* 0x0000a8000c1e1500 */
[----:B------:R-:W2:Y:S04]  /*b7c0*/  LDL.64 R54, [R1+0xf98] ;  /* 0x000f980001367983 */ /* 0x000ea80000100a00 */
[----:B------:R4:W2:Y:S04]  /*b7d0*/  LDG.E.U16 R135, [R22.64] ;  /* 0x0000000416877981 */ /* 0x0008a8000c1e1500 */
[----:B------:R1:W2:Y:S01]  /*b7e0*/  LDG.E.U16 R152, [R28.64] ;  /* 0x000000041c987981 */ /* 0x0002a2000c1e1500 */
[----:B------:R-:W-:-:S03]  /*b7f0*/  IMAD.WIDE R20, R0, 0x2, R6 ;  /* 0x0000000200147825 */ /* 0x000fc600078e0206 */
[----:B------:R-:W2:Y:S01]  /*b800*/  LDL.64 R6, [R1+0xfb0] ;  /* 0x000fb00001067983 */ /* 0x000ea20000100a00 */
[----:B0-----:R-:W-:-:S03]  /*b810*/  IMAD.WIDE R18, R0, 0x2, R36 ;  /* 0x0000000200127825 */ /* 0x001fc600078e0224 */
[----:B------:R0:W2:Y:S04]  /*b820*/  LDG.E.U16 R136, [R20.64] ;  /* 0x0000000414887981 */ /* 0x0000a8000c1e1500 */
[----:B------:R-:W2:Y:S04]  /*b830*/  LDL.64 R36, [R1+0xf80] ;  /* 0x000f800001247983 */ /* 0x000ea80000100a00 */
[----:B------:R1:W2:Y:S01]  /*b840*/  LDG.E.U16 R85, [R18.64] ;  /* 0x0000000412557981 */ /* 0x0002a2000c1e1500 */
[----:B0-----:R-:W-:-:S03]  /*b850*/  IMAD.WIDE R20, R0, 0x2, R42 ;  /* 0x0000000200147825 */ /* 0x001fc600078e022a */
[----:B------:R-:W2:Y:S04]  /*b860*/  LDL.64 R42, [R1+0xf88] ;  /* 0x000f8800012a7983 */ /* 0x000ea80000100a00 */
[----:B------:R0:W2:Y:S01]  /*b870*/  LDG.E.U16 R86, [R20.64] ;  /* 0x0000000414567981 */ /* 0x0000a2000c1e1500 */
[----:B---3--:R-:W-:-:S03]  /*b880*/  IMAD.WIDE R16, R0, 0x2, R30 ;  /* 0x0000000200107825 */ /* 0x008fc600078e021e */
[----:B------:R-:W3:Y:S04]  /*b890*/  LDL.64 R30, [R1+0xfa0] ;  /* 0x000fa000011e7983 */ /* 0x000ee80000100a00 */
[----:B------:R0:W3:Y:S01]  /*b8a0*/  LDG.E.U16 R142, [R16.64] ;  /* 0x00000004108e7981 */ /* 0x0000e2000c1e1500 */
[----:B----4-:R-:W-:-:S03]  /*b8b0*/  IMAD.WIDE R22, R0, 0x2, R34 ;  /* 0x0000000200167825 */ /* 0x010fc600078e0222 */
[----:B------:R-:W4:Y:S01]  /*b8c0*/  LDL.64 R34, [R1+0xf68] ;  /* 0x000f680001227983 */ /* 0x000f220000100a00 */
[----:B-1----:R-:W-:-:S03]  /*b8d0*/  IMAD.WIDE R28, R0, 0x2, R40 ;  /* 0x00000002001c7825 */ /* 0x002fc600078e0228 */
[----:B------:R-:W4:Y:S04]  /*b8e0*/  LDL.64 R40, [R1+0xf70] ;  /* 0x000f700001287983 */ /* 0x000f280000100a00 */
[----:B------:R3:W4:Y:S01]  /*b8f0*/  LDG.E.U16 R63, [R28.64] ;  /* 0x000000041c3f7981 */ /* 0x000722000c1e1500 */
[----:B0-----:R-:W-:-:S03]  /*b900*/  IMAD.WIDE R20, R0, 0x2, R32 ;  /* 0x0000000200147825 */ /* 0x001fc600078e0220 */
[----:B------:R-:W4:Y:S01]  /*b910*/  LDL.64 R32, [R1+0xf60] ;  /* 0x000f600001207983 */ /* 0x000f220000100a00 */
[----:B------:R-:W-:-:S03]  /*b920*/  IMAD.WIDE R16, R0, 0x2, R14 ;  /* 0x0000000200107825 */ /* 0x000fc600078e020e */
[----:B------:R-:W4:Y:S04]  /*b930*/  LDL.64 R14, [R1+0xf78] ;  /* 0x000f7800010e7983 */ /* 0x000f280000100a00 */
[----:B------:R2:W4:Y:S04]  /*b940*/  LDG.E.U16 R68, [R16.64] ;  /* 0x0000000410447981 */ /* 0x000528000c1e1500 */
[----:B------:R0:W4:Y:S01]  /*b950*/  LDG.E.U16 R46, [R22.64] ;  /* 0x00000004162e7981 */ /* 0x000122000c1e1500 */
[----:B--2---:R-:W-:-:S03]  /*b960*/  IMAD.WIDE R16, R0, 0x2, R44 ;  /* 0x0000000200107825 */ /* 0x004fc600078e022c */
[----:B------:R1:W2:Y:S04]  /*b970*/  LDG.E.U16 R45, [R20.64] ;  /* 0x00000004142d7981 */ /* 0x0002a8000c1e1500 */
[----:B------:R0:W2:Y:S01]  /*b980*/  LDG.E.U16 R251, [R16.64] ;  /* 0x0000000410fb7981 */ /* 0x0000a2000c1e1500 */
[----:B-1----:R-:W-:-:S03]  /*b990*/  IMAD.WIDE R20, R0, 0x2, R38 ;  /* 0x0000000200147825 */ /* 0x002fc600078e0226 */
[----:B------:R-:W2:Y:S01]  /*b9a0*/  LDL.64 R38, [R1+0xf38] ;  /* 0x000f380001267983 */ /* 0x000ea20000100a00 */
[----:B0-----:R-:W-:-:S03]  /*b9b0*/  IMAD.WIDE R22, R0, 0x2, R54 ;  /* 0x0000000200167825 */ /* 0x001fc600078e0236 */
[----:B------:R-:W2:Y:S04]  /*b9c0*/  LDL.64 R54, [R1+0xf40] ;  /* 0x000f400001367983 */ /* 0x000ea80000100a00 */
[----:B------:R4:W2:Y:S01]  /*b9d0*/  LDG.E.U16 R137, [R20.64] ;  /* 0x0000000414897981 */ /* 0x0008a2000c1e1500 */
        /* <DEDUP_REMOVED lines=23> */
[----:B------:R0:W4:Y:S04]  /*bb50*/  LDG.E.U16 R146, [R28.64] ;  /* 0x000000041c927981 */ /* 0x000128000c1e1500 */
[----:B------:R1:W4:Y:S01]  /*bb60*/  LDG.E.U16 R133, [R20.64] ;  /* 0x0000000414857981 */ /* 0x000322000c1e1500 */
[----:B--2---:R-:W-:-:S03]  /*bb70*/  IMAD.WIDE R18, R0, 0x2, R38 ;  /* 0x0000000200127825 */ /* 0x004fc600078e0226 */
[----:B------:R-:W2:Y:S01]  /*bb80*/  LDL.64 R38, [R1+0xee0] ;  /* 0x000ee00001267983 */ /* 0x000ea20000100a00 */
[----:B0-----:R-:W-:-:S03]  /*bb90*/  IMAD.WIDE R28, R0, 0x2, R56 ;  /* 0x00000002001c7825 */ /* 0x001fc600078e0238 */
[----:B------:R-:W2:Y:S01]  /*bba0*/  LDL.64 R56, [R1+0xef8] ;  /* 0x000ef80001387983 */ /* 0x000ea20000100a00 */
[----:B------:R-:W-:-:S03]  /*bbb0*/  IMAD.WIDE R16, R0, 0x2, R6 ;  /* 0x0000000200107825 */ /* 0x000fc600078e0206 */
[----:B------:R0:W2:Y:S04]  /*bbc0*/  LDG.E.U16 R62, [R28.64] ;  /* 0x000000041c3e7981 */ /* 0x0000a8000c1e1500 */
[----:B------:R-:W2:Y:S01]  /*bbd0*/  LDL.64 R6, [R1+0xf00] ;  /* 0x000f000001067983 */ /* 0x000ea20000100a00 */
[----:B-1----:R-:W-:-:S03]  /*bbe0*/  IMAD.WIDE R20, R0, 0x2, R54 ;  /* 0x0000000200147825 */ /* 0x002fc600078e0236 */
[----:B------:R1:W2:Y:S01]  /*bbf0*/  LDG.E.U16 R83, [R16.64] ;  /* 0x0000000410537981 */ /* 0x0002a2000c1e1500 */
[----:B0-----:R-:W-:-:S03]  /*bc00*/  IMAD.WIDE R28, R0, 0x2, R36 ;  /* 0x00000002001c7825 */ /* 0x001fc600078e0224 */
[----:B------:R-:W2:Y:S04]  /*bc10*/  LDL.64 R54, [R1+0xed8] ;  /* 0x000ed80001367983 */ /* 0x000ea80000100a00 */
[----:B------:R-:W2:Y:S01]  /*bc20*/  LDL.64 R36, [R1+0xed0] ;  /* 0x000ed00001247983 */ /* 0x000ea20000100a00 */
[----:B-1----:R-:W-:-:S03]  /*bc30*/  IMAD.WIDE R16, R0, 0x2, R42 ;  /* 0x0000000200107825 */ /* 0x002fc600078e022a */
[----:B------:R4:W2:Y:S04]  /*bc40*/  LDG.E.U16 R43, [R18.64] ;  /* 0x00000004122b7981 */ /* 0x0008a8000c1e1500 */
        /* <DEDUP_REMOVED lines=9> */
[----:B------:R0:W4:Y:S04]  /*bce0*/  LDG.E.U16 R141, [R18.64] ;  /* 0x00000004128d7981 */ /* 0x000128000c1e1500 */
[----:B------:R-:W4:Y:S01]  /*bcf0*/  LDL.64 R32, [R1+0xeb0] ;  /* 0x000eb00001207983 */ /* 0x000f220000100a00 */
[----:B------:R-:W-:-:S03]  /*bd00*/  IMAD.WIDE R22, R0, 0x2, R14 ;  /* 0x0000000200167825 */ /* 0x000fc600078e020e */
[----:B------:R-:W4:Y:S04]  /*bd10*/  LDL.64 R14, [R1+0xec8] ;  /* 0x000ec800010e7983 */ /* 0x000f280000100a00 */
[----:B------:R2:W4:Y:S01]  /*bd20*/  LDG.E.U16 R144, [R16.64] ;  /* 0x0000000410907981 */ /* 0x000522000c1e1500 */
[----:B-1----:R-:W-:-:S03]  /*bd30*/  IMAD.WIDE R20, R0, 0x2, R40 ;  /* 0x0000000200147825 */ /* 0x002fc600078e0228 */
[----:B------:R-:W4:Y:S04]  /*bd40*/  LDL.64 R40, [R1+0xec0] ;  /* 0x000ec00001287983 */ /* 0x000f280000100a00 */
[----:B------:R1:W4:Y:S04]  /*bd50*/  LDG.E.U16 R107, [R22.64] ;  /* 0x00000004166b7981 */ /* 0x000328000c1e1500 */
[----:B------:R3:W4:Y:S01]  /*bd60*/  LDG.E.U16 R110, [R20.64] ;  /* 0x00000004146e7981 */ /* 0x000722000c1e1500 */
[----:B--2---:R-:W-:-:S03]  /*bd70*/  IMAD.WIDE R16, R0, 0x2, R38 ;  /* 0x0000000200107825 */ /* 0x004fc600078e0226 */
[----:B------:R-:W2:Y:S01]  /*bd80*/  LDL.64 R38, [R1+0xe88] ;  /* 0x000e880001267983 */ /* 0x000ea20000100a00 */
[----:B-1----:R-:W-:-:S03]  /*bd90*/  IMAD.WIDE R22, R0, 0x2, R56 ;  /* 0x0000000200167825 */ /* 0x002fc600078e0238 */
[----:B------:R-:W2:Y:S04]  /*bda0*/  LDL.64 R56, [R1+0xea0] ;  /* 0x000ea00001387983 */ /* 0x000ea80000100a00 */
[----:B------:R1:W2:Y:S04]  /*bdb0*/  LDG.E.U16 R166, [R22.64] ;  /* 0x0000000416a67981 */ /* 0x0002a8000c1e1500 */
[----:B------:R4:W2:Y:S01]  /*bdc0*/  LDG.E.U16 R82, [R16.64] ;  /* 0x0000000410527981 */ /* 0x0008a2000c1e1500 */
[----:B------:R-:W-:-:S03]  /*bdd0*/  IMAD.WIDE R28, R0, 0x2, R6 ;  /* 0x00000002001c7825 */ /* 0x000fc600078e0206 */
[----:B------:R-:W2:Y:S04]  /*bde0*/  LDL.64 R6, [R1+0xea8] ;  /* 0x000ea80001067983 */ /* 0x000ea80000100a00 */
[----:B------:R0:W2:Y:S01]  /*bdf0*/  LDG.E.U16 R147, [R28.64] ;  /* 0x000000041c937981 */ /* 0x0000a2000c1e1500 */
[----:B-1----:R-:W-:-:S03]  /*be00*/  IMAD.WIDE R22, R0, 0x2, R36 ;  /* 0x0000000200167825 */ /* 0x002fc600078e0224 */
[----:B------:R-:W2:Y:S01]  /*be10*/  LDL.64 R36, [R1+0xe78] ;  /* 0x000e780001247983 */ /* 0x000ea20000100a00 */
[----:B0-----:R-:W-:-:S03]  /*be20*/  IMAD.WIDE R28, R0, 0x2, R54 ;  /* 0x00000002001c7825 */ /* 0x001fc600078e0236 */
[----:B------:R0:W2:Y:S04]  /*be30*/  LDG.E.U16 R60, [R22.64] ;  /* 0x00000004163c7981 */ /* 0x0000a8000c1e1500 */
        /* <DEDUP_REMOVED lines=8> */
[----:B------:R-:W4:Y:S01]  /*bec0*/  LDL.64 R32, [R1+0xe58] ;  /* 0x000e580001207983 */ /* 0x000f220000100a00 */
[----:B0-----:R-:W-:-:S03]  /*bed0*/  IMAD.WIDE R20, R0, 0x2, R14 ;  /* 0x0000000200147825 */ /* 0x001fc600078e020e */
[----:B------:R-:W4:Y:S04]  /*bee0*/  LDL.64 R14, [R1+0xe70] ;  /* 0x000e7000010e7983 */ /* 0x000f280000100a00 */
[----:B------:R2:W4:Y:S02]  /*bef0*/  LDG.E.U16 R101, [R28.64] ;  /* 0x000000041c657981 */ /* 0x000524000c1e1500 */
[C---:B--2---:R-:W-:Y:S02]  /*bf00*/  IMAD.WIDE R28, R0.reuse, 0x2, R38 ;  /* 0x00000002001c7825 */ /* 0x044fe400078e0226 */
[----:B------:R-:W3:Y:S02]  /*bf10*/  LDL.64 R38, [R1+0xe30] ;  /* 0x000e300001267983 */ /* 0x000ee40000100a00 */
[----:B------:R-:W-:-:S02]  /*bf20*/  IMAD.WIDE R18, R0, 0x2, R58 ;  /* 0x0000000200127825 */ /* 0x000fc400078e023a */
[----:B------:R0:W3:Y:S04]  /*bf30*/  LDG.E.U16 R59, [R20.64] ;  /* 0x00000004143b7981 */ /* 0x0000e8000c1e1500 */
[----:B------:R1:W3:Y:S04]  /*bf40*/  LDG.E.U16 R99, [R18.64] ;  /* 0x0000000412637981 */ /* 0x0002e8000c1e1500 */
[----:B------:R4:W3:Y:S01]  /*bf50*/  LDG.E.U16 R164, [R28.64] ;  /* 0x000000041ca47981 */ /* 0x0008e2000c1e1500 */
[----:B------:R-:W-:-:S03]  /*bf60*/  IMAD.WIDE R22, R0, 0x2, R6 ;  /* 0x0000000200167825 */ /* 0x000fc600078e0206 */
[----:B------:R-:W3:Y:S01]  /*bf70*/  LDL.64 R6, [R1+0xe50] ;  /* 0x000e500001067983 */ /* 0x000ee20000100a00 */
[----:B-1----:R-:W-:-:S03]  /*bf80*/  IMAD.WIDE R18, R0, 0x2, R40 ;  /* 0x0000000200127825 */ /* 0x002fc600078e0228 */
[----:B------:R1:W3:Y:S01]  /*bf90*/  LDG.E.U16 R104, [R22.64] ;  /* 0x0000000416687981 */ /* 0x0002e2000c1e1500 */
[----:B0-----:R-:W-:-:S03]  /*bfa0*/  IMAD.WIDE R20, R0, 0x2, R56 ;  /* 0x0000000200147825 */ /* 0x001fc600078e0238 */
[----:B------:R3:W3:Y:S04]  /*bfb0*/  LDG.E.U16 R42, [R18.64] ;  /* 0x00000004122a7981 */ /* 0x0006e8000c1e1500 */
[----:B------:R-:W3:Y:S04]  /*bfc0*/  LDL.64 R56, [R1+0xe48] ;  /* 0x000e480001387983 */ /* 0x000ee80000100a00 */
[----:B------:R0:W3:Y:S01]  /*bfd0*/  LDG.E.U16 R111, [R20.64] ;  /* 0x00000004146f7981 */ /* 0x0000e2000c1e1500 */
[----:B-1----:R-:W-:-:S03]  /*bfe0*/  IMAD.WIDE R22, R0, 0x2, R54 ;  /* 0x0000000200167825 */ /* 0x002fc600078e0236 */
[----:B------:R-:W3:Y:S04]  /*bff0*/  LDL.64 R54, [R1+0xe28] ;  /* 0x000e280001367983 */ /* 0x000ee80000100a00 */
[----:B------:R1:W3:Y:S01]  /*c000*/  LDG.E.U16 R167, [R22.64] ;  /* 0x0000000416a77981 */ /* 0x0002e2000c1e1500 */
[----:B0-----:R-:W-:-:S03]  /*c010*/  IMAD.WIDE R20, R0, 0x2, R36 ;  /* 0x0000000200147825 */ /* 0x001fc600078e0224 */
[----:B------:R-:W3:Y:S04]  /*c020*/  LDL.64 R36, [R1+0xe20] ;  /* 0x000e200001247983 */ /* 0x000ee80000100a00 */
[----:B------:R0:W3:Y:S04]  /*c030*/  LDG.E.U16 R41, [R16.64] ;  /* 0x0000000410297981 */ /* 0x0000e8000c1e1500 */
[----:B------:R1:W3:Y:S01]  /*c040*/  LDG.E.U16 R182, [R20.64] ;  /* 0x0000000414b67981 */ /* 0x0002e2000c1e1500 */
[----:B0-----:R-:W-:-:S03]  /*c050*/  IMAD.WIDE R16, R0, 0x2, R66 ;  /* 0x0000000200107825 */ /* 0x001fc600078e0242 */
[----:B------:R-:W3:Y:S04]  /*c060*/  LDL.64 R66, [R1+0xe10] ;  /* 0x000e100001427983 */ /* 0x000ee80000100a00 */
[----:B------:R0:W3:Y:S02]  /*c070*/  LDG.E.U16 R145, [R16.64] ;  /* 0x0000000410917981 */ /* 0x0000e4000c1e1500 */
[C---:B0-----:R-:W-:Y:S02]  /*c080*/  IMAD.WIDE R16, R0.reuse, 0x2, R64 ;  /* 0x0000000200107825 */ /* 0x041fe400078e0240 */
[----:B------:R-:W3:Y:S04]  /*c090*/  LDL.64 R64, [R1+0xdf0] ;  /* 0x000df00001407983 */ /* 0x000ee80000100a00 */
[----:B------:R0:W3:Y:S02]  /*c0a0*/  LDG.E.U16 R97, [R16.64] ;  /* 0x0000000410617981 */ /* 0x0000e4000c1e1500 */
[----:B---3--:R-:W-:-:S02]  /*c0b0*/  IMAD.WIDE R18, R0, 0x2, R30 ;  /* 0x0000000200127825 */ /* 0x008fc400078e021e */
[----:B------:R-:W0:Y:S04]  /*c0c0*/  LDL.64 R30, [R1+0xe40] ;  /* 0x000e4000011e7983 */ /* 0x000e280000100a00 */
[----:B------:R3:W2:Y:S01]  /*c0d0*/  LDG.E.U16 R114, [R18.64] ;  /* 0x0000000412727981 */ /* 0x0006a2000c1e1500 */
[----:B----4-:R-:W-:-:S03]  /*c0e0*/  IMAD.WIDE R28, R0, 0x2, R34 ;  /* 0x00000002001c7825 */ /* 0x010fc600078e0222 */
[----:B------:R-:W4:Y:S04]  /*c0f0*/  LDL.64 R34, [R1+0xe08] ;  /* 0x000e080001227983 */ /* 0x000f280000100a00 */
[----:B------:R3:W2:Y:S01]  /*c100*/  LDG.E.U16 R80, [R28.64] ;  /* 0x000000041c507981 */ /* 0x0006a2000c1e1500 */
[----:B-1----:R-:W-:-:S03]  /*c110*/  IMAD.WIDE R22, R0, 0x2, R32 ;  /* 0x0000000200167825 */ /* 0x002fc600078e0220 */
[----:B------:R-:W2:Y:S01]  /*c120*/  LDL.64 R32, [R1+0xe00] ;  /* 0x000e000001207983 */ /* 0x000ea20000100a00 */
[----:B---3--:R-:W-:-:S03]  /*c130*/  IMAD.WIDE R18, R0, 0x2, R14 ;  /* 0x0000000200127825 */ /* 0x008fc600078e020e */
[----:B------:R-:W2:Y:S04]  /*c140*/  LDL.64 R14, [R1+0xe18] ;  /* 0x000e1800010e7983 */ /* 0x000ea80000100a00 */
[----:B------:R1:W2:Y:S04]  /*c150*/  LDG.E.U16 R79, [R22.64] ;  /* 0x00000004164f7981 */ /* 0x0002a8000c1e1500 */
[----:B------:R1:W2:Y:S02]  /*c160*/  LDG.E.U16 R98, [R18.64] ;  /* 0x0000000412627981 */ /* 0x0002a4000c1e1500 */
[----:B-1----:R-:W-:-:S02]  /*c170*/  IMAD.WIDE R22, R0, 0x2, R38 ;  /* 0x0000000200167825 */ /* 0x002fc400078e0226 */
[----:B------:R-:W2:Y:S02]  /*c180*/  LDL.64 R38, [R1+0xdd8] ;  /* 0x000dd80001267983 */ /* 0x000ea40000100a00 */
[C---:B------:R-:W-:Y:S02]  /*c190*/  IMAD.WIDE R20, R0.reuse, 0x2, R6 ;  /* 0x0000000200147825 */ /* 0x040fe400078e0206 */
[----:B------:R4:W2:Y:S04]  /*c1a0*/  LDG.E.U16 R105, [R22.64] ;  /* 0x0000000416697981 */ /* 0x0008a8000c1e1500 */
[----:B------:R-:W2:Y:S04]  /*c1b0*/  LDL.64 R6, [R1+0xdf8] ;  /* 0x000df80001067983 */ /* 0x000ea80000100a00 */
[----:B------:R1:W2:Y:S01]  /*c1c0*/  LDG.E.U16 R58, [R20.64] ;  /* 0x00000004143a7981 */ /* 0x0002a2000c1e1500 */
[----:B------:R-:W-:-:S05]  /*c1d0*/  IMAD.WIDE R18, R0, 0x2, R56 ;  /* 0x0000000200127825 */ /* 0x000fca00078e0238 */
[----:B------:R1:W2:Y:S02]  /*c1e0*/  LDG.E.U16 R57, [R18.64] ;  /* 0x0000000412397981 */ /* 0x0002a4000c1e1500 */
[C---:B-1----:R-:W-:Y:S02]  /*c1f0*/  IMAD.WIDE R20, R0.reuse, 0x2, R54 ;  /* 0x0000000200147825 */ /* 0x042fe400078e0236 */
[----:B------:R-:W2:Y:S02]  /*c200*/  LDL.64 R54, [R1+0xdd0] ;  /* 0x000dd00001367983 */ /* 0x000ea40000100a00 */
[C---:B------:R-:W-:Y:S02]  /*c210*/  IMAD.WIDE R28, R0.reuse, 0x2, R76 ;  /* 0x00000002001c7825 */ /* 0x040fe400078e024c */
[----:B------:R2:W2:Y:S02]  /*c220*/  LDG.E.U16 R108, [R20.64] ;  /* 0x00000004146c7981 */ /* 0x0004a4000c1e1500 */
[----:B------:R-:W-:-:S02]  /*c230*/  IMAD.WIDE R18, R0, 0x2, R36 ;  /* 0x0000000200127825 */ /* 0x000fc400078e0224 */
[----:B------:R-:W2:Y:S04]  /*c240*/  LDL.64 R36, [R1+0xdc8] ;  /* 0x000dc80001247983 */ /* 0x000ea80000100a00 */
[----:B------:R-:W2:Y:S04]  /*c250*/  LDL.64 R76, [R1+0xde0] ;  /* 0x000de000014c7983 */ /* 0x000ea80000100a00 */
[----:B------:R1:W2:Y:S01]  /*c260*/  LDG.E.U16 R115, [R18.64] ;  /* 0x0000000412737981 */ /* 0x0002a2000c1e1500 */
[----:B0-----:R-:W-:-:S03]  /*c270*/  IMAD.WIDE R16, R0, 0x2, R30 ;  /* 0x0000000200107825 */ /* 0x001fc600078e021e */
[----:B------:R-:W3:Y:S04]  /*c280*/  LDL.64 R30, [R1+0xde8] ;  /* 0x000de800011e7983 */ /* 0x000ee80000100a00 */
[----:B------:R0:W3:Y:S01]  /*c290*/  LDG.E.U16 R40, [R16.64] ;  /* 0x0000000410287981 */ /* 0x0000e2000c1e1500 */
[----:B----4-:R-:W-:-:S03]  /*c2a0*/  IMAD.WIDE R22, R0, 0x2, R34 ;  /* 0x0000000200167825 */ /* 0x010fc600078e0222 */
[----:B------:R-:W4:Y:S04]  /*c2b0*/  LDL.64 R34, [R1+0xdb0] ;  /* 0x000db00001227983 */ /* 0x000f280000100a00 */
[----:B------:R0:W4:Y:S01]  /*c2c0*/  LDG.E.U16 R180, [R22.64] ;  /* 0x0000000416b47981 */ /* 0x000122000c1e1500 */
[----:B--2---:R-:W-:-:S03]  /*c2d0*/  IMAD.WIDE R20, R0, 0x2, R32 ;  /* 0x0000000200147825 */ /* 0x004fc600078e0220 */
[----:B------:R-:W2:Y:S01]  /*c2e0*/  LDL.64 R32, [R1+0xda8] ;  /* 0x000da80001207983 */ /* 0x000ea20000100a00 */
[----:B0-----:R-:W-:-:S03]  /*c2f0*/  IMAD.WIDE R16, R0, 0x2, R14 ;  /* 0x0000000200107825 */ /* 0x001fc600078e020e */
[----:B------:R0:W2:Y:S04]  /*c300*/  LDG.E.U16 R15, [R28.64] ;  /* 0x000000041c0f7981 */ /* 0x0000a8000c1e1500 */
[----:B------:R1:W2:Y:S04]  /*c310*/  LDG.E.U16 R118, [R16.64] ;  /* 0x0000000410767981 */ /* 0x0002a8000c1e1500 */
[----:B------:R1:W2:Y:S01]  /*c320*/  LDG.E.U16 R183, [R20.64] ;  /* 0x0000000414b77981 */ /* 0x0002a2000c1e1500 */
[----:B0-----:R-:W-:-:S03]  /*c330*/  IMAD.WIDE R28, R0, 0x2, R66 ;  /* 0x00000002001c7825 */ /* 0x001fc600078e0242 */
[----:B------:R-:W2:Y:S01]  /*c340*/  LDL.64 R66, [R1+0xdb8] ;  /* 0x000db80001427983 */ /* 0x000ea20000100a00 */
[----:B-1----:R-:W-:-:S03]  /*c350*/  IMAD.WIDE R16, R0, 0x2, R64 ;  /* 0x0000000200107825 */ /* 0x002fc600078e0240 */
[----:B------:R-:W2:Y:S04]  /*c360*/  LDL.64 R64, [R1+0xd98] ;  /* 0x000d980001407983 */ /* 0x000ea80000100a00 */
[----:B------:R3:W2:Y:S04]  /*c370*/  LDG.E.U16 R165, [R28.64] ;  /* 0x000000041ca57981 */ /* 0x0006a8000c1e1500 */
[----:B------:R0:W2:Y:S01]  /*c380*/  LDG.E.U16 R96, [R16.64] ;  /* 0x0000000410607981 */ /* 0x0000a2000c1e1500 */
[----:B------:R-:W-:-:S03]  /*c390*/  IMAD.WIDE R20, R0, 0x2, R38 ;  /* 0x0000000200147825 */ /* 0x000fc600078e0226 */
[----:B------:R-:W2:Y:S01]  /*c3a0*/  LDL.64 R38, [R1+0xd80] ;  /* 0x000d800001267983 */ /* 0x000ea20000100a00 */
[----:B------:R-:W-:-:S03]  /*c3b0*/  IMAD.WIDE R18, R0, 0x2, R6 ;  /* 0x0000000200127825 */ /* 0x000fc600078e0206 */
[----:B------:R-:W2:Y:S04]  /*c3c0*/  LDL.64 R6, [R1+0xda0] ;  /* 0x000da00001067983 */ /* 0x000ea80000100a00 */
[----:B------:R1:W2:Y:S02]  /*c3d0*/  LDG.E.U16 R214, [R18.64] ;  /* 0x0000000412d67981 */ /* 0x0002a4000c1e1500 */
[----:B-1----:R-:W-:-:S05]  /*c3e0*/  IMAD.WIDE R18, R0, 0x2, R54 ;  /* 0x0000000200127825 */ /* 0x002fca00078e0236 */
[----:B------:R2:W2:Y:S01]  /*c3f0*/  LDG.E.U16 R56, [R18.64] ;  /* 0x0000000412387981 */ /* 0x0004a2000c1e1500 */
[----:B0-----:R-:W-:-:S03]  /*c400*/  IMAD.WIDE R16, R0, 0x2, R36 ;  /* 0x0000000200107825 */ /* 0x001fc600078e0224 */
[----:B------:R-:W2:Y:S01]  /*c410*/  LDL.64 R36, [R1+0xd68] ;  /* 0x000d680001247983 */ /* 0x000ea20000100a00 */
[----:B------:R-:W-:-:S03]  /*c420*/  IMAD.WIDE R22, R0, 0x2, R76 ;  /* 0x0000000200167825 */ /* 0x000fc600078e024c */
[----:B------:R4:W2:Y:S04]  /*c430*/  LDG.E.U16 R77, [R20.64] ;  /* 0x00000004144d7981 */ /* 0x0008a8000c1e1500 */
[----:B------:R0:W2:Y:S04]  /*c440*/  LDG.E.U16 R78, [R22.64] ;  /* 0x00000004164e7981 */ /* 0x0000a8000c1e1500 */
[----:B------:R1:W2:Y:S01]  /*c450*/  LDG.E.U16 R55, [R16.64] ;  /* 0x0000000410377981 */ /* 0x0002a2000c1e1500 */
[----:B---3--:R-:W-:-:S03]  /*c460*/  IMAD.WIDE R28, R0, 0x2, R30 ;  /* 0x00000002001c7825 */ /* 0x008fc600078e021e */
[----:B------:R-:W3:Y:S04]  /*c470*/  LDL.64 R30, [R1+0xd90] ;  /* 0x000d9000011e7983 */ /* 0x000ee80000100a00 */
[----:B------:R0:W3:Y:S02]  /*c480*/  LDG.E.U16 R95, [R28.64] ;  /* 0x000000041c5f7981 */ /* 0x0000e4000c1e1500 */
[----:B0-----:R-:W-:-:S05]  /*c490*/  IMAD.WIDE R28, R0, 0x2, R112 ;  /* 0x00000002001c7825 */ /* 0x001fca00078e0270 */
[----:B------:R0:W3:Y:S01]  /*c4a0*/  LDG.E.U16 R14, [R28.64] ;  /* 0x000000041c0e7981 */ /* 0x0000e2000c1e1500 */
[----:B----4-:R-:W-:-:S03]  /*c4b0*/  IMAD.WIDE R20, R0, 0x2, R34 ;  /* 0x0000000200147825 */ /* 0x010fc600078e0222 */
[----:B------:R-:W4:Y:S04]  /*c4c0*/  LDL.64 R34, [R1+0xd58] ;  /* 0x000d580001227983 */ /* 0x000f280000100a00 */
[----:B------:R0:W4:Y:S01]  /*c4d0*/  LDG.E.U16 R109, [R20.64] ;  /* 0x00000004146d7981 */ /* 0x000122000c1e1500 */
[----:B--2---:R-:W-:-:S03]  /*c4e0*/  IMAD.WIDE R18, R0, 0x2, R32 ;  /* 0x0000000200127825 */ /* 0x004fc600078e0220 */
[----:B------:R-:W3:Y:S04]  /*c4f0*/  LDL.64 R32, [R1+0xd48] ;  /* 0x000d480001207983 */ /* 0x000ee80000100a00 */
[----:B------:R0:W3:Y:S01]  /*c500*/  LDG.E.U16 R112, [R18.64] ;  /* 0x0000000412707981 */ /* 0x0000e2000c1e1500 */
[----:B------:R-:W-:-:S03]  /*c510*/  IMAD.WIDE R22, R0, 0x2, R66 ;  /* 0x0000000200167825 */ /* 0x000fc600078e0242 */
[----:B------:R-:W3:Y:S01]  /*c520*/  LDL.64 R66, [R1+0xd50] ;  /* 0x000d500001427983 */ /* 0x000ee20000100a00 */
[----:B0-----:R-:W-:-:S03]  /*c530*/  IMAD.WIDE R28, R0, 0x2, R64 ;  /* 0x00000002001c7825 */ /* 0x001fc600078e0240 */
[----:B------:R-:W3:Y:S01]  /*c540*/  LDL.64 R64, [R1+0xd40] ;  /* 0x000d400001407983 */ /* 0x000ee20000100a00 */
[----:B------:R-:W-:-:S03]  /*c550*/  IMAD.WIDE R20, R0, 0x2, R148 ;  /* 0x0000000200147825 */ /* 0x000fc600078e0294 */
[----:B------:R-:W3:Y:S04]  /*c560*/  LDL.64 R148, [R1+0xd30] ;  /* 0x000d300001947983 */ /* 0x000ee80000100a00 */
[----:B------:R0:W3:Y:S04]  /*c570*/  LDG.E.U16 R122, [R28.64] ;  /* 0x000000041c7a7981 */ /* 0x0000e8000c1e1500 */
[----:B------:R0:W3:Y:S01]  /*c580*/  LDG.E.U16 R212, [R20.64] ;  /* 0x0000000414d47981 */ /* 0x0000e2000c1e1500 */
[----:B------:R-:W-:-:S03]  /*c590*/  IMAD.WIDE R18, R0, 0x2, R38 ;  /* 0x0000000200127825 */ /* 0x000fc600078e0226 */
[----:B------:R-:W3:Y:S01]  /*c5a0*/  LDL.64 R38, [R1+0xd28] ;  /* 0x000d280001267983 */ /* 0x000ee20000100a00 */
[----:B0-----:R-:W-:-:S03]  /*c5b0*/  IMAD.WIDE R28, R0, 0x2, R150 ;  /* 0x00000002001c7825 */ /* 0x001fc600078e0296 */
[----:B------:R4:W3:Y:S01]  /*c5c0*/  LDG.E.U16 R215, [R18.64] ;  /* 0x0000000412d77981 */ /* 0x0008e2000c1e1500 */
[----:B-1----:R-:W-:-:S03]  /*c5d0*/  IMAD.WIDE R16, R0, 0x2, R6 ;  /* 0x0000000200107825 */ /* 0x002fc600078e0206 */
[----:B------:R3:W3:Y:S04]  /*c5e0*/  LDG.E.U16 R94, [R28.64] ;  /* 0x000000041c5e7981 */ /* 0x0006e8000c1e1500 */
[----:B------:R3:W3:Y:S04]  /*c5f0*/  LDG.E.U16 R7, [R22.64] ;  /* 0x0000000416077981 */ /* 0x0006e8000c1e1500 */
[----:B------:R0:W3:Y:S01]  /*c600*/  LDG.E.U16 R119, [R16.64] ;  /* 0x0000000410777981 */ /* 0x0000e2000c1e1500 */
[----:B------:R-:W-:-:S03]  /*c610*/  IMAD.WIDE R20, R0, 0x2, R128 ;  /* 0x0000000200147825 */ /* 0x000fc600078e0280 */
[----:B------:R-:W3:Y:S04]  /*c620*/  LDL.64 R128, [R1+0xd08] ;  /* 0x000d080001807983 */ /* 0x000ee80000100a00 */
[----:B------:R-:W3:Y:S01]  /*c630*/  LDL.64 R150, [R1+0xcd8] ;  /* 0x000cd80001967983 */ /* 0x000ee20000100a00 */
[----:B0-----:R-:W-:-:S03]  /*c640*/  IMAD.WIDE R16, R0, 0x2, R130 ;  /* 0x0000000200107825 */ /* 0x001fc600078e0282 */
[----:B------:R-:W3:Y:S04]  /*c650*/  LDL.64 R130, [R1+0xd20] ;  /* 0x000d200001827983 */ /* 0x000ee80000100a00 */
[----:B------:R0:W3:Y:S04]  /*c660*/  LDG.E.U16 R245, [R16.64] ;  /* 0x0000000410f57981 */ /* 0x0000e8000c1e1500 */
[----:B------:R1:W3:Y:S02]  /*c670*/  LDG.E.U16 R76, [R20.64] ;  /* 0x00000004144c7981 */ /* 0x0002e4000c1e1500 */
[----:B---3--:R-:W-:-:S02]  /*c680*/  IMAD.WIDE R22, R0, 0x2, R30 ;  /* 0x0000000200167825 */ /* 0x008fc400078e021e */
[----:B------:R-:W1:Y:S04]  /*c690*/  LDL.64 R30, [R1+0xd38] ;  /* 0x000d3800011e7983 */ /* 0x000e680000100a00 */
[----:B------:R3:W3:Y:S02]  /*c6a0*/  LDG.E.U16 R181, [R22.64] ;  /* 0x0000000416b57981 */ /* 0x0006e4000c1e1500 */
[C---:B---3--:R-:W-:Y:S02]  /*c6b0*/  IMAD.WIDE R22, R0.reuse, 0x2, R36 ;  /* 0x0000000200167825 */ /* 0x048fe400078e0224 */
[----:B------:R-:W3:Y:S04]  /*c6c0*/  LDL.64 R36, [R1+0xd10] ;  /* 0x000d100001247983 */ /* 0x000ee80000100a00 */
[----:B------:R0:W3:Y:S01]  /*c6d0*/  LDG.E.U16 R93, [R22.64] ;  /* 0x00000004165d7981 */ /* 0x0000e2000c1e1500 */
[----:B----4-:R-:W-:-:S03]  /*c6e0*/  IMAD.WIDE R18, R0, 0x2, R34 ;  /* 0x0000000200127825 */ /* 0x010fc600078e0222 */
[----:B------:R-:W4:Y:S04]  /*c6f0*/  LDL.64 R34, [R1+0xd00] ;  /* 0x000d000001227983 */ /* 0x000f280000100a00 */
[----:B------:R0:W3:Y:S01]  /*c700*/  LDG.E.U16 R75, [R18.64] ;  /* 0x00000004124b7981 */ /* 0x0000e2000c1e1500 */
[----:B------:R-:W-:-:S03]  /*c710*/  IMAD.WIDE R28, R0, 0x2, R32 ;  /* 0x00000002001c7825 */ /* 0x000fc600078e0220 */
[----:B------:R-:W3:Y:S04]  /*c720*/  LDL.64 R32, [R1+0xcf0] ;  /* 0x000cf00001207983 */ /* 0x000ee80000100a00 */
[----:B------:R0:W3:Y:S02]  /*c730*/  LDG.E.U16 R53, [R28.64] ;  /* 0x000000041c357981 */ /* 0x0000e4000c1e1500 */
[C---:B0-----:R-:W-:Y:S02]  /*c740*/  IMAD.WIDE R16, R0.reuse, 0x2, R66 ;  /* 0x0000000200107825 */ /* 0x041fe400078e0242 */
[----:B------:R-:W3:Y:S02]  /*c750*/  LDL.64 R66, [R1+0xcf8] ;  /* 0x000cf80001427983 */ /* 0x000ee40000100a00 */
[----:B------:R-:W-:-:S02]  /*c760*/  IMAD.WIDE R22, R0, 0x2, R64 ;  /* 0x0000000200167825 */ /* 0x000fc400078e0240 */
[----:B------:R0:W3:Y:S04]  /*c770*/  LDG.E.U16 R54, [R16.64] ;  /* 0x0000000410367981 */ /* 0x0000e8000c1e1500 */
[----:B------:R-:W3:Y:S01]  /*c780*/  LDL.64 R64, [R1+0xce8] ;  /* 0x000ce80001407983 */ /* 0x000ee20000100a00 */
[----:B------:R-:W-:-:S03]  /*c790*/  IMAD.WIDE R18, R0, 0x2, R148 ;  /* 0x0000000200127825 */ /* 0x000fc600078e0294 */
[----:B------:R-:W3:Y:S04]  /*c7a0*/  LDL.64 R148, [R1+0xcc8] ;  /* 0x000cc80001947983 */ /* 0x000ee80000100a00 */
[----:B------:R0:W3:Y:S04]  /*c7b0*/  LDG.E.U16 R6, [R22.64] ;  /* 0x0000000416067981 */ /* 0x0000e8000c1e1500 */
[----:B------:R0:W3:Y:S02]  /*c7c0*/  LDG.E.U16 R113, [R18.64] ;  /* 0x0000000412717981 */ /* 0x0000e4000c1e1500 */
[----:B0-----:R-:W-:-:S02]  /*c7d0*/  IMAD.WIDE R16, R0, 0x2, R38 ;  /* 0x0000000200107825 */ /* 0x001fc400078e0226 */
[----:B------:R-:W3:Y:S02]  /*c7e0*/  LDL.64 R38, [R1+0xcd0] ;  /* 0x000cd00001267983 */ /* 0x000ee40000100a00 */
[C---:B------:R-:W-:Y:S02]  /*c7f0*/  IMAD.WIDE R22, R0.reuse, 0x2, R156 ;  /* 0x0000000200167825 */ /* 0x040fe400078e029c */
[----:B------:R4:W3:Y:S04]  /*c800*/  LDG.E.U16 R116, [R16.64] ;  /* 0x0000000410747981 */ /* 0x0008e8000c1e1500 */
[----:B------:R3:W3:Y:S04]  /*c810*/  LDG.E.U16 R247, [R22.64] ;  /* 0x0000000416f77981 */ /* 0x0006e8000c1e1500 */
[----:B------:R-:W3:Y:S01]  /*c820*/  LDL.64 R156, [R1+0xc70] ;  /* 0x000c7000019c7983 */ /* 0x000ee20000100a00 */
[----:B------:R-:W-:-:S03]  /*c830*/  IMAD.WIDE R18, R0, 0x2, R128 ;  /* 0x0000000200127825 */ /* 0x000fc600078e0280 */
[----:B------:R-:W3:Y:S04]  /*c840*/  LDL.64 R128, [R1+0xcb0] ;  /* 0x000cb00001807983 */ /* 0x000ee80000100a00 */
[----:B------:R0:W3:Y:S01]  /*c850*/  LDG.E.U16 R241, [R18.64] ;  /* 0x0000000412f17981 */ /* 0x0000e2000c1e1500 */
[----:B------:R-:W-:-:S03]  /*c860*/  IMAD.WIDE R28, R0, 0x2, R130 ;  /* 0x00000002001c7825 */ /* 0x000fc600078e0282 */
[----:B------:R-:W3:Y:S04]  /*c870*/  LDL.64 R130, [R1+0xcc0] ;  /* 0x000cc00001827983 */ /* 0x000ee80000100a00 */
[----:B------:R0:W3:Y:S01]  /*c880*/  LDG.E.U16 R249, [R28.64] ;  /* 0x000000041cf97981 */ /* 0x0000e2000c1e1500 */
[----:B-1----:R-:W-:-:S03]  /*c890*/  IMAD.WIDE R20, R0, 0x2, R30 ;  /* 0x0000000200147825 */ /* 0x002fc600078e021e */
[----:B------:R-:W2:Y:S04]  /*c8a0*/  LDL.64 R30, [R1+0xce0] ;  /* 0x000ce000011e7983 */ /* 0x000ea80000100a00 */
[----:B------:R3:W2:Y:S02]  /*c8b0*/  LDG.E.U16 R2, [R20.64] ;  /* 0x0000000414027981 */ /* 0x0006a4000c1e1500 */
[C---:B---3--:R-:W-:Y:S02]  /*c8c0*/  IMAD.WIDE R20, R0.reuse, 0x2, R36 ;  /* 0x0000000200147825 */ /* 0x048fe400078e0224 */
[----:B------:R-:W3:Y:S04]  /*c8d0*/  LDL.64 R36, [R1+0xcb8] ;  /* 0x000cb80001247983 */ /* 0x000ee80000100a00 */
[----:B------:R1:W3:Y:S01]  /*c8e0*/  LDG.E.U16 R243, [R20.64] ;  /* 0x0000000414f37981 */ /* 0x0002e2000c1e1500 */
[----:B----4-:R-:W-:-:S03]  /*c8f0*/  IMAD.WIDE R16, R0, 0x2, R34 ;  /* 0x0000000200107825 */ /* 0x010fc600078e0222 */
[----:B------:R-:W4:Y:S04]  /*c900*/  LDL.64 R34, [R1+0xca8] ;  /* 0x000ca80001227983 */ /* 0x000f280000100a00 */
[----:B------:R0:W4:Y:S01]  /*c910*/  LDG.E.U16 R239, [R16.64] ;  /* 0x0000000410ef7981 */ /* 0x000122000c1e1500 */
[----:B------:R-:W-:-:S03]  /*c920*/  IMAD.WIDE R22, R0, 0x2, R32 ;  /* 0x0000000200167825 */ /* 0x000fc600078e0220 */
[----:B------:R-:W4:Y:S01]  /*c930*/  LDL.64 R32, [R1+0xc98] ;  /* 0x000c980001207983 */ /* 0x000f220000100a00 */
[----:B0-----:R-:W-:-:S03]  /*c940*/  IMAD.WIDE R16, R0, 0x2, R150 ;  /* 0x0000000200107825 */ /* 0x001fc600078e0296 */
[----:B------:R-:W4:Y:S04]  /*c950*/  LDL.64 R150, [R1+0xc80] ;  /* 0x000c800001967983 */ /* 0x000f280000100a00 */
[----:B------:R0:W4:Y:S04]  /*c960*/  LDG.E.U16 R235, [R22.64] ;  /* 0x0000000416eb7981 */ /* 0x000128000c1e1500 */
[----:B------:R0:W4:Y:S01]  /*c970*/  LDG.E.U16 R229, [R16.64] ;  /* 0x0000000410e57981 */ /* 0x000122000c1e1500 */
[----:B------:R-:W-:-:S03]  /*c980*/  IMAD.WIDE R28, R0, 0x2, R66 ;  /* 0x00000002001c7825 */ /* 0x000fc600078e0242 */
[----:B------:R-:W4:Y:S04]  /*c990*/  LDL.64 R66, [R1+0xca0] ;  /* 0x000ca00001427983 */ /* 0x000f280000100a00 */
[----:B------:R0:W4:Y:S01]  /*c9a0*/  LDG.E.U16 R237, [R28.64] ;  /* 0x000000041ced7981 */ /* 0x000122000c1e1500 */
[----:B-1----:R-:W-:-:S03]  /*c9b0*/  IMAD.WIDE R20, R0, 0x2, R64 ;  /* 0x0000000200147825 */ /* 0x002fc600078e0240 */
        /* <DEDUP_REMOVED lines=8> */
[----:B------:R-:W-:-:S03]  /*ca40*/  IMAD.WIDE R16, R0, 0x2, R128 ;  /* 0x0000000200107825 */ /* 0x000fc600078e0280 */
[----:B------:R-:W4:Y:S04]  /*ca50*/  LDL.64 R128, [R1+0xc48] ;  /* 0x000c480001807983 */ /* 0x000f280000100a00 */
[----:B------:R1:W4:Y:S01]  /*ca60*/  LDG.E.U16 R211, [R16.64] ;  /* 0x0000000410d37981 */ /* 0x000322000c1e1500 */
[----:B0-----:R-:W-:-:S03]  /*ca70*/  IMAD.WIDE R20, R0, 0x2, R130 ;  /* 0x0000000200147825 */ /* 0x001fc600078e0282 */
[----:B------:R-:W4:Y:S04]  /*ca80*/  LDL.64 R130, [R1+0xc58] ;  /* 0x000c580001827983 */ /* 0x000f280000100a00 */
[----:B------:R0:W4:Y:S01]  /*ca90*/  LDG.E.U16 R219, [R20.64] ;  /* 0x0000000414db7981 */ /* 0x000122000c1e1500 */
[----:B--2---:R-:W-:-:S03]  /*caa0*/  IMAD.WIDE R18, R0, 0x2, R30 ;  /* 0x0000000200127825 */ /* 0x004fc600078e021e */
        /* <DEDUP_REMOVED lines=8> */
[----:B0-----:R-:W-:-:S03]  /*cb30*/  IMAD.WIDE R20, R0, 0x2, R32 ;  /* 0x0000000200147825 */ /* 0x001fc600078e0220 */
[----:B------:R-:W4:Y:S01]  /*cb40*/  LDL.64 R32, [R1+0xc40] ;  /* 0x000c400001207983 */ /* 0x000f220000100a00 */
[----:B-1----:R-:W-:-:S03]  /*cb50*/  IMAD.WIDE R28, R0, 0x2, R150 ;  /* 0x00000002001c7825 */ /* 0x002fc600078e0296 */
        /* <DEDUP_REMOVED lines=8> */
[----:B------:R0:W4:Y:S02]  /*cbe0*/  LDG.E.U16 R203, [R18.64] ;  /* 0x0000000412cb7981 */ /* 0x000124000c1e1500 */
[C---:B0-----:R-:W-:Y:S02]  /*cbf0*/  IMAD.WIDE R22, R0.reuse, 0x2, R38 ;  /* 0x0000000200167825 */ /* 0x041fe400078e0226 */
[----:B------:R-:W4:Y:S02]  /*cc00*/  LDL.64 R38, [R1+0xc18] ;  /* 0x000c180001267983 */ /* 0x000f240000100a00 */
[----:B------:R-:W-:-:S02]  /*cc10*/  IMAD.WIDE R18, R0, 0x2, R148 ;  /* 0x0000000200127825 */ /* 0x000fc400078e0294 */
[----:B------:R-:W4:Y:S02]  /*cc20*/  LDL.64 R148, [R1+0xc10] ;  /* 0x000c100001947983 */ /* 0x000f240000100a00 */
[C---:B------:R-:W-:Y:S02]  /*cc30*/  IMAD.WIDE R20, R0.reuse, 0x2, R156 ;  /* 0x0000000200147825 */ /* 0x040fe400078e029c */
[----:B------:R0:W4:Y:S04]  /*cc40*/  LDG.E.U16 R193, [R18.64] ;  /* 0x0000000412c17981 */ /* 0x000128000c1e1500 */
[----:B------:R0:W4:Y:S04]  /*cc50*/  LDG.E.U16 R195, [R20.64] ;  /* 0x0000000414c37981 */ /* 0x000128000c1e1500 */
[----:B------:R4:W4:Y:S04]  /*cc60*/  LDG.E.U16 R197, [R22.64] ;  /* 0x0000000416c57981 */ /* 0x000928000c1e1500 */
[----:B------:R-:W4:Y:S01]  /*cc70*/  LDL.64 R156, [R1+0xbd0] ;  /* 0x000bd000019c7983 */ /* 0x000f220000100a00 */
[----:B0-----:R-:W-:-:S03]  /*cc80*/  IMAD.WIDE R20, R0, 0x2, R128 ;  /* 0x0000000200147825 */ /* 0x001fc600078e0280 */
[----:B------:R-:W4:Y:S04]  /*cc90*/  LDL.64 R128, [R1+0xbf0] ;  /* 0x000bf00001807983 */ /* 0x000f280000100a00 */
[----:B------:R0:W4:Y:S01]  /*cca0*/  LDG.E.U16 R179, [R20.64] ;  /* 0x0000000414b37981 */ /* 0x000122000c1e1500 */
[----:B-1----:R-:W-:-:S03]  /*ccb0*/  IMAD.WIDE R28, R0, 0x2, R130 ;  /* 0x00000002001c7825 */ /* 0x002fc600078e0282 */
        /* <DEDUP_REMOVED lines=17> */
[----:B------:R-:W-:-:S03]  /*cdd0*/  IMAD.WIDE R18, R0, 0x2, R66 ;  /* 0x0000000200127825 */ /* 0x000fc600078e0242 */
[----:B------:R-:W4:Y:S04]  /*cde0*/  LDL.64 R66, [R1+0xbe0] ;  /* 0x000be00001427983 */ /* 0x000f280000100a00 */
[----:B0-----:R0:W4:Y:S02]  /*cdf0*/  LDG.E.U16 R17, [R18.64] ;  /* 0x0000000412117981 */ /* 0x001124000c1e1500 */
[C---:B0-----:R-:W-:Y:S02]  /*ce00*/  IMAD.WIDE R18, R0.reuse, 0x2, R64 ;  /* 0x0000000200127825 */ /* 0x041fe400078e0240 */
[----:B------:R-:W4:Y:S04]  /*ce10*/  LDL.64 R64, [R1+0xbd8] ;  /* 0x000bd80001407983 */ /* 0x000f280000100a00 */
[----:B------:R0:W4:Y:S01]  /*ce20*/  LDG.E.U16 R18, [R18.64] ;  /* 0x0000000412127981 */ /* 0x000122000c1e1500 */
[----:B-1----:R-:W-:-:S03]  /*ce30*/  IMAD.WIDE R28, R0, 0x2, R38 ;  /* 0x00000002001c7825 */ /* 0x002fc600078e0226 */
[----:B------:R-:W4:Y:S01]  /*ce40*/  LDL.64 R38, [R1+0xbc8] ;  /* 0x000bc80001267983 */ /* 0x000f220000100a00 */
[----:B------:R-:W-:-:S03]  /*ce50*/  IMAD.WIDE R22, R0, 0x2, R148 ;  /* 0x0000000200167825 */ /* 0x000fc600078e0294 */
[----:B------:R-:W4:Y:S04]  /*ce60*/  LDL.64 R148, [R1+0xbb0] ;  /* 0x000bb00001947983 */ /* 0x000f280000100a00 */
[----:B------:R1:W4:Y:S04]  /*ce70*/  LDG.E.U16 R21, [R28.64] ;  /* 0x000000041c157981 */ /* 0x000328000c1e1500 */
[----:B------:R0:W4:Y:S01]  /*ce80*/  LDG.E.U16 R22, [R22.64] ;  /* 0x0000000416167981 */ /* 0x000122000c1e1500 */
[----:B-1----:R-:W-:-:S03]  /*ce90*/  IMAD.WIDE R28, R0, 0x2, R130 ;  /* 0x00000002001c7825 */ /* 0x002fc600078e0282 */
[----:B------:R-:W4:Y:S04]  /*cea0*/  LDL.64 R130, [R1+0xbb8] ;  /* 0x000bb80001827983 */ /* 0x000f280000100a00 */
[----:B------:R1:W4:Y:S01]  /*ceb0*/  LDG.E.U16 R28, [R28.64] ;  /* 0x000000041c1c7981 */ /* 0x000322000c1e1500 */
[----:B--2---:R-:W-:-:S05]  /*cec0*/  IMAD.WIDE R30, R0, 0x2, R30 ;  /* 0x00000002001e7825 */ /* 0x004fca00078e021e */
[----:B0-----:R0:W2:Y:S02]  /*ced0*/  LDG.E.U16 R19, [R30.64] ;  /* 0x000000041e137981 */ /* 0x0010a4000c1e1500 */
[C---:B0-----:R-:W-:Y:S02]  /*cee0*/  IMAD.WIDE R30, R0.reuse, 0x2, R128 ;  /* 0x00000002001e7825 */ /* 0x041fe400078e0280 */
[----:B------:R-:W2:Y:S04]  /*cef0*/  LDL.64 R128, [R1+0xba8] ;  /* 0x000ba80001807983 */ /* 0x000ea80000100a00 */
[----:B------:R0:W2:Y:S01]  /*cf00*/  LDG.E.U16 R30, [R30.64] ;  /* 0x000000041e1e7981 */ /* 0x0000a2000c1e1500 */
[----:B---3--:R-:W-:-:S04]  /*cf10*/  IMAD.WIDE R36, R0, 0x2, R36 ;  /* 0x0000000200247825 */ /* 0x008fc800078e0224 */
[C---:B----4-:R-:W-:Y:S01]  /*cf20*/  IMAD.WIDE R34, R0.reuse, 0x2, R34 ;  /* 0x0000000200227825 */ /* 0x050fe200078e0222 */
[----:B------:R3:W4:Y:S04]  /*cf30*/  LDG.E.U16 R23, [R36.64] ;  /* 0x0000000424177981 */ /* 0x000728000c1e1500 */
[----:B-1----:R1:W4:Y:S01]  /*cf40*/  LDG.E.U16 R29, [R34.64] ;  /* 0x00000004221d7981 */ /* 0x002322000c1e1500 */
[----:B------:R-:W-:-:S05]  /*cf50*/  IMAD.WIDE R32, R0, 0x2, R32 ;  /* 0x0000000200207825 */ /* 0x000fca00078e0220 */
[----:B0-----:R0:W4:Y:S01]  /*cf60*/  LDG.E.U16 R31, [R32.64] ;  /* 0x00000004201f7981 */ /* 0x001122000c1e1500 */
[----:B---3--:R-:W-:-:S03]  /*cf70*/  IMAD.WIDE R36, R0, 0x2, R150 ;  /* 0x0000000200247825 */ /* 0x008fc600078e0296 */
[----:B------:R-:W3:Y:S01]  /*cf80*/  LDL.64 R150, [R1+0xb88] ;  /* 0x000b880001967983 */ /* 0x000ee20000100a00 */
[----:B-1----:R-:W-:-:S03]  /*cf90*/  IMAD.WIDE R34, R0, 0x2, R156 ;  /* 0x0000000200227825 */ /* 0x002fc600078e029c */
[----:B------:R-:W4:Y:S01]  /*cfa0*/  LDL.64 R156, [R1+0xb80] ;  /* 0x000b8000019c7983 */ /* 0x000f220000100a00 */
[----:B0-----:R-:W-:-:S03]  /*cfb0*/  IMAD.WIDE R32, R0, 0x2, R66 ;  /* 0x0000000200207825 */ /* 0x001fc600078e0242 */
[----:B------:R0:W4:Y:S04]  /*cfc0*/  LDG.E.U16 R34, [R34.64] ;  /* 0x0000000422227981 */ /* 0x000128000c1e1500 */
[----:B------:R-:W4:Y:S04]  /*cfd0*/  LDL.64 R66, [R1+0xb98] ;  /* 0x000b980001427983 */ /* 0x000f280000100a00 */
[----:B------:R1:W4:Y:S04]  /*cfe0*/  LDG.E.U16 R32, [R32.64] ;  /* 0x0000000420207981 */ /* 0x000328000c1e1500 */
[----:B------:R0:W4:Y:S01]  /*cff0*/  LDG.E.U16 R36, [R36.64] ;  /* 0x0000000424247981 */ /* 0x000122000c1e1500 */
[----:B------:R-:W-:-:S05]  /*d000*/  IMAD.WIDE R64, R0, 0x2, R64 ;  /* 0x0000000200407825 */ /* 0x000fca00078e0240 */
[----:B-1----:R1:W4:Y:S01]  /*d010*/  LDG.E.U16 R33, [R64.64] ;  /* 0x0000000440217981 */ /* 0x002322000c1e1500 */
[----:B------:R-:W-:-:S05]  /*d020*/  IMAD.WIDE R38, R0, 0x2, R38 ;  /* 0x0000000200267825 */ /* 0x000fca00078e0226 */
[----:B0-----:R0:W4:Y:S01]  /*d030*/  LDG.E.U16 R35, [R38.64] ;  /* 0x0000000426237981 */ /* 0x001122000c1e1500 */
[----:B-1----:R-:W-:-:S03]  /*d040*/  IMAD.WIDE R64, R0, 0x2, R158 ;  /* 0x0000000200407825 */ /* 0x002fc600078e029e */
[----:B------:R-:W4:Y:S04]  /*d050*/  LDL.64 R158, [R1+0xb68] ;  /* 0x000b6800019e7983 */ /* 0x000f280000100a00 */
[----:B------:R1:W4:Y:S01]  /*d060*/  LDG.E.U16 R64, [R64.64] ;  /* 0x0000000440407981 */ /* 0x000322000c1e1500 */
[----:B0-----:R-:W-:-:S03]  /*d070*/  IMAD.WIDE R38, R0, 0x2, R148 ;  /* 0x0000000200267825 */ /* 0x001fc600078e0294 */
[----:B------:R-:W4:Y:S04]  /*d080*/  LDL.64 R148, [R1+0xb78] ;  /* 0x000b780001947983 */ /* 0x000f280000100a00 */
[----:B------:R0:W4:Y:S01]  /*d090*/  LDG.E.U16 R38, [R38.64] ;  /* 0x0000000426267981 */ /* 0x000122000c1e1500 */
[----:B------:R-:W-:-:S05]  /*d0a0*/  IMAD.WIDE R130, R0, 0x2, R130 ;  /* 0x0000000200827825 */ /* 0x000fca00078e0282 */
[----:B------:R3:W4:Y:S01]  /*d0b0*/  LDG.E.U16 R37, [R130.64] ;  /* 0x0000000482257981 */ /* 0x000722000c1e1500 */
[----:B--2---:R-:W-:-:S05]  /*d0c0*/  IMAD.WIDE R128, R0, 0x2, R128 ;  /* 0x0000000200807825 */ /* 0x004fca00078e0280 */
[----:B0-----:R0:W2:Y:S01]  /*d0d0*/  LDG.E.U16 R39, [R128.64] ;  /* 0x0000000480277981 */ /* 0x0010a2000c1e1500 */
[----:B---3--:R-:W-:-:S03]  /*d0e0*/  IMAD.WIDE R130, R0, 0x2, R150 ;  /* 0x0000000200827825 */ /* 0x008fc600078e0296 */
[----:B------:R-:W3:Y:S01]  /*d0f0*/  LDL.64 R150, [R1+0xb58] ;  /* 0x000b580001967983 */ /* 0x000ee20000100a00 */
[----:B----4-:R-:W-:-:S05]  /*d100*/  IMAD.WIDE R66, R0, 0x2, R66 ;  /* 0x0000000200427825 */ /* 0x010fca00078e0242 */
[----:B-1----:R1:W4:Y:S02]  /*d110*/  LDG.E.U16 R65, [R66.64] ;  /* 0x0000000442417981 */ /* 0x002324000c1e1500 */
[C---:B-1----:R-:W-:Y:S02]  /*d120*/  IMAD.WIDE R66, R0.reuse, 0x2, R160 ;  /* 0x0000000200427825 */ /* 0x042fe400078e02a0 */
[----:B------:R-:W2:Y:S02]  /*d130*/  LDL.64 R160, [R1+0xb60] ;  /* 0x000b600001a07983 */ /* 0x000ea40000100a00 */
[C---:B0-----:R-:W-:Y:S02]  /*d140*/  IMAD.WIDE R128, R0.reuse, 0x2, R156 ;  /* 0x0000000200807825 */ /* 0x041fe400078e029c */
[----:B------:R-:W4:Y:S04]  /*d150*/  LDL.64 R156, [R1+0xb48] ;  /* 0x000b4800019c7983 */ /* 0x000f280000100a00 */
[----:B------:R0:W4:Y:S04]  /*d160*/  LDG.E.U16 R66, [R66.64] ;  /* 0x0000000442427981 */ /* 0x000128000c1e1500 */
[----:B------:R1:W4:Y:S04]  /*d170*/  LDG.E.U16 R128, [R128.64] ;  /* 0x0000000480807981 */ /* 0x000328000c1e1500 */
[----:B0-----:R0:W4:Y:S01]  /*d180*/  LDG.E.U16 R67, [R130.64] ;  /* 0x0000000482437981 */ /* 0x001122000c1e1500 */
[----:B------:R-:W-:-:S04]  /*d190*/  IMAD.WIDE R148, R0, 0x2, R148 ;  /* 0x0000000200947825 */ /* 0x000fc800078e0294 */
[C---:B0-----:R-:W-:Y:S01]  /*d1a0*/  IMAD.WIDE R130, R0.reuse, 0x2, R168 ;  /* 0x0000000200827825 */ /* 0x041fe200078e02a8 */
[----:B-1----:R0:W4:Y:S04]  /*d1b0*/  LDG.E.U16 R129, [R148.64] ;  /* 0x0000000494817981 */ /* 0x002128000c1e1500 */
[----:B------:R-:W4:Y:S04]  /*d1c0*/  LDL.64 R168, [R1+0xb40] ;  /* 0x000b400001a87983 */ /* 0x000f280000100a00 */
[----:B------:R1:W4:Y:S01]  /*d1d0*/  LDG.E.U16 R130, [R130.64] ;  /* 0x0000000482827981 */ /* 0x000322000c1e1500 */
[----:B0-----:R-:W-:-:S03]  /*d1e0*/  IMAD.WIDE R148, R0, 0x2, R158 ;  /* 0x0000000200947825 */ /* 0x001fc600078e029e */
[----:B------:R-:W4:Y:S04]  /*d1f0*/  LDL.64 R158, [R1+0xb38] ;  /* 0x000b3800019e7983 */ /* 0x000f280000100a00 */
[----:B-1----:R2:W4:Y:S01]  /*d200*/  LDG.E.U16 R131, [R148.64] ;  /* 0x0000000494837981 */ /* 0x002522000c1e1500 */
[----:B---3--:R-:W-:-:S04]  /*d210*/  IMAD.WIDE R150, R0, 0x2, R150 ;  /* 0x0000000200967825 */ /* 0x008fc800078e0296 */
[C---:B--2---:R-:W-:Y:S02]  /*d220*/  IMAD.WIDE R148, R0.reuse, 0x2, R160 ;  /* 0x0000000200947825 */ /* 0x044fe400078e02a0 */
[----:B------:R-:W2:Y:S04]  /*d230*/  LDL.64 R160, [R1+0xb28] ;  /* 0x000b280001a07983 */ /* 0x000ea80000100a00 */
[----:B------:R0:W3:Y:S01]  /*d240*/  LDG.E.U16 R148, [R148.64] ;  /* 0x0000000494947981 */ /* 0x0000e2000c1e1500 */
[----:B----4-:R-:W-:-:S03]  /*d250*/  IMAD.WIDE R156, R0, 0x2, R156 ;  /* 0x00000002009c7825 */ /* 0x010fc600078e029c */
[----:B0-----:R0:W4:Y:S02]  /*d260*/  LDG.E.U16 R149, [R150.64] ;  /* 0x0000000496957981 */ /* 0x001124000c1e1500 */
[C---:B0-----:R-:W-:Y:S02]  /*d270*/  IMAD.WIDE R150, R0.reuse, 0x2, R162 ;  /* 0x0000000200967825 */ /* 0x041fe400078e02a2 */
[----:B------:R-:W3:Y:S04]  /*d280*/  LDL.64 R162, [R1+0xb18] ;  /* 0x000b180001a27983 */ /* 0x000ee80000100a00 */
[----:B------:R0:W4:Y:S04]  /*d290*/  LDG.E.U16 R150, [R150.64] ;  /* 0x0000000496967981 */ /* 0x000128000c1e1500 */
[----:B0-----:R0:W4:Y:S01]  /*d2a0*/  LDG.E.U16 R151, [R156.64] ;  /* 0x000000049c977981 */ /* 0x001122000c1e1500 */
[----:B------:R-:W-:-:S04]  /*d2b0*/  IMAD.WIDE R158, R0, 0x2, R158 ;  /* 0x00000002009e7825 */ /* 0x000fc800078e029e */
[C---:B0-----:R-:W-:Y:S02]  /*d2c0*/  IMAD.WIDE R156, R0.reuse, 0x2, R168 ;  /* 0x00000002009c7825 */ /* 0x041fe400078e02a8 */
[----:B------:R-:W4:Y:S04]  /*d2d0*/  LDL.64 R168, [R1+0xb08] ;  /* 0x000b080001a87983 */ /* 0x000f280000100a00 */
[----:B------:R0:W4:Y:S04]  /*d2e0*/  LDG.E.U16 R156, [R156.64] ;  /* 0x000000049c9c7981 */ /* 0x000128000c1e1500 */
[----:B0-----:R0:W4:Y:S02]  /*d2f0*/  LDG.E.U16 R157, [R158.64] ;  /* 0x000000049e9d7981 */ /* 0x001124000c1e1500 */
[----:B0-----:R-:W-:-:S02]  /*d300*/  IMAD.WIDE R158, R0, 0x2, R170 ;  /* 0x00000002009e7825 */ /* 0x001fc400078e02aa */
[----:B------:R-:W4:Y:S04]  /*d310*/  LDL.64 R170, [R1+0xaa8] ;  /* 0x000aa80001aa7983 */ /* 0x000f280000100a00 */
[----:B------:R0:W4:Y:S01]  /*d320*/  LDG.E.U16 R158, [R158.64] ;  /* 0x000000049e9e7981 */ /* 0x000122000c1e1500 */
[----:B--2---:R-:W-:-:S05]  /*d330*/  IMAD.WIDE R160, R0, 0x2, R160 ;  /* 0x0000000200a07825 */ /* 0x004fca00078e02a0 */
[----:B0-----:R0:W2:Y:S02]  /*d340*/  LDG.E.U16 R159, [R160.64] ;  /* 0x00000004a09f7981 */ /* 0x0010a4000c1e1500 */
[C---:B0-----:R-:W-:Y:S02]  /*d350*/  IMAD.WIDE R160, R0.reuse, 0x2, R172 ;  /* 0x0000000200a07825 */ /* 0x041fe400078e02ac */
[----:B------:R-:W2:Y:S04]  /*d360*/  LDL.64 R172, [R1+0xa28] ;  /* 0x000a280001ac7983 */ /* 0x000ea80000100a00 */
[----:B------:R0:W2:Y:S01]  /*d370*/  LDG.E.U16 R160, [R160.64] ;  /* 0x00000004a0a07981 */ /* 0x0000a2000c1e1500 */
[----:B---3--:R-:W-:-:S05]  /*d380*/  IMAD.WIDE R162, R0, 0x2, R162 ;  /* 0x0000000200a27825 */ /* 0x008fca00078e02a2 */
[----:B0-----:R0:W3:Y:S02]  /*d390*/  LDG.E.U16 R161, [R162.64] ;  /* 0x00000004a2a17981 */ /* 0x0010e4000c1e1500 */
[C---:B0-----:R-:W-:Y:S02]  /*d3a0*/  IMAD.WIDE R162, R0.reuse, 0x2, R176 ;  /* 0x0000000200a27825 */ /* 0x041fe400078e02b0 */
[----:B------:R-:W3:Y:S04]  /*d3b0*/  LDL.64 R176, [R1+0xa98] ;  /* 0x000a980001b07983 */ /* 0x000ee80000100a00 */
[----:B------:R0:W3:Y:S01]  /*d3c0*/  LDG.E.U16 R162, [R162.64] ;  /* 0x00000004a2a27981 */ /* 0x0000e2000c1e1500 */
[----:B----4-:R-:W-:-:S05]  /*d3d0*/  IMAD.WIDE R168, R0, 0x2, R168 ;  /* 0x0000000200a87825 */ /* 0x010fca00078e02a8 */
[----:B0-----:R0:W4:Y:S02]  /*d3e0*/  LDG.E.U16 R163, [R168.64] ;  /* 0x00000004a8a37981 */ /* 0x001124000c1e1500 */
[C---:B0-----:R-:W-:Y:S02]  /*d3f0*/  IMAD.WIDE R168, R0.reuse, 0x2, R184 ;  /* 0x0000000200a87825 */ /* 0x041fe400078e02b8 */
[----:B------:R-:W3:Y:S04]  /*d400*/  LDL.64 R184, [R1+0xa18] ;  /* 0x000a180001b87983 */ /* 0x000ee80000100a00 */
[----:B------:R0:W3:Y:S01]  /*d410*/  LDG.E.U16 R168, [R168.64] ;  /* 0x00000004a8a87981 */ /* 0x0000e2000c1e1500 */
[----:B------:R-:W-:-:S05]  /*d420*/  IMAD.WIDE R170, R0, 0x2, R170 ;  /* 0x0000000200aa7825 */ /* 0x000fca00078e02aa */
[----:B0-----:R0:W3:Y:S04]  /*d430*/  LDG.E.U16 R169, [R170.64] ;  /* 0x00000004aaa97981 */ /* 0x0010e8000c1e1500 */
[----:B0-----:R-:W3:Y:S01]  /*d440*/  LDL.64 R170, [R1+0xa30] ;  /* 0x000a300001aa7983 */ /* 0x001ee20000100a00 */
[----:B--2---:R-:W-:-:S04]  /*d450*/  IMAD.WIDE R172, R0, 0x2, R172 ;  /* 0x0000000200ac7825 */ /* 0x004fc800078e02ac */
[----:B---3--:R-:W-:-:S06]  /*d460*/  IMAD.WIDE R170, R0, 0x2, R170 ;  /* 0x0000000200aa7825 */ /* 0x008fcc00078e02aa */
[----:B------:R0:W2:Y:S04]  /*d470*/  LDG.E.U16 R170, [R170.64] ;  /* 0x00000004aaaa7981 */ /* 0x0000a8000c1e1500 */
[----:B0-----:R0:W3:Y:S04]  /*d480*/  LDG.E.U16 R171, [R172.64] ;  /* 0x00000004acab7981 */ /* 0x0010e8000c1e1500 */
[----:B0-----:R-:W2:Y:S01]  /*d490*/  LDL.64 R172, [R1+0xb00] ;  /* 0x000b000001ac7983 */ /* 0x001ea20000100a00 */
[----:B------:R-:W-:-:S04]  /*d4a0*/  IMAD.WIDE R174, R0, 0x2, R174 ;  /* 0x0000000200ae7825 */ /* 0x000fc800078e02ae */
[----:B--2---:R-:W-:-:S06]  /*d4b0*/  IMAD.WIDE R172, R0, 0x2, R172 ;  /* 0x0000000200ac7825 */ /* 0x004fcc00078e02ac */
[----:B------:R0:W2:Y:S04]  /*d4c0*/  LDG.E.U16 R172, [R172.64] ;  /* 0x00000004acac7981 */ /* 0x0000a8000c1e1500 */
[----:B0-----:R0:W2:Y:S04]  /*d4d0*/  LDG.E.U16 R173, [R174.64] ;  /* 0x00000004aead7981 */ /* 0x0010a8000c1e1500 */
        /* <DEDUP_REMOVED lines=10> */
[----:B0-----:R-:W2:Y:S02]  /*d580*/  LDL.64 R184, [R1+0xaf0] ;  /* 0x000af00001b87983 */ /* 0x001ea40000100a00 */
[----:B--2---:R-:W-:-:S05]  /*d590*/  IMAD.WIDE R184, R0, 0x2, R184 ;  /* 0x0000000200b87825 */ /* 0x004fca00078e02b8 */
[----:B------:R0:W2:Y:S04]  /*d5a0*/  LDG.E.U16 R178, [R184.64] ;  /* 0x00000004b8b27981 */ /* 0x0000a8000c1e1500 */
        /* <DEDUP_REMOVED lines=90> */
[----:B0-----:R-:W2:Y:S04]  /*db50*/  LDL.64 R184, [R1+0x9b8] ;  /* 0x0009b80001b87983 */ /* 0x001ea80000100a00 */
[----:B------:R0:W-:Y:S01]  /*db60*/  STL [R1+0x12d8], R0 ;  /* 0x0012d80001007387 */ /* 0x0001e20000100800 */
[----:B--2---:R-:W-:-:S03]  /*db70*/  IMAD.WIDE R184, R0, 0x2, R184 ;  /* 0x0000000200b87825 */ /* 0x004fc600078e02b8 */
[----:B0-----:R-:W2:Y:S04]  /*db80*/  LDL.LU R0, [R1+0x8c] ;  /* 0x00008c0001007983 */ /* 0x001ea80000300800 */
[----:B------:R0:W4:Y:S04]  /*db90*/  LDG.E.U16 R184, [R184.64] ;  /* 0x00000004b8b87981 */ /* 0x000128000c1e1500 */
[----:B------:R-:W-:Y:S06]  /*dba0*/  BAR.SYNC.DEFER_BLOCKING 0x0 ;  /* 0x0000000000007b1d */ /* 0x000fec0000010000 */
[----:B0-----:R-:W4:Y:S04]  /*dbb0*/  LDL.LU R185, [R1+0x90] ;  /* 0x0000900001b97983 */ /* 0x001f280000300800 */
[----:B------:R0:W-:Y:S04]  /*dbc0*/  STS.U16 [R5+0x2000], R213 ;  /* 0x002000d505007388 */ /* 0x0001e80000000400 */
[----:B------:R1:W-:Y:S04]  /*dbd0*/  STS.U16 [R5+0x2200], R126 ;  /* 0x0022007e05007388 */ /* 0x0003e80000000400 */
[----:B------:R3:W-:Y:S04]  /*dbe0*/  STS.U16 [R5+0x4000], R123 ;  /* 0x0040007b05007388 */ /* 0x0007e80000000400 */
[----:B0-----:R-:W4:Y:S04]  /*dbf0*/  LDL.LU R213, [R1+0x1530] ;  /* 0x0015300001d57983 */ /* 0x001f280000300800 */
[----:B-1----:R-:W4:Y:S04]  /*dc00*/  LDL.LU R126, [R1+0x152c] ;  /* 0x00152c00017e7983 */ /* 0x002f280000300800 */
[----:B---3--:R-:W3:Y:S04]  /*dc10*/  LDL.LU R123, [R1+0x1528] ;  /* 0x00152800017b7983 */ /* 0x008ee80000300800 */
[----:B------:R0:W-:Y:S04]  /*dc20*/  STS.U16 [R5+0x4200], R120 ;  /* 0x0042007805007388 */ /* 0x0001e80000000400 */
[----:B------:R1:W-:Y:S04]  /*dc30*/  STS.U16 [R5+0x6000], R117 ;  /* 0x0060007505007388 */ /* 0x0003e80000000400 */
[----:B0-----:R-:W3:Y:S04]  /*dc40*/  LDL.LU R120, [R1+0x1524] ;  /* 0x0015240001787983 */ /* 0x001ee80000300800 */
[----:B-1----:R-:W3:Y:S04]  /*dc50*/  LDL.LU R117, [R1+0x1520] ;  /* 0x0015200001757983 */ /* 0x002ee80000300800 */
[----:B------:R0:W-:Y:S04]  /*dc60*/  STS.U16 [R5+0x6200], R3 ;  /* 0x0062000305007388 */ /* 0x0001e80000000400 */
[----:B------:R1:W-:Y:S04]  /*dc70*/  STS.U16 [R5+0x8000], R223 ;  /* 0x008000df05007388 */ /* 0x0003e80000000400 */
[----:B0-----:R-:W3:Y:S04]  /*dc80*/  LDL.LU R3, [R1+0x151c] ;  /* 0x00151c0001037983 */ /* 0x001ee80000300800 */
[----:B-1----:R-:W3:Y:S04]  /*dc90*/  LDL.LU R223, [R1+0x1518] ;  /* 0x0015180001df7983 */ /* 0x002ee80000300800 */
[----:B------:R0:W-:Y:S04]  /*dca0*/  STS.U16 [R5+0x8200], R251 ;  /* 0x008200fb05007388 */ /* 0x0001e80000000400 */
        /* <DEDUP_REMOVED lines=22> */
[----:B0-----:R-:W3:Y:S04]  /*de10*/  LDL.LU R251, [R1+0x1514] ;  /* 0x0015140001fb7983 */ /* 0x001ee80000300800 */
[----:B-1----:R-:W3:Y:S04]  /*de20*/  LDL.LU R4, [R1+0x1510] ;  /* 0x0015100001047983 */ /* 0x002ee80000300800 */
[----:B------:R-:W3:Y:S04]  /*de30*/  LDL.LU R100, [R1+0x150c] ;  /* 0x00150c0001647983 */ /* 0x000ee80000300800 */
        /* <DEDUP_REMOVED lines=8> */
[----:B--2---:R0:W-:Y:S04]  /*dec0*/  STS.U16 [R5+0x200], R0 ;  /* 0x0002000005007388 */ /* 0x0041e80000000400 */
[----:B0-----:R-:W0:Y:S04]  /*ded0*/  S2R R0, SR_TID.X ;  /* 0x0000000000007919 */ /* 0x001e280000002100 */
[----:B----4-:R1:W-:Y:S02]  /*dee0*/  STS.U16 [R5], R185 ;  /* 0x000000b905007388 */ /* 0x0103e40000000400 */
[----:B-1----:R-:W-:-:S02]  /*def0*/  LOP3.LUT R185, R5, 0x10, RZ, 0x3c, !PT ;  /* 0x0000001005b97812 */ /* 0x002fc400078e3cff */
[----:B0-----:R-:W-:-:S04]  /*df00*/  LOP3.LUT R0, R0, 0xff, RZ, 0xc0, !PT ;  /* 0x000000ff00007812 */ /* 0x001fc800078ec0ff */
[----:B------:R-:W-:-:S04]  /*df10*/  SHF.L.U32 R5, R0, 0x1, RZ ;  /* 0x0000000100057819 */ /* 0x000fc800000006ff */
[----:B------:R-:W-:Y:S01]  /*df20*/  LOP3.LUT R5, R5, 0x20, RZ, 0x3c, !PT ;  /* 0x0000002005057812 */ /* 0x000fe200078e3cff */
[----:B---3--:R0:W-:Y:S04]  /*df30*/  STS.U16 [R185+0x400], R117 ;  /* 0x00040075b9007388 */ /* 0x0081e80000000400 */
        /* <DEDUP_REMOVED lines=50> */
[----:B------:R-:W-:Y:S01]  /*e260*/  STS.U16 [R5+0x12a00], R241 ;  /* 0x012a00f105007388 */ /* 0x000fe20000000400 */
[----:B------:R-:W-:-:S03]  /*e270*/  SHF.L.U32 R0, R0, 0x1, RZ ;  /* 0x0000000100007819 */ /* 0x000fc600000006ff */
[----:B------:R-:W-:Y:S04]  /*e280*/  STS.U16 [R5+0x14800], R203 ;  /* 0x014800cb05007388 */ /* 0x000fe80000000400 */
[----:B------:R-:W-:Y:S04]  /*e290*/  STS.U16 [R5+0x14a00], R201 ;  /* 0x014a00c905007388 */ /* 0x000fe80000000400 */
[----:B------:R-:W-:Y:S04]  /*e2a0*/  STS.U16 [R5+0x16800], R22 ;  /* 0x0168001605007388 */ /* 0x000fe80000000400 */
[----:B------:R-:W-:Y:S01]  /*e2b0*/  STS.U16 [R5+0x16a00], R23 ;  /* 0x016a001705007388 */ /* 0x000fe20000000400 */
[----:B------:R-:W-:-:S03]  /*e2c0*/  LOP3.LUT R0, R0, 0x30, RZ, 0x3c, !PT ;  /* 0x0000003000007812 */ /* 0x000fc600078e3cff */
        /* <DEDUP_REMOVED lines=26> */
[----:B0-----:R-:W2:Y:S04]  /*e470*/  LDL.LU R117, [R1+0x14e8] ;  /* 0x0014e80001757983 */ /* 0x001ea80000300800 */
[----:B-1----:R-:W0:Y:S04]  /*e480*/  S2R R245, SR_TID.X ;  /* 0x0000000000f57919 */ /* 0x002e280000002100 */
[----:B------:R-:W-:Y:S04]  /*e490*/  STS.U16 [R0+0x12c00], R239 ;  /* 0x012c00ef00007388 */ /* 0x000fe80000000400 */
[----:B------:R-:W-:Y:S04]  /*e4a0*/  STS.U16 [R0+0x12e00], R237 ;  /* 0x012e00ed00007388 */ /* 0x000fe80000000400 */
[----:B------:R-:W-:Y:S04]  /*e4b0*/  STS.U16 [R0+0x14c00], R199 ;  /* 0x014c00c700007388 */ /* 0x000fe80000000400 */
[----:B------:R-:W-:Y:S04]  /*e4c0*/  STS.U16 [R0+0x14e00], R197 ;  /* 0x014e00c500007388 */ /* 0x000fe80000000400 */
[----:B------:R-:W-:Y:S01]  /*e4d0*/  STS.U16 [R0+0x16c00], R28 ;  /* 0x016c001c00007388 */ /* 0x000fe20000000400 */
[----:B0-----:R-:W-:-:S03]  /*e4e0*/  LOP3.LUT R245, R245, 0xff, RZ, 0xc0, !PT ;  /* 0x000000fff5f57812 */ /* 0x001fc600078ec0ff */
[----:B------:R-:W-:Y:S01]  /*e4f0*/  STS.U16 [R0+0x16e00], R29 ;  /* 0x016e001d00007388 */ /* 0x000fe20000000400 */
[----:B------:R-:W-:-:S03]  /*e500*/  SHF.L.U32 R5, R245, 0x1, RZ ;  /* 0x00000001f5057819 */ /* 0x000fc600000006ff */
        /* <DEDUP_REMOVED lines=28> */
[----:B0-----:R-:W-:-:S03]  /*e6d0*/  IMAD.SHL.U32 R0, R245, 0x2, RZ ;  /* 0x00000002f5007824 */ /* 0x001fc600078e00ff */
[----:B------:R-:W-:Y:S04]  /*e6e0*/  STS.U16 [R5+0x13200], R233 ;  /* 0x013200e905007388 */ /* 0x000fe80000000400 */
        /* <DEDUP_REMOVED lines=9> */
[----:B------:R-:W0:Y:S04]  /*e780*/  S2R R245, SR_TID.X ;  /* 0x0000000000f57919 */ /* 0x000e280000002100 */
        /* <DEDUP_REMOVED lines=20> */
[----:B0-----:R-:W-:-:S03]  /*e8d0*/  LOP3.LUT R245, R245, 0xff, RZ, 0xc0, !PT ;  /* 0x000000fff5f57812 */ /* 0x001fc600078ec0ff */
[----:B------:R-:W-:Y:S04]  /*e8e0*/  STS.U16 [R0+0x11400], R76 ;  /* 0x0114004c00007388 */ /* 0x000fe80000000400 */
[----:B------:R-:W-:Y:S04]  /*e8f0*/  STS.U16 [R0+0x11600], R75 ;  /* 0x0116004b00007388 */ /* 0x000fe80000000400 */
[----:B------:R-:W-:Y:S04]  /*e900*/  STS.U16 [R0+0x13400], R231 ;  /* 0x013400e700007388 */ /* 0x000fe80000000400 */
[----:B------:R-:W-:Y:S01]  /*e910*/  STS.U16 [R0+0x13600], R229 ;  /* 0x013600e500007388 */ /* 0x000fe20000000400 */
[----:B-1----:R-:W-:-:S03]  /*e920*/  SHF.L.U32 R5, R245, 0x1, RZ ;  /* 0x00000001f5057819 */ /* 0x002fc600000006ff */
        /* <DEDUP_REMOVED lines=33> */
[----:B0-----:R-:W-:-:S03]  /*eb40*/  SHF.L.U32 R0, R245, 0x1, RZ ;  /* 0x00000001f5007819 */ /* 0x001fc600000006ff */
        /* <DEDUP_REMOVED lines=45> */
[----:B------:R-:W-:Y:S01]  /*ee20*/  BAR.SYNC.DEFER_BLOCKING 0x0 ;  /* 0x0000000000007b1d */ /* 0x000fe20000010000 */
[----:B0-----:R-:W-:-:S02]  /*ee30*/  LOP3.LUT R5, R3, 0x20, RZ, 0x3c, !PT ;  /* 0x0000002003057812 */ /* 0x001fc400078e3cff */
[C---:B-1----:R-:W-:Y:S02]  /*ee40*/  LOP3.LUT R2, R3.reuse, 0x40, RZ, 0x3c, !PT ;  /* 0x0000004003027812 */ /* 0x042fe400078e3cff */
[----:B---3--:R-:W-:Y:S01]  /*ee50*/  LOP3.LUT R0, R3, 0x60, RZ, 0x3c, !PT ;  /* 0x0000006003007812 */ /* 0x008fe200078e3cff */
[----:B------:R-:W3:Y:S01]  /*ee60*/  LDL.LU R120, [R1+0x14e4] ;  /* 0x0014e40001787983 */ /* 0x000ee20000300800 */
[----:B------:R-:W-:-:S03]  /*ee70*/  LOP3.LUT R6, R223, 0x40, RZ, 0x3c, !PT ;  /* 0x00000040df067812 */ /* 0x000fc600078e3cff */
[----:B------:R-:W4:Y:S04]  /*ee80*/  LDL.LU R121, [R1+0x14e0] ;  /* 0x0014e00001797983 */ /* 0x000f280000300800 */
[----:B------:R-:W2:Y:S04]  /*ee90*/  LDL.LU R124, [R1+0x14dc] ;  /* 0x0014dc00017c7983 */ /* 0x000ea80000300800 */
[----:B------:R-:W2:Y:S04]  /*eea0*/  LDL.LU R125, [R1+0x14d8] ;  /* 0x0014d800017d7983 */ /* 0x000ea80000300800 */
[----:B------:R-:W2:Y:S04]  /*eeb0*/  LDL.LU R8, [R1+0x14d4] ;  /* 0x0014d40001087983 */ /* 0x000ea80000300800 */
[----:B------:R-:W-:Y:S04]  /*eec0*/  LDSM.16.MT88.4 R196, [R3+0x20000] ;  /* 0x0200000003c4783b */ /* 0x000fe80000004200 */
[----:B------:R-:W0:Y:S04]  /*eed0*/  LDSM.16.M88.4 R32, [R223] ;  /* 0x00000000df20783b */ /* 0x000e280000000200 */
[----:B------:R-:W1:Y:S04]  /*eee0*/  LDSM.16.M88.4 R184, [R223+0x10000] ;  /* 0x01000000dfb8783b */ /* 0x000e680000000200 */
[----:B------:R-:W1:Y:S04]  /*eef0*/  LDSM.16.MT88.4 R148, [R5+0x20000] ;  /* 0x020000000594783b */ /* 0x000e680000004200 */
[----:B------:R-:W1:Y:S04]  /*ef00*/  LDSM.16.MT88.4 R28, [R2+0x20000] ;  /* 0x02000000021c783b */ /* 0x000e680000004200 */
[----:B------:R-:W1:Y:S04]  /*ef10*/  LDSM.16.MT88.4 R216, [R0+0x20000] ;  /* 0x0200000000d8783b */ /* 0x000e680000004200 */
[----:B------:R-:W1:Y:S04]  /*ef20*/  LDSM.16.MT88.4 R208, [R3+0x20800] ;  /* 0x0208000003d0783b */ /* 0x000e680000004200 */
[----:B------:R-:W1:Y:S04]  /*ef30*/  LDSM.16.MT88.4 R64, [R5+0x20800] ;  /* 0x020800000540783b */ /* 0x000e680000004200 */
[----:B------:R-:W1:Y:S04]  /*ef40*/  LDSM.16.MT88.4 R16, [R2+0x20800] ;  /* 0x020800000210783b */ /* 0x000e680000004200 */
[----:B------:R-:W1:Y:S04]  /*ef50*/  LDSM.16.MT88.4 R192, [R0+0x20800] ;  /* 0x0208000000c0783b */ /* 0x000e680000004200 */
[----:B------:R-:W-:Y:S01]  /*ef60*/  LDSM.16.MT88.4 R128, [R3+0x21000] ;  /* 0x021000000380783b */ /* 0x000fe20000004200 */
[C---:B0-----:R-:W-:Y:S03]  /*ef70*/  HMMA.16816.F32.BF16 R156, R196.reuse, R32, RZ ;  /* 0x00000020c49c723c */ /* 0x041fe600000418ff */
[----:B------:R-:W0:Y:S04]  /*ef80*/  LDSM.16.M88.4 R36, [R6] ;  /* 0x000000000624783b */ /* 0x000e280000000200 */
[----:B------:R-:W0:Y:S01]  /*ef90*/  LDSM.16.M88.4 R188, [R6+0x10000] ;  /* 0x0100000006bc783b */ /* 0x000e220000000200 */
[----:B-1----:R-:W-:Y:S03]  /*efa0*/  HMMA.16816.F32.BF16 R196, R196, R184, RZ ;  /* 0x000000b8c4c4723c */ /* 0x002fe600000418ff */
[----:B------:R-:W1:Y:S04]  /*efb0*/  LDSM.16.MT88.4 R172, [R5+0x21000] ;  /* 0x0210000005ac783b */ /* 0x000e680000004200 */
[----:B------:R-:W0:Y:S01]  /*efc0*/  LDSM.16.MT88.4 R160, [R2+0x21000] ;  /* 0x0210000002a0783b */ /* 0x000e220000004200 */
[-C--:B------:R-:W-:Y:S03]  /*efd0*/  HMMA.16816.F32.BF16 R168, R148, R32.reuse, RZ ;  /* 0x0000002094a8723c */ /* 0x080fe600000418ff */
[----:B------:R-:W0:Y:S04]  /*efe0*/  LDSM.16.MT88.4 R204, [R0+0x21000] ;  /* 0x0210000000cc783b */ /* 0x000e280000004200 */
[----:B------:R-:W-:Y:S01]  /*eff0*/  LDSM.16.MT88.4 R200, [R0+0x21800] ;  /* 0x0218000000c8783b */ /* 0x000fe20000004200 */
[----:B------:R-:W-:Y:S03]  /*f000*/  HMMA.16816.F32.BF16 R176, R28, R32, RZ ;  /* 0x000000201cb0723c */ /* 0x000fe600000418ff */
[----:B------:R-:W2:Y:S04]  /*f010*/  LDL.LU R9, [R1+0x14d0] ;  /* 0x0014d00001097983 */ /* 0x000ea80000300800 */
[----:B------:R-:W2:Y:S01]  /*f020*/  LDL.LU R102, [R1+0x14cc] ;  /* 0x0014cc0001667983 */ /* 0x000ea20000300800 */
[-C--:B------:R-:W-:Y:S03]  /*f030*/  HMMA.16816.F32.BF16 R148, R148, R184.reuse, RZ ;  /* 0x000000b89494723c */ /* 0x080fe600000418ff */
[----:B------:R-:W2:Y:S04]  /*f040*/  LDL.LU R103, [R1+0x14c8] ;  /* 0x0014c80001677983 */ /* 0x000ea80000300800 */
[----:B------:R-:W2:Y:S01]  /*f050*/  LDL.LU R106, [R1+0x14c4] ;  /* 0x0014c400016a7983 */ /* 0x000ea20000300800 */
[----:B------:R-:W-:Y:S03]  /*f060*/  HMMA.16816.F32.BF16 R28, R28, R184, RZ ;  /* 0x000000b81c1c723c */ /* 0x000fe600000418ff */
[----:B------:R-:W2:Y:S04]  /*f070*/  LDL.LU R107, [R1+0x14c0] ;  /* 0x0014c000016b7983 */ /* 0x000ea80000300800 */
[----:B------:R-:W2:Y:S01]  /*f080*/  LDL.LU R110, [R1+0x14bc] ;  /* 0x0014bc00016e7983 */ /* 0x000ea20000300800 */
[----:B------:R-:W-:Y:S03]  /*f090*/  HMMA.16816.F32.BF16 R20, R216, R32, RZ ;  /* 0x00000020d814723c */ /* 0x000fe600000418ff */
[----:B------:R-:W2:Y:S04]  /*f0a0*/  LDL.LU R111, [R1+0x14b8] ;  /* 0x0014b800016f7983 */ /* 0x000ea80000300800 */
[----:B------:R-:W2:Y:S01]  /*f0b0*/  LDL.LU R114, [R1+0x14b4] ;  /* 0x0014b40001727983 */ /* 0x000ea20000300800 */
[----:B------:R-:W-:Y:S03]  /*f0c0*/  HMMA.16816.F32.BF16 R156, R208, R34, R156 ;  /* 0x00000022d09c723c */ /* 0x000fe6000004189c */
[----:B------:R-:W2:Y:S04]  /*f0d0*/  LDL.LU R115, [R1+0x14b0] ;  /* 0x0014b00001737983 */ /* 0x000ea80000300800 */
[----:B------:R-:W2:Y:S01]  /*f0e0*/  LDL.LU R118, [R1+0x14ac] ;  /* 0x0014ac0001767983 */ /* 0x000ea20000300800 */
[----:B------:R-:W-:Y:S03]  /*f0f0*/  HMMA.16816.F32.BF16 R216, R216, R184, RZ ;  /* 0x000000b8d8d8723c */ /* 0x000fe600000418ff */
[----:B------:R-:W2:Y:S04]  /*f100*/  LDL.LU R119, [R1+0x14a8] ;  /* 0x0014a80001777983 */ /* 0x000ea80000300800 */
[----:B------:R-:W2:Y:S01]  /*f110*/  LDL.LU R122, [R1+0x14a4] ;  /* 0x0014a400017a7983 */ /* 0x000ea20000300800 */
[----:B------:R-:W-:Y:S03]  /*f120*/  HMMA.16816.F32.BF16 R208, R208, R186, R196 ;  /* 0x000000bad0d0723c */ /* 0x000fe600000418c4 */
[----:B------:R-:W-:Y:S04]  /*f130*/  LDSM.16.MT88.4 R196, [R3+0x22000] ;  /* 0x0220000003c4783b */ /* 0x000fe80000004200 */
[----:B------:R-:W2:Y:S01]  /*f140*/  LDL.LU R123, [R1+0x14a0] ;  /* 0x0014a000017b7983 */ /* 0x000ea20000300800 */
[-C--:B------:R-:W-:Y:S03]  /*f150*/  HMMA.16816.F32.BF16 R168, R64, R34.reuse, R168 ;  /* 0x0000002240a8723c */ /* 0x080fe600000418a8 */
[----:B------:R-:W2:Y:S04]  /*f160*/  LDL.LU R126, [R1+0x149c] ;  /* 0x00149c00017e7983 */ /* 0x000ea80000300800 */
[----:B------:R-:W2:Y:S01]  /*f170*/  LDL.LU R127, [R1+0x1498] ;  /* 0x00149800017f7983 */ /* 0x000ea20000300800 */
[----:B------:R-:W-:Y:S03]  /*f180*/  HMMA.16816.F32.BF16 R176, R16, R34, R176 ;  /* 0x0000002210b0723c */ /* 0x000fe600000418b0 */
[----:B------:R-:W2:Y:S04]  /*f190*/  LDL.LU R10, [R1+0x1494] ;  /* 0x00149400010a7983 */ /* 0x000ea80000300800 */
[----:B------:R-:W2:Y:S01]  /*f1a0*/  LDL.LU R11, [R1+0x1490] ;  /* 0x00149000010b7983 */ /* 0x000ea20000300800 */
[-C--:B------:R-:W-:Y:S03]  /*f1b0*/  HMMA.16816.F32.BF16 R64, R64, R186.reuse, R148 ;  /* 0x000000ba4040723c */ /* 0x080fe60000041894 */
[----:B------:R-:W1:Y:S04]  /*f1c0*/  LDSM.16.MT88.4 R148, [R3+0x21800] ;  /* 0x021800000394783b */ /* 0x000e680000004200 */
[----:B------:R-:W2:Y:S01]  /*f1d0*/  LDL.LU R24, [R1+0x148c] ;  /* 0x00148c0001187983 */ /* 0x000ea20000300800 */
[----:B------:R-:W-:Y:S03]  /*f1e0*/  HMMA.16816.F32.BF16 R16, R16, R186, R28 ;  /* 0x000000ba1010723c */ /* 0x000fe6000004181c */
[----:B------:R-:W1:Y:S04]  /*f1f0*/  LDSM.16.MT88.4 R28, [R5+0x21800] ;  /* 0x02180000051c783b */ /* 0x000e680000004200 */
[----:B------:R-:W2:Y:S01]  /*f200*/  LDL.LU R25, [R1+0x1488] ;  /* 0x0014880001197983 */ /* 0x000ea20000300800 */
[----:B------:R-:W-:Y:S03]  /*f210*/  HMMA.16816.F32.BF16 R32, R192, R34, R20 ;  /* 0x00000022c020723c */ /* 0x000fe60000041814 */
[----:B------:R-:W1:Y:S04]  /*f220*/  LDSM.16.MT88.4 R20, [R2+0x21800] ;  /* 0x021800000214783b */ /* 0x000e680000004200 */
[----:B------:R-:W2:Y:S01]  /*f230*/  LDL.LU R136, [R1+0x1484] ;  /* 0x0014840001887983 */ /* 0x000ea20000300800 */
[----:B0-----:R-:W-:Y:S03]  /*f240*/  HMMA.16816.F32.BF16 R156, R128, R36, R156 ;  /* 0x00000024809c723c */ /* 0x001fe6000004189c */
[----:B------:R-:W2:Y:S04]  /*f250*/  LDL.LU R137, [R1+0x1480] ;  /* 0x0014800001897983 */ /* 0x000ea80000300800 */
[----:B------:R-:W2:Y:S01]  /*f260*/  LDL.LU R140, [R1+0x147c] ;  /* 0x00147c00018c7983 */ /* 0x000ea20000300800 */
[----:B------:R-:W-:Y:S03]  /*f270*/  HMMA.16816.F32.BF16 R216, R192, R186, R216 ;  /* 0x000000bac0d8723c */ /* 0x000fe600000418d8 */
[----:B------:R-:W-:Y:S04]  /*f280*/  LDSM.16.M88.4 R184, [R223+0x10080] ;  /* 0x01008000dfb8783b */ /* 0x000fe80000000200 */
[----:B------:R-:W-:Y:S01]  /*f290*/  LDSM.16.MT88.4 R192, [R0+0x22000] ;  /* 0x0220000000c0783b */ /* 0x000fe20000004200 */
[----:B------:R-:W-:Y:S03]  /*f2a0*/  HMMA.16816.F32.BF16 R208, R128, R188, R208 ;  /* 0x000000bc80d0723c */ /* 0x000fe600000418d0 */
[----:B------:R-:W-:Y:S04]  /*f2b0*/  LDSM.16.MT88.4 R128, [R5+0x22000] ;  /* 0x022000000580783b */ /* 0x000fe80000004200 */
[----:B------:R-:W2:Y:S01]  /*f2c0*/  LDL.LU R141, [R1+0x1478] ;  /* 0x00147800018d7983 */ /* 0x000ea20000300800 */
[-C--:B-1----:R-:W-:Y:S03]  /*f2d0*/  HMMA.16816.F32.BF16 R168, R172, R36.reuse, R168 ;  /* 0x00000024aca8723c */ /* 0x082fe600000418a8 */
[----:B------:R-:W2:Y:S04]  /*f2e0*/  LDL.LU R144, [R1+0x1474] ;  /* 0x0014740001907983 */ /* 0x000ea80000300800 */
[----:B------:R-:W2:Y:S01]  /*f2f0*/  LDL.LU R145, [R1+0x1470] ;  /* 0x0014700001917983 */ /* 0x000ea20000300800 */
[----:B------:R-:W-:Y:S03]  /*f300*/  HMMA.16816.F32.BF16 R176, R160, R36, R176 ;  /* 0x00000024a0b0723c */ /* 0x000fe600000418b0 */
[----:B------:R-:W2:Y:S04]  /*f310*/  LDL.LU R164, [R1+0x146c] ;  /* 0x00146c0001a47983 */ /* 0x000ea80000300800 */
[----:B------:R-:W2:Y:S01]  /*f320*/  LDL.LU R165, [R1+0x1468] ;  /* 0x0014680001a57983 */ /* 0x000ea20000300800 */
[-C--:B------:R-:W-:Y:S03]  /*f330*/  HMMA.16816.F32.BF16 R172, R172, R188.reuse, R64 ;  /* 0x000000bcacac723c */ /* 0x080fe60000041840 */
[----:B------:R-:W-:Y:S04]  /*f340*/  LDSM.16.MT88.4 R64, [R2+0x22000] ;  /* 0x022000000240783b */ /* 0x000fe80000004200 */
[----:B------:R-:W2:Y:S01]  /*f350*/  LDL.LU R180, [R1+0x1464] ;  /* 0x0014640001b47983 */ /* 0x000ea20000300800 */
[----:B------:R-:W-:Y:S03]  /*f360*/  HMMA.16816.F32.BF16 R160, R160, R188, R16 ;  /* 0x000000bca0a0723c */ /* 0x000fe60000041810 */
[----:B------:R-:W0:Y:S04]  /*f370*/  LDSM.16.M88.4 R16, [R223+0x80] ;  /* 0x00008000df10783b */ /* 0x000e280000000200 */
[----:B------:R-:W2:Y:S01]  /*f380*/  LDL.LU R181, [R1+0x1460] ;  /* 0x0014600001b57983 */ /* 0x000ea20000300800 */
[----:B------:R-:W-:Y:S03]  /*f390*/  HMMA.16816.F32.BF16 R32, R204, R36, R32 ;  /* 0x00000024cc20723c */ /* 0x000fe60000041820 */
[----:B------:R-:W2:Y:S04]  /*f3a0*/  LDL.LU R212, [R1+0x145c] ;  /* 0x00145c0001d47983 */ /* 0x000ea80000300800 */
[----:B------:R-:W2:Y:S01]  /*f3b0*/  LDL.LU R213, [R1+0x1458] ;  /* 0x0014580001d57983 */ /* 0x000ea20000300800 */
[----:B------:R-:W-:Y:S03]  /*f3c0*/  HMMA.16816.F32.BF16 R156, R148, R38, R156 ;  /* 0x00000026949c723c */ /* 0x000fe6000004189c */
[----:B------:R-:W2:Y:S04]  /*f3d0*/  LDL.LU R12, [R1+0x1454] ;  /* 0x00145400010c7983 */ /* 0x000ea80000300800 */
[----:B------:R-:W2:Y:S01]  /*f3e0*/  LDL.LU R13, [R1+0x1450] ;  /* 0x00145000010d7983 */ /* 0x000ea20000300800 */
[----:B------:R-:W-:Y:S03]  /*f3f0*/  HMMA.16816.F32.BF16 R204, R204, R188, R216 ;  /* 0x000000bccccc723c */ /* 0x000fe600000418d8 */
[----:B------:R-:W-:Y:S04]  /*f400*/  LDSM.16.MT88.4 R216, [R0+0x22800] ;  /* 0x0228000000d8783b */ /* 0x000fe80000004200 */
        /* <DEDUP_REMOVED lines=26> */
[----:B------:R-:W0:Y:S04]  /*f5b0*/  LDSM.16.M88.4 R148, [R6+0x80] ;  /* 0x000080000694783b */ /* 0x000e280000000200 */
[----:B------:R-:W2:Y:S01]  /*f5c0*/  LDL.LU R183, [R1+0x1420] ;  /* 0x0014200001b77983 */ /* 0x000ea20000300800 */
[-C--:B------:R-:W-:Y:S03]  /*f5d0*/  HMMA.16816.F32.BF16 R168, R128, R16.reuse, R168 ;  /* 0x0000001080a8723c */ /* 0x080fe600000418a8 */
[----:B------:R-:W2:Y:S04]  /*f5e0*/  LDL.LU R214, [R1+0x141c] ;  /* 0x00141c0001d67983 */ /* 0x000ea80000300800 */
[----:B------:R-:W2:Y:S01]  /*f5f0*/  LDL.LU R215, [R1+0x1418] ;  /* 0x0014180001d77983 */ /* 0x000ea20000300800 */
[----:B------:R-:W-:Y:S08]  /*f600*/  HMMA.16816.F32.BF16 R176, R64, R16, R176 ;  /* 0x0000001040b0723c */ /* 0x000ff000000418b0 */
[-C--:B------:R-:W-:Y:S01]  /*f610*/  HMMA.16816.F32.BF16 R128, R128, R184.reuse, R28 ;  /* 0x000000b88080723c */ /* 0x080fe2000004181c */
[----:B------:R-:W0:Y:S07]  /*f620*/  LDSM.16.MT88.4 R28, [R5+0x23000] ;  /* 0x02300000051c783b */ /* 0x000e2e0000004200 */
[----:B------:R-:W-:Y:S01]  /*f630*/  HMMA.16816.F32.BF16 R64, R64, R184, R20 ;  /* 0x000000b84040723c */ /* 0x000fe20000041814 */
[----:B------:R-:W0:Y:S07]  /*f640*/  LDSM.16.MT88.4 R20, [R2+0x23000] ;  /* 0x023000000214783b */ /* 0x000e2e0000004200 */
[----:B------:R-:W-:Y:S08]  /*f650*/  HMMA.16816.F32.BF16 R36, R192, R16, R36 ;  /* 0x00000010c024723c */ /* 0x000ff00000041824 */
[----:B-1----:R-:W-:Y:S08]  /*f660*/  HMMA.16816.F32.BF16 R156, R172, R18, R156 ;  /* 0x00000012ac9c723c */ /* 0x002ff0000004189c */
[----:B------:R-:W-:Y:S01]  /*f670*/  HMMA.16816.F32.BF16 R192, R192, R184, R200 ;  /* 0x000000b8c0c0723c */ /* 0x000fe200000418c8 */
[----:B------:R-:W-:Y:S07]  /*f680*/  LDSM.16.MT88.4 R200, [R0+0x23800] ;  /* 0x0238000000c8783b */ /* 0x000fee0000004200 */
[----:B------:R-:W-:Y:S01]  /*f690*/  HMMA.16816.F32.BF16 R172, R172, R186, R196 ;  /* 0x000000baacac723c */ /* 0x000fe200000418c4 */
[----:B------:R-:W-:Y:S07]  /*f6a0*/  LDSM.16.MT88.4 R196, [R3+0x24000] ;  /* 0x0240000003c4783b */ /* 0x000fee0000004200 */
[-C--:B------:R-:W-:Y:S08]  /*f6b0*/  HMMA.16816.F32.BF16 R168, R160, R18.reuse, R168 ;  /* 0x00000012a0a8723c */ /* 0x080ff000000418a8 */
[----:B------:R-:W-:Y:S08]  /*f6c0*/  HMMA.16816.F32.BF16 R176, R32, R18, R176 ;  /* 0x0000001220b0723c */ /* 0x000ff000000418b0 */
[-C--:B------:R-:W-:Y:S01]  /*f6d0*/  HMMA.16816.F32.BF16 R160, R160, R186.reuse, R128 ;  /* 0x000000baa0a0723c */ /* 0x080fe20000041880 */
[----:B------:R-:W1:Y:S07]  /*f6e0*/  LDSM.16.MT88.4 R128, [R3+0x23800] ;  /* 0x023800000380783b */ /* 0x000e6e0000004200 */
[----:B------:R-:W-:Y:S01]  /*f6f0*/  HMMA.16816.F32.BF16 R32, R32, R186, R64 ;  /* 0x000000ba2020723c */ /* 0x000fe20000041840 */
[----:B------:R-:W1:Y:S07]  /*f700*/  LDSM.16.MT88.4 R64, [R5+0x23800] ;  /* 0x023800000540783b */ /* 0x000e6e0000004200 */
[----:B------:R-:W-:Y:S01]  /*f710*/  HMMA.16816.F32.BF16 R16, R216, R18, R36 ;  /* 0x00000012d810723c */ /* 0x000fe20000041824 */
[----:B------:R-:W1:Y:S07]  /*f720*/  LDSM.16.MT88.4 R36, [R2+0x23800] ;  /* 0x023800000224783b */ /* 0x000e6e0000004200 */
[----:B0-----:R-:W-:Y:S08]  /*f730*/  HMMA.16816.F32.BF16 R156, R208, R148, R156 ;  /* 0x00000094d09c723c */ /* 0x001ff0000004189c */
[----:B------:R-:W-:Y:S01]  /*f740*/  HMMA.16816.F32.BF16 R216, R216, R186, R192 ;  /* 0x000000bad8d8723c */ /* 0x000fe200000418c0 */
[----:B------:R-:W-:Y:S04]  /*f750*/  LDSM.16.MT88.4 R192, [R5+0x24000] ;  /* 0x0240000005c0783b */ /* 0x000fe80000004200 */
[----:B------:R-:W-:Y:S03]  /*f760*/  LDSM.16.MT88.4 R184, [R2+0x24000] ;  /* 0x0240000002b8783b */ /* 0x000fe60000004200 */
[----:B------:R-:W-:Y:S01]  /*f770*/  HMMA.16816.F32.BF16 R208, R208, R188, R172 ;  /* 0x000000bcd0d0723c */ /* 0x000fe200000418ac */
[----:B------:R-:W-:Y:S07]  /*f780*/  LDSM.16.MT88.4 R172, [R0+0x24000] ;  /* 0x0240000000ac783b */ /* 0x000fee0000004200 */
[-C--:B------:R-:W-:Y:S08]  /*f790*/  HMMA.16816.F32.BF16 R168, R28, R148.reuse, R168 ;  /* 0x000000941ca8723c */ /* 0x080ff000000418a8 */
[----:B------:R-:W-:Y:S08]  /*f7a0*/  HMMA.16816.F32.BF16 R176, R20, R148, R176 ;  /* 0x0000009414b0723c */ /* 0x000ff000000418b0 */
[-C--:B------:R-:W-:Y:S01]  /*f7b0*/  HMMA.16816.F32.BF16 R28, R28, R188.reuse, R160 ;  /* 0x000000bc1c1c723c */ /* 0x080fe200000418a0 */
[----:B------:R-:W-:Y:S07]  /*f7c0*/  LDSM.16.M88.4 R160, [R223+0x10100] ;  /* 0x01010000dfa0783b */ /* 0x000fee0000000200 */
[----:B------:R-:W-:Y:S01]  /*f7d0*/  HMMA.16816.F32.BF16 R20, R20, R188, R32 ;  /* 0x000000bc1414723c */ /* 0x000fe20000041820 */
[----:B------:R-:W0:Y:S07]  /*f7e0*/  LDSM.16.M88.4 R32, [R223+0x100] ;  /* 0x00010000df20783b */ /* 0x000e2e0000000200 */
[----:B------:R-:W-:Y:S08]  /*f7f0*/  HMMA.16816.F32.BF16 R16, R204, R148, R16 ;  /* 0x00000094cc10723c */ /* 0x000ff00000041810 */
[----:B-1----:R-:W-:Y:S08]  /*f800*/  HMMA.16816.F32.BF16 R156, R128, R150, R156 ;  /* 0x00000096809c723c */ /* 0x002ff0000004189c */
[----:B------:R-:W-:Y:S01]  /*f810*/  HMMA.16816.F32.BF16 R204, R204, R188, R216 ;  /* 0x000000bccccc723c */ /* 0x000fe200000418d8 */
[----:B------:R-:W-:Y:S07]  /*f820*/  LDSM.16.MT88.4 R216, [R0+0x24800] ;  /* 0x0248000000d8783b */ /* 0x000fee0000004200 */
[----:B------:R-:W-:Y:S01]  /*f830*/  HMMA.16816.F32.BF16 R128, R128, R190, R208 ;  /* 0x000000be8080723c */ /* 0x000fe200000418d0 */
[----:B------:R-:W-:Y:S07]  /*f840*/  LDSM.16.MT88.4 R208, [R0+0x25000] ;  /* 0x0250000000d0783b */ /* 0x000fee0000004200 */
[C---:B------:R-:W-:Y:S08]  /*f850*/  HMMA.16816.F32.BF16 R168, R64.reuse, R150, R168 ;  /* 0x0000009640a8723c */ /* 0x040ff000000418a8 */
[----:B------:R-:W-:Y:S01]  /*f860*/  HMMA.16816.F32.BF16 R64, R64, R190, R28 ;  /* 0x000000be4040723c */ /* 0x000fe2000004181c */
[----:B------:R-:W1:Y:S07]  /*f870*/  LDSM.16.MT88.4 R28, [R3+0x24800] ;  /* 0x02480000031c783b */ /* 0x000e6e0000004200 */
[C---:B------:R-:W-:Y:S08]  /*f880*/  HMMA.16816.F32.BF16 R176, R36.reuse, R150, R176 ;  /* 0x0000009624b0723c */ /* 0x040ff000000418b0 */
[----:B------:R-:W-:Y:S01]  /*f890*/  HMMA.16816.F32.BF16 R36, R36, R190, R20 ;  /* 0x000000be2424723c */ /* 0x000fe20000041814 */
[----:B------:R-:W1:Y:S07]  /*f8a0*/  LDSM.16.MT88.4 R20, [R5+0x24800] ;  /* 0x024800000514783b */ /* 0x000e6e0000004200 */
[----:B------:R-:W-:Y:S01]  /*f8b0*/  HMMA.16816.F32.BF16 R148, R200, R150, R16 ;  /* 0x00000096c894723c */ /* 0x000fe20000041810 */
[----:B------:R-:W1:Y:S07]  /*f8c0*/  LDSM.16.MT88.4 R16, [R2+0x24800] ;  /* 0x024800000210783b */ /* 0x000e6e0000004200 */
[----:B0-----:R-:W-:Y:S08]  /*f8d0*/  HMMA.16816.F32.BF16 R156, R196, R32, R156 ;  /* 0x00000020c49c723c */ /* 0x001ff0000004189c */
[----:B------:R-:W-:Y:S01]  /*f8e0*/  HMMA.16816.F32.BF16 R200, R200, R190, R204 ;  /* 0x000000bec8c8723c */ /* 0x000fe200000418cc */
[----:B------:R-:W-:Y:S04]  /*f8f0*/  LDSM.16.M88.4 R188, [R6+0x100] ;  /* 0x0001000006bc783b */ /* 0x000fe80000000200 */
[----:B------:R-:W-:Y:S03]  /*f900*/  LDSM.16.M88.4 R204, [R6+0x10100] ;  /* 0x0101000006cc783b */ /* 0x000fe60000000200 */
[----:B------:R-:W-:Y:S01]  /*f910*/  HMMA.16816.F32.BF16 R196, R196, R160, R128 ;  /* 0x000000a0c4c4723c */ /* 0x000fe20000041880 */
[----:B------:R-:W0:Y:S07]  /*f920*/  LDSM.16.MT88.4 R128, [R3+0x25000] ;  /* 0x025000000380783b */ /* 0x000e2e0000004200 */
[-C--:B------:R-:W-:Y:S08]  /*f930*/  HMMA.16816.F32.BF16 R168, R192, R32.reuse, R168 ;  /* 0x00000020c0a8723c */ /* 0x080ff000000418a8 */
        /* <DEDUP_REMOVED lines=8> */
[----:B------:R-:W1:Y:S07]  /*f9c0*/  LDSM.16.MT88.4 R200, [R3+0x25800] ;  /* 0x0258000003c8783b */ /* 0x000e6e0000004200 */
[----:B------:R-:W-:Y:S01]  /*f9d0*/  HMMA.16816.F32.BF16 R28, R28, R162, R196 ;  /* 0x000000a21c1c723c */ /* 0x000fe200000418c4 */
[----:B------:R-:W0:Y:S07]  /*f9e0*/  LDSM.16.MT88.4 R196, [R5+0x25800] ;  /* 0x0258000005c4783b */ /* 0x000e2e0000004200 */
[-C--:B------:R-:W-:Y:S08]  /*f9f0*/  HMMA.16816.F32.BF16 R168, R20, R34.reuse, R168 ;  /* 0x0000002214a8723c */ /* 0x080ff000000418a8 */
[----:B------:R-:W-:Y:S08]  /*fa00*/  HMMA.16816.F32.BF16 R176, R16, R34, R176 ;  /* 0x0000002210b0723c */ /* 0x000ff000000418b0 */
[-C--:B------:R-:W-:Y:S01]  /*fa10*/  HMMA.16816.F32.BF16 R20, R20, R162.reuse, R192 ;  /* 0x000000a21414723c */ /* 0x080fe200000418c0 */
[----:B------:R-:W1:Y:S07]  /*fa20*/  LDSM.16.MT88.4 R192, [R2+0x25800] ;  /* 0x0258000002c0783b */ /* 0x000e6e0000004200 */
[----:B------:R-:W-:Y:S01]  /*fa30*/  HMMA.16816.F32.BF16 R16, R16, R162, R184 ;  /* 0x000000a21010723c */ /* 0x000fe200000418b8 */
[----:B------:R-:W-:Y:S07]  /*fa40*/  LDSM.16.MT88.4 R184, [R2+0x26000] ;  /* 0x0260000002b8783b */ /* 0x000fee0000004200 */
[----:B------:R-:W-:Y:S01]  /*fa50*/  HMMA.16816.F32.BF16 R32, R216, R34, R148 ;  /* 0x00000022d820723c */ /* 0x000fe20000041894 */
[----:B------:R-:W1:Y:S07]  /*fa60*/  LDSM.16.MT88.4 R148, [R0+0x25800] ;  /* 0x025800000094783b */ /* 0x000e6e0000004200 */
[----:B0-----:R-:W-:Y:S08]  /*fa70*/  HMMA.16816.F32.BF16 R156, R128, R188, R156 ;  /* 0x000000bc809c723c */ /* 0x001ff0000004189c */
[----:B------:R-:W-:Y:S01]  /*fa80*/  HMMA.16816.F32.BF16 R216, R216, R162, R172 ;  /* 0x000000a2d8d8723c */ /* 0x000fe200000418ac */
[----:B------:R-:W-:Y:S04]  /*fa90*/  LDSM.16.MT88.4 R160, [R3+0x26000] ;  /* 0x0260000003a0783b */ /* 0x000fe80000004200 */
[----:B------:R-:W-:Y:S03]  /*faa0*/  LDSM.16.MT88.4 R172, [R5+0x26000] ;  /* 0x0260000005ac783b */ /* 0x000fe60000004200 */
[----:B------:R-:W-:Y:S01]  /*fab0*/  HMMA.16816.F32.BF16 R128, R128, R204, R28 ;  /* 0x000000cc8080723c */ /* 0x000fe2000004181c */
[----:B------:R-:W0:Y:S07]  /*fac0*/  LDSM.16.M88.4 R28, [R223+0x180] ;  /* 0x00018000df1c783b */ /* 0x000e2e0000000200 */
[-C--:B------:R-:W-:Y:S08]  /*fad0*/  HMMA.16816.F32.BF16 R168, R64, R188.reuse, R168 ;  /* 0x000000bc40a8723c */ /* 0x080ff000000418a8 */
[----:B------:R-:W-:Y:S08]  /*fae0*/  HMMA.16816.F32.BF16 R176, R36, R188, R176 ;  /* 0x000000bc24b0723c */ /* 0x000ff000000418b0 */
[-C--:B------:R-:W-:Y:S01]  /*faf0*/  HMMA.16816.F32.BF16 R64, R64, R204.reuse, R20 ;  /* 0x000000cc4040723c */ /* 0x080fe20000041814 */
[----:B------:R-:W-:Y:S07]  /*fb00*/  LDSM.16.MT88.4 R20, [R0+0x26000] ;  /* 0x026000000014783b */ /* 0x000fee0000004200 */
        /* <DEDUP_REMOVED lines=11> */
[----:B------:R-:W-:Y:S07]  /*fbc0*/  LDSM.16.MT88.4 R64, [R2+0x26800] ;  /* 0x026800000240783b */ /* 0x000fee0000004200 */
[----:B------:R-:W-:Y:S01]  /*fbd0*/  HMMA.16816.F32.BF16 R192, R192, R206, R36 ;  /* 0x000000cec0c0723c */ /* 0x000fe20000041824 */
[----:B------:R-:W-:Y:S07]  /*fbe0*/  LDSM.16.MT88.4 R36, [R5+0x26800] ;  /* 0x026800000524783b */ /* 0x000fee0000004200 */
[----:B------:R-:W-:Y:S01]  /*fbf0*/  HMMA.16816.F32.BF16 R188, R148, R190, R32 ;  /* 0x000000be94bc723c */ /* 0x000fe20000041820 */
[----:B------:R-:W1:Y:S07]  /*fc00*/  LDSM.16.MT88.4 R32, [R3+0x26800] ;  /* 0x026800000320783b */ /* 0x000e6e0000004200 */
[----:B0-----:R-:W-:Y:S08]  /*fc10*/  HMMA.16816.F32.BF16 R156, R160, R28, R156 ;  /* 0x0000001ca09c723c */ /* 0x001ff0000004189c */
[----:B------:R-:W-:Y:S01]  /*fc20*/  HMMA.16816.F32.BF16 R148, R148, R206, R208 ;  /* 0x000000ce9494723c */ /* 0x000fe200000418d0 */
[----:B------:R-:W-:Y:S04]  /*fc30*/  LDSM.16.M88.4 R208, [R6+0x180] ;  /* 0x0001800006d0783b */ /* 0x000fe80000000200 */
[----:B------:R-:W-:Y:S03]  /*fc40*/  LDSM.16.MT88.4 R204, [R5+0x27000] ;  /* 0x0270000005cc783b */ /* 0x000fe60000004200 */
[----:B------:R-:W-:Y:S01]  /*fc50*/  HMMA.16816.F32.BF16 R160, R160, R16, R200 ;  /* 0x00000010a0a0723c */ /* 0x000fe200000418c8 */
[----:B------:R-:W0:Y:S07]  /*fc60*/  LDSM.16.MT88.4 R200, [R3+0x27000] ;  /* 0x0270000003c8783b */ /* 0x000e2e0000004200 */
[-C--:B------:R-:W-:Y:S08]  /*fc70*/  HMMA.16816.F32.BF16 R168, R172, R28.reuse, R168 ;  /* 0x0000001caca8723c */ /* 0x080ff000000418a8 */
[----:B------:R-:W-:Y:S08]  /*fc80*/  HMMA.16816.F32.BF16 R176, R184, R28, R176 ;  /* 0x0000001cb8b0723c */ /* 0x000ff000000418b0 */
[-C--:B------:R-:W-:Y:S01]  /*fc90*/  HMMA.16816.F32.BF16 R172, R172, R16.reuse, R196 ;  /* 0x00000010acac723c */ /* 0x080fe200000418c4 */
[----:B------:R-:W0:Y:S07]  /*fca0*/  LDSM.16.M88.4 R196, [R6+0x10180] ;  /* 0x0101800006c4783b */ /* 0x000e2e0000000200 */
[----:B------:R-:W-:Y:S01]  /*fcb0*/  HMMA.16816.F32.BF16 R184, R184, R16, R192 ;  /* 0x00000010b8b8723c */ /* 0x000fe200000418c0 */
[----:B------:R-:W0:Y:S07]  /*fcc0*/  LDSM.16.MT88.4 R192, [R0+0x27000] ;  /* 0x0270000000c0783b */ /* 0x000e2e0000004200 */
[C---:B------:R-:W-:Y:S08]  /*fcd0*/  HMMA.16816.F32.BF16 R188, R20.reuse, R28, R188 ;  /* 0x0000001c14bc723c */ /* 0x040ff000000418bc */
[----:B------:R-:W-:Y:S01]  /*fce0*/  HMMA.16816.F32.BF16 R148, R20, R16, R148 ;  /* 0x000000101494723c */ /* 0x000fe20000041894 */
[----:B------:R-:W0:Y:S07]  /*fcf0*/  LDSM.16.MT88.4 R20, [R3+0x27800] ;  /* 0x027800000314783b */ /* 0x000e2e0000004200 */
[C---:B-1----:R-:W-:Y:S08]  /*fd00*/  HMMA.16816.F32.BF16 R156, R32.reuse, R30, R156 ;  /* 0x0000001e209c723c */ /* 0x042ff0000004189c */
[----:B------:R-:W-:Y:S01]  /*fd10*/  HMMA.16816.F32.BF16 R160, R32, R18, R160 ;  /* 0x0000001220a0723c */ /* 0x000fe200000418a0 */
[----:B------:R-:W1:Y:S07]  /*fd20*/  LDSM.16.MT88.4 R32, [R5+0x27800] ;  /* 0x027800000520783b */ /* 0x000e6e0000004200 */
[C---:B------:R-:W-:Y:S08]  /*fd30*/  HMMA.16816.F32.BF16 R168, R36.reuse, R30, R168 ;  /* 0x0000001e24a8723c */ /* 0x040ff000000418a8 */
[----:B------:R-:W-:Y:S01]  /*fd40*/  HMMA.16816.F32.BF16 R172, R36, R18, R172 ;  /* 0x0000001224ac723c */ /* 0x000fe200000418ac */
[----:B------:R-:W-:Y:S07]  /*fd50*/  LDSM.16.MT88.4 R36, [R0+0x27800] ;  /* 0x027800000024783b */ /* 0x000fee0000004200 */
[C---:B------:R-:W-:Y:S08]  /*fd60*/  HMMA.16816.F32.BF16 R176, R64.reuse, R30, R176 ;  /* 0x0000001e40b0723c */ /* 0x040ff000000418b0 */
[----:B------:R-:W-:Y:S01]  /*fd70*/  HMMA.16816.F32.BF16 R184, R64, R18, R184 ;  /* 0x0000001240b8723c */ /* 0x000fe200000418b8 */
[----:B------:R-:W-:Y:S07]  /*fd80*/  LDSM.16.MT88.4 R64, [R0+0x28000] ;  /* 0x028000000040783b */ /* 0x000fee0000004200 */
[C---:B------:R-:W-:Y:S01]  /*fd90*/  HMMA.16816.F32.BF16 R188, R128.reuse, R30, R188 ;  /* 0x0000001e80bc723c */ /* 0x040fe200000418bc */
[----:B------:R-:W1:Y:S07]  /*fda0*/  LDSM.16.MT88.4 R28, [R2+0x27800] ;  /* 0x02780000021c783b */ /* 0x000e6e0000004200 */
[----:B------:R-:W-:Y:S01]  /*fdb0*/  HMMA.16816.F32.BF16 R148, R128, R18, R148 ;  /* 0x000000128094723c */ /* 0x000fe20000041894 */
[----:B------:R-:W-:Y:S04]  /*fdc0*/  LDSM.16.MT88.4 R16, [R3+0x28000] ;  /* 0x028000000310783b */ /* 0x000fe80000004200 */
[----:B------:R-:W-:Y:S03]  /*fdd0*/  LDSM.16.MT88.4 R128, [R5+0x28000] ;  /* 0x028000000580783b */ /* 0x000fe60000004200 */
[C---:B0-----:R-:W-:Y:S08]  /*fde0*/  HMMA.16816.F32.BF16 R156, R200.reuse, R208, R156 ;  /* 0x000000d0c89c723c */ /* 0x041ff0000004189c */
[----:B------:R-:W-:Y:S01]  /*fdf0*/  HMMA.16816.F32.BF16 R160, R200, R196, R160 ;  /* 0x000000c4c8a0723c */ /* 0x000fe200000418a0 */
[----:B------:R-:W-:Y:S07]  /*fe00*/  LDSM.16.M88.4 R200, [R223+0x10200] ;  /* 0x01020000dfc8783b */ /* 0x000fee0000000200 */
[C---:B------:R-:W-:Y:S08]  /*fe10*/  HMMA.16816.F32.BF16 R168, R204.reuse, R208, R168 ;  /* 0x000000d0cca8723c */ /* 0x040ff000000418a8 */
[----:B------:R-:W-:Y:S01]  /*fe20*/  HMMA.16816.F32.BF16 R172, R204, R196, R172 ;  /* 0x000000c4ccac723c */ /* 0x000fe200000418ac */
[----:B------:R-:W0:Y:S07]  /*fe30*/  LDSM.16.M88.4 R204, [R223+0x200] ;  /* 0x00020000dfcc783b */ /* 0x000e2e0000000200 */
[C---:B------:R-:W-:Y:S08]  /*fe40*/  HMMA.16816.F32.BF16 R176, R216.reuse, R208, R176 ;  /* 0x000000d0d8b0723c */ /* 0x040ff000000418b0 */
[----:B------:R-:W-:Y:S01]  /*fe50*/  HMMA.16816.F32.BF16 R184, R216, R196, R184 ;  /* 0x000000c4d8b8723c */ /* 0x000fe200000418b8 */
[----:B------:R-:W0:Y:S07]  /*fe60*/  LDSM.16.MT88.4 R216, [R2+0x28000] ;  /* 0x0280000002d8783b */ /* 0x000e2e0000004200 */
[C---:B------:R-:W-:Y:S08]  /*fe70*/  HMMA.16816.F32.BF16 R188, R192.reuse, R208, R188 ;  /* 0x000000d0c0bc723c */ /* 0x040ff000000418bc */
[----:B------:R-:W-:Y:S01]  /*fe80*/  HMMA.16816.F32.BF16 R148, R192, R196, R148 ;  /* 0x000000c4c094723c */ /* 0x000fe20000041894 */
[----:B------:R-:W-:Y:S07]  /*fe90*/  LDSM.16.MT88.4 R192, [R5+0x28800] ;  /* 0x0288000005c0783b */ /* 0x000fee0000004200 */
        /* <DEDUP_REMOVED lines=8> */
[----:B------:R-:W1:Y:S07]  /*ff20*/  LDSM.16.MT88.4 R28, [R0+0x28800] ;  /* 0x02880000001c783b */ /* 0x000e6e0000004200 */
[C---:B------:R-:W-:Y:S01]  /*ff30*/  HMMA.16816.F32.BF16 R188, R36.reuse, R210, R188 ;  /* 0x000000d224bc723c */ /* 0x040fe200000418bc */
[----:B------:R-:W-:Y:S07]  /*ff40*/  LDSM.16.M88.4 R208, [R6+0x200] ;  /* 0x0002000006d0783b */ /* 0x000fee0000000200 */
[----:B------:R-:W-:Y:S01]  /*ff50*/  HMMA.16816.F32.BF16 R148, R36, R198, R148 ;  /* 0x000000c62494723c */ /* 0x000fe20000041894 */
[----:B------:R-:W1:Y:S04]  /*ff60*/  LDSM.16.MT88.4 R196, [R3+0x29000] ;  /* 0x0290000003c4783b */ /* 0x000e680000004200 */
[----:B------:R-:W1:Y:S03]  /*ff70*/  LDSM.16.M88.4 R36, [R6+0x10200] ;  /* 0x010200000624783b */ /* 0x000e660000000200 */
[C---:B0-----:R-:W-:Y:S08]  /*ff80*/  HMMA.16816.F32.BF16 R156, R16.reuse, R204, R156 ;  /* 0x000000cc109c723c */ /* 0x041ff0000004189c */
        /* <DEDUP_REMOVED lines=13> */
[----:B------:R-:W-:Y:S07]  /*10060*/  LDSM.16.MT88.4 R20, [R5+0x29800] ;  /* 0x029800000514783b */ /* 0x000fee0000004200 */
[C---:B------:R-:W-:Y:S08]  /*10070*/  HMMA.16816.F32.BF16 R168, R192.reuse, R206, R168 ;  /* 0x000000cec0a8723c */ /* 0x040ff000000418a8 */
[----:B------:R-:W-:Y:S01]  /*10080*/  HMMA.16816.F32.BF16 R172, R192, R202, R172 ;  /* 0x000000cac0ac723c */ /* 0x000fe200000418ac */
[----:B------:R-:W-:Y:S07]  /*10090*/  LDSM.16.MT88.4 R192, [R2+0x29800] ;  /* 0x0298000002c0783b */ /* 0x000fee0000004200 */
[C---:B-1----:R-:W-:Y:S08]  /*100a0*/  HMMA.16816.F32.BF16 R176, R32.reuse, R206, R176 ;  /* 0x000000ce20b0723c */ /* 0x042ff000000418b0 */
[----:B------:R-:W-:Y:S01]  /*100b0*/  HMMA.16816.F32.BF16 R184, R32, R202, R184 ;  /* 0x000000ca20b8723c */ /* 0x000fe200000418b8 */
[----:B------:R-:W1:Y:S07]  /*100c0*/  LDSM.16.MT88.4 R32, [R3+0x29800] ;  /* 0x029800000320783b */ /* 0x000e6e0000004200 */
[C---:B------:R-:W-:Y:S01]  /*100d0*/  HMMA.16816.F32.BF16 R188, R28.reuse, R206, R188 ;  /* 0x000000ce1cbc723c */ /* 0x040fe200000418bc */
[----:B------:R-:W-:Y:S07]  /*100e0*/  LDSM.16.M88.4 R204, [R223+0x280] ;  /* 0x00028000dfcc783b */ /* 0x000fee0000000200 */
[----:B------:R-:W-:Y:S01]  /*100f0*/  HMMA.16816.F32.BF16 R148, R28, R202, R148 ;  /* 0x000000ca1c94723c */ /* 0x000fe20000041894 */
[----:B------:R-:W1:Y:S04]  /*10100*/  LDSM.16.MT88.4 R200, [R3+0x2a000] ;  /* 0x02a0000003c8783b */ /* 0x000e680000004200 */
[----:B------:R-:W-:Y:S03]  /*10110*/  LDSM.16.MT88.4 R28, [R5+0x2a000] ;  /* 0x02a00000051c783b */ /* 0x000fe60000004200 */
[C---:B------:R-:W-:Y:S08]  /*10120*/  HMMA.16816.F32.BF16 R156, R196.reuse, R208, R156 ;  /* 0x000000d0c49c723c */ /* 0x040ff0000004189c */
[----:B------:R-:W-:Y:S01]  /*10130*/  HMMA.16816.F32.BF16 R160, R196, R36, R160 ;  /* 0x00000024c4a0723c */ /* 0x000fe200000418a0 */
[----:B------:R-:W1:Y:S07]  /*10140*/  LDSM.16.M88.4 R196, [R223+0x10280] ;  /* 0x01028000dfc4783b */ /* 0x000e6e0000000200 */
[C---:B0-----:R-:W-:Y:S08]  /*10150*/  HMMA.16816.F32.BF16 R168, R16.reuse, R208, R168 ;  /* 0x000000d010a8723c */ /* 0x041ff000000418a8 */
        /* <DEDUP_REMOVED lines=8> */
[C---:B-1----:R-:W-:Y:S08]  /*101e0*/  HMMA.16816.F32.BF16 R156, R32.reuse, R210, R156 ;  /* 0x000000d2209c723c */ /* 0x042ff0000004189c */
[----:B------:R-:W-:Y:S01]  /*101f0*/  HMMA.16816.F32.BF16 R160, R32, R38, R160 ;  /* 0x0000002620a0723c */ /* 0x000fe200000418a0 */
[----:B------:R-:W-:Y:S07]  /*10200*/  LDSM.16.MT88.4 R32, [R0+0x2a800] ;  /* 0x02a800000020783b */ /* 0x000fee0000004200 */
[C---:B------:R-:W-:Y:S08]  /*10210*/  HMMA.16816.F32.BF16 R168, R20.reuse, R210, R168 ;  /* 0x000000d214a8723c */ /* 0x040ff000000418a8 */
[----:B------:R-:W-:Y:S01]  /*10220*/  HMMA.16816.F32.BF16 R172, R20, R38, R172 ;  /* 0x0000002614ac723c */ /* 0x000fe200000418ac */
[----:B------:R-:W-:Y:S07]  /*10230*/  LDSM.16.MT88.4 R20, [R2+0x2a800] ;  /* 0x02a800000214783b */ /* 0x000fee0000004200 */
[C---:B------:R-:W-:Y:S08]  /*10240*/  HMMA.16816.F32.BF16 R176, R192.reuse, R210, R176 ;  /* 0x000000d2c0b0723c */ /* 0x040ff000000418b0 */
[----:B------:R-:W-:Y:S01]  /*10250*/  HMMA.16816.F32.BF16 R184, R192, R38, R184 ;  /* 0x00000026c0b8723c */ /* 0x000fe200000418b8 */
[----:B------:R-:W1:Y:S07]  /*10260*/  LDSM.16.MT88.4 R192, [R3+0x2a800] ;  /* 0x02a8000003c0783b */ /* 0x000e6e0000004200 */
[C---:B------:R-:W-:Y:S01]  /*10270*/  HMMA.16816.F32.BF16 R188, R64.reuse, R210, R188 ;  /* 0x000000d240bc723c */ /* 0x040fe200000418bc */
[----:B------:R-:W-:Y:S07]  /*10280*/  LDSM.16.M88.4 R208, [R6+0x280] ;  /* 0x0002800006d0783b */ /* 0x000fee0000000200 */
[----:B------:R-:W-:Y:S01]  /*10290*/  HMMA.16816.F32.BF16 R148, R64, R38, R148 ;  /* 0x000000264094723c */ /* 0x000fe20000041894 */
[----:B------:R-:W-:Y:S04]  /*102a0*/  LDSM.16.M88.4 R64, [R6+0x10280] ;  /* 0x010280000640783b */ /* 0x000fe80000000200 */
[----:B------:R-:W-:Y:S03]  /*102b0*/  LDSM.16.MT88.4 R36, [R5+0x2b000] ;  /* 0x02b000000524783b */ /* 0x000fe60000004200 */
[C---:B------:R-:W-:Y:S08]  /*102c0*/  HMMA.16816.F32.BF16 R156, R200.reuse, R204, R156 ;  /* 0x000000ccc89c723c */ /* 0x040ff0000004189c */
[----:B------:R-:W-:Y:S01]  /*102d0*/  HMMA.16816.F32.BF16 R160, R200, R196, R160 ;  /* 0x000000c4c8a0723c */ /* 0x000fe200000418a0 */
[----:B------:R-:W-:Y:S07]  /*102e0*/  LDSM.16.MT88.4 R200, [R0+0x2b000] ;  /* 0x02b0000000c8783b */ /* 0x000fee0000004200 */
[C---:B------:R-:W-:Y:S08]  /*102f0*/  HMMA.16816.F32.BF16 R168, R28.reuse, R204, R168 ;  /* 0x000000cc1ca8723c */ /* 0x040ff000000418a8 */
[----:B------:R-:W-:Y:S01]  /*10300*/  HMMA.16816.F32.BF16 R172, R28, R196, R172 ;  /* 0x000000c41cac723c */ /* 0x000fe200000418ac */
[----:B------:R-:W2:Y:S07]  /*10310*/  LDSM.16.MT88.4 R28, [R3+0x2b000] ;  /* 0x02b00000031c783b */ /* 0x000eae0000004200 */
[C---:B0-----:R-:W-:Y:S08]  /*10320*/  HMMA.16816.F32.BF16 R176, R216.reuse, R204, R176 ;  /* 0x000000ccd8b0723c */ /* 0x041ff000000418b0 */
[----:B------:R-:W-:Y:S01]  /*10330*/  HMMA.16816.F32.BF16 R184, R216, R196, R184 ;  /* 0x000000c4d8b8723c */ /* 0x000fe200000418b8 */
[----:B------:R-:W0:Y:S07]  /*10340*/  LDSM.16.MT88.4 R216, [R2+0x2b000] ;  /* 0x02b0000002d8783b */ /* 0x000e2e0000004200 */
[C---:B------:R-:W-:Y:S08]  /*10350*/  HMMA.16816.F32.BF16 R188, R16.reuse, R204, R188 ;  /* 0x000000cc10bc723c */ /* 0x040ff000000418bc */
[----:B------:R-:W-:Y:S01]  /*10360*/  HMMA.16816.F32.BF16 R148, R16, R196, R148 ;  /* 0x000000c41094723c */ /* 0x000fe20000041894 */
[----:B------:R-:W0:Y:S07]  /*10370*/  LDSM.16.MT88.4 R16, [R3+0x2b800] ;  /* 0x02b800000310783b */ /* 0x000e2e0000004200 */
        /* <DEDUP_REMOVED lines=10> */
[----:B------:R-:W-:Y:S07]  /*10420*/  LDSM.16.MT88.4 R204, [R2+0x2c000] ;  /* 0x02c0000002cc783b */ /* 0x000fee0000004200 */
[----:B------:R-:W-:Y:S01]  /*10430*/  HMMA.16816.F32.BF16 R148, R32, R198, R148 ;  /* 0x000000c62094723c */ /* 0x000fe20000041894 */
[----:B------:R-:W-:Y:S04]  /*10440*/  LDSM.16.M88.4 R32, [R223+0x300] ;  /* 0x00030000df20783b */ /* 0x000fe80000000200 */
[----:B------:R-:W-:Y:S03]  /*10450*/  LDSM.16.MT88.4 R196, [R5+0x2c000] ;  /* 0x02c0000005c4783b */ /* 0x000fe60000004200 */
[C---:B--2---:R-:W-:Y:S08]  /*10460*/  HMMA.16816.F32.BF16 R156, R28.reuse, R208, R156 ;  /* 0x000000d01c9c723c */ /* 0x044ff0000004189c */
[----:B------:R-:W-:Y:S01]  /*10470*/  HMMA.16816.F32.BF16 R160, R28, R64, R160 ;  /* 0x000000401ca0723c */ /* 0x000fe200000418a0 */
[----:B------:R-:W2:Y:S07]  /*10480*/  LDSM.16.MT88.4 R28, [R3+0x2c000] ;  /* 0x02c00000031c783b */ /* 0x000eae0000004200 */
[C---:B------:R-:W-:Y:S08]  /*10490*/  HMMA.16816.F32.BF16 R168, R36.reuse, R208, R168 ;  /* 0x000000d024a8723c */ /* 0x040ff000000418a8 */
[----:B------:R-:W-:Y:S01]  /*104a0*/  HMMA.16816.F32.BF16 R172, R36, R64, R172 ;  /* 0x0000004024ac723c */ /* 0x000fe200000418ac */
[----:B------:R-:W1:Y:S07]  /*104b0*/  LDSM.16.M88.4 R36, [R223+0x10300] ;  /* 0x01030000df24783b */ /* 0x000e6e0000000200 */
[-C--:B------:R-:W-:Y:S08]  /*104c0*/  HMMA.16816.F32.BF16 R188, R200, R208.reuse, R188 ;  /* 0x000000d0c8bc723c */ /* 0x080ff000000418bc */
[C---:B0-----:R-:W-:Y:S08]  /*104d0*/  HMMA.16816.F32.BF16 R176, R216.reuse, R208, R176 ;  /* 0x000000d0d8b0723c */ /* 0x041ff000000418b0 */
[-C--:B------:R-:W-:Y:S01]  /*104e0*/  HMMA.16816.F32.BF16 R184, R216, R64.reuse, R184 ;  /* 0x00000040d8b8723c */ /* 0x080fe200000418b8 */
[----:B------:R-:W0:Y:S07]  /*104f0*/  LDSM.16.MT88.4 R216, [R0+0x2c000] ;  /* 0x02c0000000d8783b */ /* 0x000e2e0000004200 */
        /* <DEDUP_REMOVED lines=8> */
[-C--:B------:R-:W-:Y:S08]  /*10580*/  HMMA.16816.F32.BF16 R188, R192, R210.reuse, R188 ;  /* 0x000000d2c0bc723c */ /* 0x080ff000000418bc */
[C---:B------:R-:W-:Y:S08]  /*10590*/  HMMA.16816.F32.BF16 R176, R128.reuse, R210, R176 ;  /* 0x000000d280b0723c */ /* 0x040ff000000418b0 */
[-C--:B------:R-:W-:Y:S01]  /*105a0*/  HMMA.16816.F32.BF16 R184, R128, R66.reuse, R184 ;  /* 0x0000004280b8723c */ /* 0x080fe200000418b8 */
[----:B------:R-:W-:Y:S07]  /*105b0*/  LDSM.16.M88.4 R128, [R6+0x300] ;  /* 0x000300000680783b */ /* 0x000fee0000000200 */
[----:B------:R-:W-:Y:S01]  /*105c0*/  HMMA.16816.F32.BF16 R148, R192, R66, R148 ;  /* 0x00000042c094723c */ /* 0x000fe20000041894 */
[----:B------:R-:W-:Y:S04]  /*105d0*/  LDSM.16.MT88.4 R192, [R0+0x2c800] ;  /* 0x02c8000000c0783b */ /* 0x000fe80000004200 */
[----:B------:R-:W-:Y:S03]  /*105e0*/  LDSM.16.MT88.4 R64, [R3+0x2d000] ;  /* 0x02d000000340783b */ /* 0x000fe60000004200 */
[C---:B--2---:R-:W-:Y:S08]  /*105f0*/  HMMA.16816.F32.BF16 R156, R28.reuse, R32, R156 ;  /* 0x000000201c9c723c */ /* 0x044ff0000004189c */
[----:B------:R-:W-:Y:S01]  /*10600*/  HMMA.16816.F32.BF16 R160, R28, R36, R160 ;  /* 0x000000241ca0723c */ /* 0x000fe200000418a0 */
[----:B------:R-:W2:Y:S07]  /*10610*/  LDSM.16.MT88.4 R28, [R2+0x2c800] ;  /* 0x02c80000021c783b */ /* 0x000eae0000004200 */
[C---:B------:R-:W-:Y:S08]  /*10620*/  HMMA.16816.F32.BF16 R168, R196.reuse, R32, R168 ;  /* 0x00000020c4a8723c */ /* 0x040ff000000418a8 */
[----:B------:R-:W-:Y:S01]  /*10630*/  HMMA.16816.F32.BF16 R172, R196, R36, R172 ;  /* 0x00000024c4ac723c */ /* 0x000fe200000418ac */
[----:B------:R-:W1:Y:S07]  /*10640*/  LDSM.16.M88.4 R196, [R6+0x10300] ;  /* 0x0103000006c4783b */ /* 0x000e6e0000000200 */
[-C--:B0-----:R-:W-:Y:S08]  /*10650*/  HMMA.16816.F32.BF16 R188, R216, R32.reuse, R188 ;  /* 0x00000020d8bc723c */ /* 0x081ff000000418bc */
[C---:B------:R-:W-:Y:S08]  /*10660*/  HMMA.16816.F32.BF16 R176, R204.reuse, R32, R176 ;  /* 0x00000020ccb0723c */ /* 0x040ff000000418b0 */
[-C--:B------:R-:W-:Y:S08]  /*10670*/  HMMA.16816.F32.BF16 R184, R204, R36.reuse, R184 ;  /* 0x00000024ccb8723c */ /* 0x080ff000000418b8 */
        /* <DEDUP_REMOVED lines=8> */
[C---:B--2---:R-:W-:Y:S08]  /*10700*/  HMMA.16816.F32.BF16 R176, R28.reuse, R34, R176 ;  /* 0x000000221cb0723c */ /* 0x044ff000000418b0 */
[----:B------:R-:W-:Y:S01]  /*10710*/  HMMA.16816.F32.BF16 R184, R28, R38, R184 ;  /* 0x000000261cb8723c */ /* 0x000fe200000418b8 */
[----:B------:R-:W2:Y:S07]  /*10720*/  LDSM.16.MT88.4 R28, [R5+0x2d800] ;  /* 0x02d80000051c783b */ /* 0x000eae0000004200 */
[----:B------:R-:W-:Y:S01]  /*10730*/  HMMA.16816.F32.BF16 R188, R192, R34, R188 ;  /* 0x00000022c0bc723c */ /* 0x000fe200000418bc */
[----:B------:R-:W1:Y:S07]  /*10740*/  LDSM.16.MT88.4 R32, [R2+0x2d800] ;  /* 0x02d800000220783b */ /* 0x000e6e0000004200 */
[C---:B------:R-:W-:Y:S08]  /*10750*/  HMMA.16816.F32.BF16 R156, R64.reuse, R128, R156 ;  /* 0x00000080409c723c */ /* 0x040ff0000004189c */
[----:B------:R-:W-:Y:S01]  /*10760*/  HMMA.16816.F32.BF16 R160, R64, R196, R160 ;  /* 0x000000c440a0723c */ /* 0x000fe200000418a0 */
[----:B------:R-:W-:Y:S07]  /*10770*/  LDSM.16.M88.4 R64, [R223+0x380] ;  /* 0x00038000df40783b */ /* 0x000fee0000000200 */
[----:B------:R-:W-:Y:S01]  /*10780*/  HMMA.16816.F32.BF16 R216, R192, R38, R216 ;  /* 0x00000026c0d8723c */ /* 0x000fe200000418d8 */
[----:B------:R-:W1:Y:S07]  /*10790*/  LDSM.16.MT88.4 R36, [R0+0x2d800] ;  /* 0x02d800000024783b */ /* 0x000e6e0000004200 */
[C---:B0-----:R-:W-:Y:S08]  /*107a0*/  HMMA.16816.F32.BF16 R168, R148.reuse, R128, R168 ;  /* 0x0000008094a8723c */ /* 0x041ff000000418a8 */
[----:B------:R-:W-:Y:S01]  /*107b0*/  HMMA.16816.F32.BF16 R172, R148, R196, R172 ;  /* 0x000000c494ac723c */ /* 0x000fe200000418ac */
[----:B------:R-:W0:Y:S07]  /*107c0*/  LDSM.16.MT88.4 R148, [R3+0x2e000] ;  /* 0x02e000000394783b */ /* 0x000e2e0000004200 */
[C---:B------:R-:W-:Y:S08]  /*107d0*/  HMMA.16816.F32.BF16 R176, R16.reuse, R128, R176 ;  /* 0x0000008010b0723c */ /* 0x040ff000000418b0 */
[----:B------:R-:W-:Y:S01]  /*107e0*/  HMMA.16816.F32.BF16 R184, R16, R196, R184 ;  /* 0x000000c410b8723c */ /* 0x000fe200000418b8 */
[----:B------:R-:W0:Y:S07]  /*107f0*/  LDSM.16.M88.4 R16, [R223+0x10380] ;  /* 0x01038000df10783b */ /* 0x000e2e0000000200 */
[----:B------:R-:W-:Y:S08]  /*10800*/  HMMA.16816.F32.BF16 R188, R200, R128, R188 ;  /* 0x00000080c8bc723c */ /* 0x000ff000000418bc */
[C---:B-1----:R-:W-:Y:S08]  /*10810*/  HMMA.16816.F32.BF16 R156, R20.reuse, R130, R156 ;  /* 0x00000082149c723c */ /* 0x042ff0000004189c */
[----:B------:R-:W-:Y:S01]  /*10820*/  HMMA.16816.F32.BF16 R160, R20, R198, R160 ;  /* 0x000000c614a0723c */ /* 0x000fe200000418a0 */
[----:B------:R-:W1:Y:S07]  /*10830*/  LDSM.16.MT88.4 R20, [R5+0x2e000] ;  /* 0x02e000000514783b */ /* 0x000e6e0000004200 */
[----:B------:R-:W-:Y:S08]  /*10840*/  HMMA.16816.F32.BF16 R216, R200, R196, R216 ;  /* 0x000000c4c8d8723c */ /* 0x000ff000000418d8 */
[C---:B--2---:R-:W-:Y:S01]  /*10850*/  HMMA.16816.F32.BF16 R192, R28.reuse, R130, R168 ;  /* 0x000000821cc0723c */ /* 0x044fe200000418a8 */
[----:B------:R-:W2:Y:S07]  /*10860*/  LDSM.16.MT88.4 R168, [R2+0x2e000] ;  /* 0x02e0000002a8783b */ /* 0x000eae0000004200 */
[----:B------:R-:W-:Y:S01]  /*10870*/  HMMA.16816.F32.BF16 R172, R28, R198, R172 ;  /* 0x000000c61cac723c */ /* 0x000fe200000418ac */
[----:B------:R-:W1:Y:S07]  /*10880*/  LDSM.16.MT88.4 R28, [R0+0x2e000] ;  /* 0x02e00000001c783b */ /* 0x000e6e0000004200 */
[-C--:B------:R-:W-:Y:S08]  /*10890*/  HMMA.16816.F32.BF16 R176, R32, R130.reuse, R176 ;  /* 0x0000008220b0723c */ /* 0x080ff000000418b0 */
[----:B------:R-:W-:Y:S01]  /*108a0*/  HMMA.16816.F32.BF16 R188, R36, R130, R188 ;  /* 0x0000008224bc723c */ /* 0x000fe200000418bc */
[----:B------:R-:W2:Y:S07]  /*108b0*/  LDSM.16.MT88.4 R128, [R3+0x2e800] ;  /* 0x02e800000380783b */ /* 0x000eae0000004200 */
[-C--:B------:R-:W-:Y:S01]  /*108c0*/  HMMA.16816.F32.BF16 R184, R32, R198.reuse, R184 ;  /* 0x000000c620b8723c */ /* 0x080fe200000418b8 */
[----:B------:R-:W2:Y:S07]  /*108d0*/  LDSM.16.MT88.4 R32, [R5+0x2e800] ;  /* 0x02e800000520783b */ /* 0x000eae0000004200 */
[----:B------:R-:W-:Y:S01]  /*108e0*/  HMMA.16816.F32.BF16 R216, R36, R198, R216 ;  /* 0x000000c624d8723c */ /* 0x000fe200000418d8 */
[----:B------:R-:W-:Y:S07]  /*108f0*/  LDSM.16.MT88.4 R36, [R3+0x2f000] ;  /* 0x02f000000324783b */ /* 0x000fee0000004200 */
[C---:B0-----:R-:W-:Y:S08]  /*10900*/  HMMA.16816.F32.BF16 R156, R148.reuse, R64, R156 ;  /* 0x00000040949c723c */ /* 0x041ff0000004189c */
[----:B------:R-:W-:Y:S01]  /*10910*/  HMMA.16816.F32.BF16 R160, R148, R16, R160 ;  /* 0x0000001094a0723c */ /* 0x000fe200000418a0 */
[----:B------:R-:W-:Y:S07]  /*10920*/  LDSM.16.M88.4 R148, [R6+0x10380] ;  /* 0x010380000694783b */ /* 0x000fee0000000200 */
[C---:B-1----:R-:W-:Y:S08]  /*10930*/  HMMA.16816.F32.BF16 R192, R20.reuse, R64, R192 ;  /* 0x0000004014c0723c */ /* 0x042ff000000418c0 */
[----:B------:R-:W-:Y:S01]  /*10940*/  HMMA.16816.F32.BF16 R172, R20, R16, R172 ;  /* 0x0000001014ac723c */ /* 0x000fe200000418ac */
[----:B------:R-:W0:Y:S07]  /*10950*/  LDSM.16.MT88.4 R20, [R2+0x2e800] ;  /* 0x02e800000214783b */ /* 0x000e2e0000004200 */
[C---:B--2---:R-:W-:Y:S08]  /*10960*/  HMMA.16816.F32.BF16 R176, R168.reuse, R64, R176 ;  /* 0x00000040a8b0723c */ /* 0x044ff000000418b0 */
[----:B------:R-:W-:Y:S01]  /*10970*/  HMMA.16816.F32.BF16 R184, R168, R16, R184 ;  /* 0x00000010a8b8723c */ /* 0x000fe200000418b8 */
[----:B------:R-:W-:Y:S07]  /*10980*/  LDSM.16.MT88.4 R168, [R2+0x2f000] ;  /* 0x02f0000002a8783b */ /* 0x000fee0000004200 */
[C---:B------:R-:W-:Y:S08]  /*10990*/  HMMA.16816.F32.BF16 R188, R28.reuse, R64, R188 ;  /* 0x000000401cbc723c */ /* 0x040ff000000418bc */
[----:B------:R-:W-:Y:S01]  /*109a0*/  HMMA.16816.F32.BF16 R216, R28, R16, R216 ;  /* 0x000000101cd8723c */ /* 0x000fe200000418d8 */
[----:B------:R-:W1:Y:S07]  /*109b0*/  LDSM.16.MT88.4 R28, [R0+0x2e800] ;  /* 0x02e80000001c783b */ /* 0x000e6e0000004200 */
[C---:B------:R-:W-:Y:S08]  /*109c0*/  HMMA.16816.F32.BF16 R156, R128.reuse, R66, R156 ;  /* 0x00000042809c723c */ /* 0x040ff0000004189c */
[----:B------:R-:W-:Y:S01]  /*109d0*/  HMMA.16816.F32.BF16 R160, R128, R18, R160 ;  /* 0x0000001280a0723c */ /* 0x000fe200000418a0 */
[----:B------:R-:W2:Y:S07]  /*109e0*/  LDSM.16.M88.4 R128, [R6+0x380] ;  /* 0x000380000680783b */ /* 0x000eae0000000200 */
[C---:B------:R-:W-:Y:S08]  /*109f0*/  HMMA.16816.F32.BF16 R192, R32.reuse, R66, R192 ;  /* 0x0000004220c0723c */ /* 0x040ff000000418c0 */
[----:B------:R-:W-:Y:S01]  /*10a00*/  HMMA.16816.F32.BF16 R172, R32, R18, R172 ;  /* 0x0000001220ac723c */ /* 0x000fe200000418ac */
[----:B------:R-:W3:Y:S07]  /*10a10*/  LDSM.16.MT88.4 R32, [R5+0x2f000] ;  /* 0x02f000000520783b */ /* 0x000eee0000004200 */
[C---:B0-----:R-:W-:Y:S08]  /*10a20*/  HMMA.16816.F32.BF16 R176, R20.reuse, R66, R176 ;  /* 0x0000004214b0723c */ /* 0x041ff000000418b0 */
[----:B------:R-:W-:Y:S01]  /*10a30*/  HMMA.16816.F32.BF16 R184, R20, R18, R184 ;  /* 0x0000001214b8723c */ /* 0x000fe200000418b8 */
[----:B------:R-:W0:Y:S07]  /*10a40*/  LDSM.16.MT88.4 R20, [R0+0x2f000] ;  /* 0x02f000000014783b */ /* 0x000e2e0000004200 */
[C---:B-1----:R-:W-:Y:S01]  /*10a50*/  HMMA.16816.F32.BF16 R188, R28.reuse, R66, R188 ;  /* 0x000000421cbc723c */ /* 0x042fe200000418bc */
[----:B------:R-:W1:Y:S07]  /*10a60*/  LDSM.16.MT88.4 R64, [R3+0x2f800] ;  /* 0x02f800000340783b */ /* 0x000e6e0000004200 */
[----:B------:R-:W-:Y:S01]  /*10a70*/  HMMA.16816.F32.BF16 R216, R28, R18, R216 ;  /* 0x000000121cd8723c */ /* 0x000fe200000418d8 */
[----:B------:R-:W1:Y:S04]  /*10a80*/  LDSM.16.MT88.4 R16, [R5+0x2f800] ;  /* 0x02f800000510783b */ /* 0x000e680000004200 */
[----:B------:R-:W-:Y:S03]  /*10a90*/  LDSM.16.MT88.4 R28, [R0+0x2f800] ;  /* 0x02f80000001c783b */ /* 0x000fe60000004200 */
[C---:B--2---:R-:W-:Y:S08]  /*10aa0*/  HMMA.16816.F32.BF16 R156, R36.reuse, R128, R156 ;  /* 0x00000080249c723c */ /* 0x044ff0000004189c */
[----:B------:R-:W-:Y:S01]  /*10ab0*/  HMMA.16816.F32.BF16 R160, R36, R148, R160 ;  /* 0x0000009424a0723c */ /* 0x000fe200000418a0 */
[----:B------:R-:W2:Y:S07]  /*10ac0*/  LDSM.16.MT88.4 R36, [R2+0x2f800] ;  /* 0x02f800000224783b */ /* 0x000eae0000004200 */
[-C--:B---3--:R-:W-:Y:S08]  /*10ad0*/  HMMA.16816.F32.BF16 R192, R32, R128.reuse, R192 ;  /* 0x0000008020c0723c */ /* 0x088ff000000418c0 */
[-C--:B------:R-:W-:Y:S08]  /*10ae0*/  HMMA.16816.F32.BF16 R176, R168, R128.reuse, R176 ;  /* 0x00000080a8b0723c */ /* 0x080ff000000418b0 */
[----:B0-----:R-:W-:Y:S08]  /*10af0*/  HMMA.16816.F32.BF16 R188, R20, R128, R188 ;  /* 0x0000008014bc723c */ /* 0x001ff000000418bc */
[-C--:B------:R-:W-:Y:S08]  /*10b00*/  HMMA.16816.F32.BF16 R172, R32, R148.reuse, R172 ;  /* 0x0000009420ac723c */ /* 0x080ff000000418ac */
[-C--:B------:R-:W-:Y:S08]  /*10b10*/  HMMA.16816.F32.BF16 R184, R168, R148.reuse, R184 ;  /* 0x00000094a8b8723c */ /* 0x080ff000000418b8 */
[----:B------:R-:W-:Y:S08]  /*10b20*/  HMMA.16816.F32.BF16 R216, R20, R148, R216 ;  /* 0x0000009414d8723c */ /* 0x000ff000000418d8 */
[-C--:B-1----:R-:W-:Y:S08]  /*10b30*/  HMMA.16816.F32.BF16 R156, R64, R130.reuse, R156 ;  /* 0x00000082409c723c */ /* 0x082ff0000004189c */
[----:B------:R-:W-:Y:S08]  /*10b40*/  HMMA.16816.F32.BF16 R192, R16, R130, R192 ;  /* 0x0000008210c0723c */ /* 0x000ff000000418c0 */
[----:B------:R-:W-:Y:S08]  /*10b50*/  HMMA.16816.F32.BF16 R160, R64, R150, R160 ;  /* 0x0000009640a0723c */ /* 0x000ff000000418a0 */
[-C--:B--2---:R-:W-:Y:S08]  /*10b60*/  HMMA.16816.F32.BF16 R176, R36, R130.reuse, R176 ;  /* 0x0000008224b0723c */ /* 0x084ff000000418b0 */
[----:B------:R-:W-:Y:S08]  /*10b70*/  HMMA.16816.F32.BF16 R188, R28, R130, R188 ;  /* 0x000000821cbc723c */ /* 0x000ff000000418bc */
[-C--:B------:R-:W-:Y:S08]  /*10b80*/  HMMA.16816.F32.BF16 R172, R16, R150.reuse, R172 ;  /* 0x0000009610ac723c */ /* 0x080ff000000418ac */
[----:B------:R-:W-:Y:S01]  /*10b90*/  HMMA.16816.F32.BF16 R184, R36, R150, R184 ;  /* 0x0000009624b8723c */ /* 0x000fe200000418b8 */
[----:B------:R-:W-:-:S07]  /*10ba0*/  FMUL R16, R156, c[0x0][0x188] ;  /* 0x000062009c107a20 */ /* 0x000fce0000400000 */
[----:B------:R-:W-:Y:S01]  /*10bb0*/  HMMA.16816.F32.BF16 R216, R28, R150, R216 ;  /* 0x000000961cd8723c */ /* 0x000fe200000418d8 */
[----:B------:R-:W-:Y:S02]  /*10bc0*/  FMUL R17, R157, c[0x0][0x188] ;  /* 0x000062009d117a20 */ /* 0x000fe40000400000 */
[----:B------:R-:W-:Y:S02]  /*10bd0*/  FMUL R18, R158, c[0x0][0x188] ;  /* 0x000062009e127a20 */ /* 0x000fe40000400000 */
[----:B------:R-:W-:Y:S02]  /*10be0*/  FMUL R19, R159, c[0x0][0x188] ;  /* 0x000062009f137a20 */ /* 0x000fe40000400000 */
[----:B------:R-:W-:Y:S02]  /*10bf0*/  FMUL R22, R194, c[0x0][0x188] ;  /* 0x00006200c2167a20 */ /* 0x000fe40000400000 */
[----:B------:R-:W-:Y:S02]  /*10c00*/  FMUL R23, R195, c[0x0][0x188] ;  /* 0x00006200c3177a20 */ /* 0x000fe40000400000 */
[----:B------:R-:W-:-:S02]  /*10c10*/  FMUL R20, R192, c[0x0][0x188] ;  /* 0x00006200c0147a20 */ /* 0x000fc40000400000 */
[----:B------:R-:W-:Y:S01]  /*10c20*/  FMUL R21, R193, c[0x0][0x188] ;  /* 0x00006200c1157a20 */ /* 0x000fe20000400000 */
[----:B------:R-:W-:Y:S01]  /*10c30*/  FMNMX R16, R16, R17, !PT ;  /* 0x0000001110107209 */ /* 0x000fe20007800000 */
[----:B------:R-:W-:Y:S01]  /*10c40*/  FMUL R29, R176, c[0x0][0x188] ;  /* 0x00006200b01d7a20 */ /* 0x000fe20000400000 */
[----:B------:R-:W-:Y:S01]  /*10c50*/  FMNMX R18, R18, R19, !PT ;  /* 0x0000001312127209 */ /* 0x000fe20007800000 */
[----:B------:R-:W-:Y:S01]  /*10c60*/  FMUL R31, R177, c[0x0][0x188] ;  /* 0x00006200b11f7a20 */ /* 0x000fe20000400000 */
[----:B------:R-:W-:Y:S01]  /*10c70*/  FMNMX R30, R22, R23, !PT ;  /* 0x00000017161e7209 */ /* 0x000fe20007800000 */
[----:B------:R-:W-:Y:S01]  /*10c80*/  FMUL R23, R188, c[0x0][0x188] ;  /* 0x00006200bc177a20 */ /* 0x000fe20000400000 */
[----:B------:R-:W-:Y:S01]  /*10c90*/  FMNMX R20, R20, R21, !PT ;  /* 0x0000001514147209 */ /* 0x000fe20007800000 */
[----:B------:R-:W-:Y:S02]  /*10ca0*/  FMUL R19, R189, c[0x0][0x188] ;  /* 0x00006200bd137a20 */ /* 0x000fe40000400000 */
[----:B------:R-:W-:-:S02]  /*10cb0*/  FMUL R22, R190, c[0x0][0x188] ;  /* 0x00006200be167a20 */ /* 0x000fc40000400000 */
[----:B------:R-:W-:Y:S02]  /*10cc0*/  FMUL R17, R191, c[0x0][0x188] ;  /* 0x00006200bf117a20 */ /* 0x000fe40000400000 */
[----:B------:R-:W-:Y:S01]  /*10cd0*/  FMUL R34, R160, c[0x0][0x188] ;  /* 0x00006200a0227a20 */ /* 0x000fe20000400000 */
[----:B------:R-:W-:Y:S01]  /*10ce0*/  STL [R1+0x11b8], R223 ;  /* 0x0011b8df01007387 */ /* 0x000fe20000100800 */
[----:B------:R-:W-:Y:S02]  /*10cf0*/  FMUL R28, R178, c[0x0][0x188] ;  /* 0x00006200b21c7a20 */ /* 0x000fe40000400000 */
[----:B------:R-:W-:Y:S01]  /*10d00*/  FMUL R21, R179, c[0x0][0x188] ;  /* 0x00006200b3157a20 */ /* 0x000fe20000400000 */
[----:B------:R-:W-:Y:S01]  /*10d10*/  STL [R1+0x11bc], R3 ;  /* 0x0011bc0301007387 */ /* 0x000fe20000100800 */
[----:B------:R-:W-:Y:S01]  /*10d20*/  FMNMX R29, R29, R31, !PT ;  /* 0x0000001f1d1d7209 */ /* 0x000fe20007800000 */
[----:B------:R-:W-:Y:S01]  /*10d30*/  FMUL R32, R162, c[0x0][0x188] ;  /* 0x00006200a2207a20 */ /* 0x000fe20000400000 */
[----:B------:R-:W-:Y:S01]  /*10d40*/  FMNMX R23, R23, R19, !PT ;  /* 0x0000001317177209 */ /* 0x000fe20007800000 */
[----:B------:R-:W2:Y:S01]  /*10d50*/  LDL.LU R55, [R1+0x124] ;  /* 0x0001240001377983 */ /* 0x000ea20000300800 */
[----:B------:R-:W-:Y:S01]  /*10d60*/  FMNMX R22, R22, R17, !PT ;  /* 0x0000001116167209 */ /* 0x000fe20007800000 */
[----:B------:R-:W-:Y:S01]  /*10d70*/  FMUL R31, R172, c[0x0][0x188] ;  /* 0x00006200ac1f7a20 */ /* 0x000fe20000400000 */
[----:B------:R-:W-:Y:S01]  /*10d80*/  FMNMX R34, R34, R16, !PT ;  /* 0x0000001022227209 */ /* 0x000fe20007800000 */
[----:B------:R-:W-:Y:S01]  /*10d90*/  FMUL R19, R174, c[0x0][0x188] ;  /* 0x00006200ae137a20 */ /* 0x000fe20000400000 */
[----:B------:R-:W-:Y:S01]  /*10da0*/  FMNMX R28, R28, R21, !PT ;  /* 0x000000151c1c7209 */ /* 0x000fe20007800000 */
[----:B------:R-:W-:Y:S01]  /*10db0*/  FMUL R17, R184, c[0x0][0x188] ;  /* 0x00006200b8117a20 */ /* 0x000fe20000400000 */
[----:B------:R-:W3:Y:S01]  /*10dc0*/  LDL.LU R56, [R1+0x128] ;  /* 0x0001280001387983 */ /* 0x000ee20000300800 */
        /* <DEDUP_REMOVED lines=21> */
[----:B------:R-:W-:-:S02]  /*10f20*/  FMNMX R30, R20, R30, !PT ;  /* 0x0000001e141e7209 */ /* 0x000fc40007800000 */
[----:B------:R-:W-:Y:S02]  /*10f30*/  FMNMX R29, R19, R29, !PT ;  /* 0x0000001d131d7209 */ /* 0x000fe40007800000 */
[----:B------:R-:W-:Y:S02]  /*10f40*/  FMNMX R28, R18, R28, !PT ;  /* 0x0000001c121c7209 */ /* 0x000fe40007800000 */
[----:B------:R-:W-:Y:S02]  /*10f50*/  FMNMX R23, R17, R23, !PT ;  /* 0x0000001711177209 */ /* 0x000fe40007800000 */
[----:B------:R-:W-:Y:S01]  /*10f60*/  FMNMX R22, R16, R22, !PT ;  /* 0x0000001610167209 */ /* 0x000fe20007800000 */
[----:B------:R-:W0:Y:S04]  /*10f70*/  SHFL.BFLY PT, R18, R31, 0x2, 0x1f ;  /* 0x0c401f001f127f89 */ /* 0x000e2800000e0000 */
[----:B------:R-:W1:Y:S04]  /*10f80*/  SHFL.BFLY PT, R35, R34, 0x2, 0x1f ;  /* 0x0c401f0022237f89 */ /* 0x000e6800000e0000 */
[----:B------:R-:W4:Y:S04]  /*10f90*/  SHFL.BFLY PT, R33, R32, 0x2, 0x1f ;  /* 0x0c401f0020217f89 */ /* 0x000f2800000e0000 */
[----:B------:R-:W4:Y:S04]  /*10fa0*/  SHFL.BFLY PT, R19, R30, 0x2, 0x1f ;  /* 0x0c401f001e137f89 */ /* 0x000f2800000e0000 */
[----:B------:R-:W4:Y:S04]  /*10fb0*/  SHFL.BFLY PT, R20, R29, 0x2, 0x1f ;  /* 0x0c401f001d147f89 */ /* 0x000f2800000e0000 */
[----:B------:R-:W4:Y:S04]  /*10fc0*/  SHFL.BFLY PT, R21, R28, 0x2, 0x1f ;  /* 0x0c401f001c157f89 */ /* 0x000f2800000e0000 */
[----:B------:R-:W4:Y:S04]  /*10fd0*/  SHFL.BFLY PT, R16, R23, 0x2, 0x1f ;  /* 0x0c401f0017107f89 */ /* 0x000f2800000e0000 */
[----:B------:R-:W4:Y:S01]  /*10fe0*/  SHFL.BFLY PT, R17, R22, 0x2, 0x1f ;  /* 0x0c401f0016117f89 */ /* 0x000f2200000e0000 */
[----:B0-----:R-:W-:-:S02]  /*10ff0*/  FMNMX R18, R31, R18, !PT ;  /* 0x000000121f127209 */ /* 0x001fc40007800000 */
[----:B-1----:R-:W-:Y:S02]  /*11000*/  FMNMX R35, R34, R35, !PT ;  /* 0x0000002322237209 */ /* 0x002fe40007800000 */
[----:B----4-:R-:W-:Y:S02]  /*11010*/  FMNMX R33, R32, R33, !PT ;  /* 0x0000002120217209 */ /* 0x010fe40007800000 */
[----:B------:R-:W-:Y:S02]  /*11020*/  FMNMX R19, R30, R19, !PT ;  /* 0x000000131e137209 */ /* 0x000fe40007800000 */
[----:B------:R-:W-:Y:S02]  /*11030*/  FMNMX R20, R29, R20, !PT ;  /* 0x000000141d147209 */ /* 0x000fe40007800000 */
[----:B------:R-:W-:Y:S02]  /*11040*/  FMNMX R21, R28, R21, !PT ;  /* 0x000000151c157209 */ /* 0x000fe40007800000 */
[----:B------:R-:W-:-:S02]  /*11050*/  FMNMX R16, R23, R16, !PT ;  /* 0x0000001017107209 */ /* 0x000fc40007800000 */
        /* <DEDUP_REMOVED lines=9> */
[----:B0-----:R-:W-:-:S03]  /*110f0*/  FMNMX R34, R35, R34, !PT ;  /* 0x0000002223227209 */ /* 0x001fc60007800000 */
[----:B------:R-:W-:Y:S01]  /*11100*/  BAR.SYNC.DEFER_BLOCKING 0x0 ;  /* 0x0000000000007b1d */ /* 0x000fe20000010000 */
[----:B-1----:R-:W-:Y:S02]  /*11110*/  FMNMX R32, R33, R32, !PT ;  /* 0x0000002021207209 */ /* 0x002fe40007800000 */
[----:B----4-:R-:W-:Y:S02]  /*11120*/  FMNMX R30, R18, R30, !PT ;  /* 0x0000001e121e7209 */ /* 0x010fe40007800000 */
[----:B------:R-:W-:Y:S01]  /*11130*/  FMNMX R29, R19, R29, !PT ;  /* 0x0000001d131d7209 */ /* 0x000fe20007800000 */
[----:B------:R-:W0:Y:S01]  /*11140*/  S2R R14, SR_TID.X ;  /* 0x00000000000e7919 */ /* 0x000e220000002100 */
[----:B------:R-:W-:Y:S02]  /*11150*/  FMNMX R28, R20, R28, !PT ;  /* 0x0000001c141c7209 */ /* 0x000fe40007800000 */
[----:B------:R-:W-:Y:S02]  /*11160*/  FMNMX R23, R21, R23, !PT ;  /* 0x0000001715177209 */ /* 0x000fe40007800000 */
[----:B------:R-:W-:-:S02]  /*11170*/  FMNMX R22, R16, R22, !PT ;  /* 0x0000001610167209 */ /* 0x000fc40007800000 */
[----:B------:R-:W-:Y:S01]  /*11180*/  FMNMX R17, R31, R17, !PT ;  /* 0x000000111f117209 */ /* 0x000fe20007800000 */
[----:B------:R-:W-:Y:S04]  /*11190*/  @!P1 STS [R251], R34 ;  /* 0x00000022fb009388 */ /* 0x000fe80000000800 */
[----:B------:R-:W-:Y:S04]  /*111a0*/  @!P1 STS [R251+0x100], R32 ;  /* 0x00010020fb009388 */ /* 0x000fe80000000800 */
[----:B------:R-:W-:Y:S04]  /*111b0*/  @!P1 STS [R251+0x200], R30 ;  /* 0x0002001efb009388 */ /* 0x000fe80000000800 */
[----:B------:R-:W-:Y:S04]  /*111c0*/  @!P1 STS [R251+0x300], R29 ;  /* 0x0003001dfb009388 */ /* 0x000fe80000000800 */
[----:B------:R-:W-:Y:S04]  /*111d0*/  @!P1 STS [R251+0x400], R28 ;  /* 0x0004001cfb009388 */ /* 0x000fe80000000800 */
[----:B------:R-:W-:Y:S04]  /*111e0*/  @!P1 STS [R251+0x500], R23 ;  /* 0x00050017fb009388 */ /* 0x000fe80000000800 */
[----:B------:R-:W-:Y:S04]  /*111f0*/  @!P1 STS [R251+0x600], R22 ;  /* 0x00060016fb009388 */ /* 0x000fe80000000800 */
[----:B------:R-:W-:Y:S01]  /*11200*/  @!P1 STS [R251+0x700], R17 ;  /* 0x00070011fb009388 */ /* 0x000fe20000000800 */
[----:B0-----:R-:W-:-:S03]  /*11210*/  LOP3.LUT R0, R14, 0xff, RZ, 0xc0, !PT ;  /* 0x000000ff0e007812 */ /* 0x001fc600078ec0ff */
[----:B------:R-:W-:Y:S06]  /*11220*/  BAR.SYNC.DEFER_BLOCKING 0x0 ;  /* 0x0000000000007b1d */ /* 0x000fec0000010000 */
[----:B------:R-:W0:Y:S04]  /*11230*/  LDS R18, [R0.X4] ;  /* 0x0000000000127984 */ /* 0x000e280000004800 */
[----:B------:R-:W1:Y:S04]  /*11240*/  LDS R16, [R0.X4+0x400] ;  /* 0x0004000000107984 */ /* 0x000e680000004800 */
[----:B0-----:R-:W0:Y:S04]  /*11250*/  SHFL.BFLY PT, R19, R18, 0x4, 0x1f ;  /* 0x0c801f0012137f89 */ /* 0x001e2800000e0000 */
[----:B-1----:R-:W1:Y:S01]  /*11260*/  SHFL.BFLY PT, R17, R16, 0x4, 0x1f ;  /* 0x0c801f0010117f89 */ /* 0x002e6200000e0000 */
[----:B0-----:R-:W-:-:S02]  /*11270*/  FMNMX R19, R18, R19, !PT ;  /* 0x0000001312137209 */ /* 0x001fc40007800000 */
[----:B-1----:R-:W-:-:S03]  /*11280*/  FMNMX R17, R16, R17, !PT ;  /* 0x0000001110117209 */ /* 0x002fc60007800000 */
[----:B------:R-:W0:Y:S04]  /*11290*/  SHFL.BFLY PT, R18, R19, 0x2, 0x1f ;  /* 0x0c401f0013127f89 */ /* 0x000e2800000e0000 */
[----:B------:R-:W1:Y:S01]  /*112a0*/  SHFL.BFLY PT, R16, R17, 0x2, 0x1f ;  /* 0x0c401f0011107f89 */ /* 0x000e6200000e0000 */
[----:B0-----:R-:W-:Y:S02]  /*112b0*/  FMNMX R18, R19, R18, !PT ;  /* 0x0000001213127209 */ /* 0x001fe40007800000 */
[----:B-1----:R-:W-:-:S03]  /*112c0*/  FMNMX R16, R17, R16, !PT ;  /* 0x0000001011107209 */ /* 0x002fc60007800000 */
[----:B------:R-:W0:Y:S04]  /*112d0*/  SHFL.BFLY PT, R19, R18, 0x1, 0x1f ;  /* 0x0c201f0012137f89 */ /* 0x000e2800000e0000 */
[----:B------:R-:W1:Y:S01]  /*112e0*/  SHFL.BFLY PT, R17, R16, 0x1, 0x1f ;  /* 0x0c201f0010117f89 */ /* 0x000e6200000e0000 */
[----:B0-----:R-:W-:Y:S02]  /*112f0*/  FMNMX R19, R18, R19, !PT ;  /* 0x0000001312137209 */ /* 0x001fe40007800000 */
[----:B-1----:R-:W-:-:S03]  /*11300*/  FMNMX R17, R16, R17, !PT ;  /* 0x0000001110117209 */ /* 0x002fc60007800000 */
[----:B------:R-:W-:Y:S04]  /*11310*/  @!P0 STS [R0.X4], R19 ;  /* 0x0000001300008388 */ /* 0x000fe80000004800 */
[----:B------:R-:W-:Y:S01]  /*11320*/  @!P0 STS [R0.X4+0x400], R17 ;  /* 0x0004001100008388 */ /* 0x000fe20000004800 */
[----:B------:R-:W-:-:S03]  /*11330*/  LOP3.LUT R2, R14, 0x1c, RZ, 0xc0, !PT ;  /* 0x0000001c0e027812 */ /* 0x000fc600078ec0ff */
[----:B------:R-:W-:Y:S06]  /*11340*/  BAR.SYNC.DEFER_BLOCKING 0x0 ;  /* 0x0000000000007b1d */ /* 0x000fec0000010000 */
[----:B------:R-:W2:Y:S04]  /*11350*/  LDS R17, [R2.X8] ;  /* 0x0000000002117984 */ /* 0x000ea80000008800 */
[----:B------:R-:W3:Y:S04]  /*11360*/  LDS R16, [R2.X8+0x100] ;  /* 0x0001000002107984 */ /* 0x000ee80000008800 */
[----:B------:R-:W-:Y:S04]  /*11370*/  LDS R20, [R2.X8+0x200] ;  /* 0x0002000002147984 */ /* 0x000fe80000008800 */
[----:B------:R-:W0:Y:S04]  /*11380*/  LDS R21, [R2.X8+0x300] ;  /* 0x0003000002157984 */ /* 0x000e280000008800 */
[----:B------:R-:W-:Y:S01]  /*11390*/  LDS R22, [R2.X8+0x500] ;  /* 0x0005000002167984 */ /* 0x000fe20000008800 */
[----:B--2---:R-:W-:-:S02]  /*113a0*/  FMNMX R5, R17, R55, !PT ;  /* 0x0000003711057209 */ /* 0x004fc40007800000 */
[----:B---3--:R-:W-:-:S03]  /*113b0*/  FMNMX R3, R16, R56, !PT ;  /* 0x0000003810037209 */ /* 0x008fc60007800000 */
[----:B------:R-:W-:Y:S04]  /*113c0*/  STL [R1+0x1c], R5 ;  /* 0x00001c0501007387 */ /* 0x000fe80000100800 */
[----:B------:R-:W0:Y:S04]  /*113d0*/  LDL.LU R14, [R1+0x130] ;  /* 0x00013000010e7983 */ /* 0x000e280000300800 */
[----:B------:R-:W2:Y:S01]  /*113e0*/  LDL.LU R15, [R1+0x134] ;  /* 0x00013400010f7983 */ /* 0x000ea20000300800 */
[----:B------:R-:W-:-:S03]  /*113f0*/  FFMA R248, R162, c[0x0][0x188], -R3 ;  /* 0x00006200a2f87a23 */ /* 0x000fc60000000803 */
[----:B------:R-:W3:Y:S04]  /*11400*/  LDL.LU R97, [R1+0x138] ;  /* 0x0001380001617983 */ /* 0x000ee80000300800 */
[----:B------:R-:W4:Y:S04]  /*11410*/  LDL.LU R98, [R1+0x13c] ;  /* 0x00013c0001627983 */ /* 0x000f280000300800 */
[----:B------:R-:W2:Y:S04]  /*11420*/  LDL.LU R99, [R1+0x140] ;  /* 0x0001400001637983 */ /* 0x000ea80000300800 */
[----:B------:R-:W-:Y:S04]  /*11430*/  STL [R1+0x18], R3 ;  /* 0x0000180301007387 */ /* 0x000fe80000100800 */
[----:B------:R-:W2:Y:S01]  /*11440*/  LDL.LU R162, [R1+0x12c] ;  /* 0x00012c0001a27983 */ /* 0x000ea20000300800 */
[----:B------:R-:W-:-:S02]  /*11450*/  FFMA R17, R156, c[0x0][0x188], -R5 ;  /* 0x000062009c117a23 */ /* 0x000fc40000000805 */
[--C-:B------:R-:W-:Y:S02]  /*11460*/  FFMA R157, R157, c[0x0][0x188], -R5.reuse ;  /* 0x000062009d9d7a23 */ /* 0x100fe40000000805 */
[--C-:B------:R-:W-:Y:S02]  /*11470*/  FFMA R19, R160, c[0x0][0x188], -R5.reuse ;  /* 0x00006200a0137a23 */ /* 0x100fe40000000805 */
[----:B------:R-:W-:Y:S02]  /*11480*/  FFMA R161, R161, c[0x0][0x188], -R5 ;  /* 0x00006200a1a17a23 */ /* 0x000fe40000000805 */
[--C-:B------:R-:W-:Y:S02]  /*11490*/  FFMA R158, R158, c[0x0][0x188], -R3.reuse ;  /* 0x000062009e9e7a23 */ /* 0x100fe40000000803 */
[----:B------:R-:W-:Y:S02]  /*114a0*/  FFMA R159, R159, c[0x0][0x188], -R3 ;  /* 0x000062009f9f7a23 */ /* 0x000fe40000000803 */
[----:B------:R-:W-:-:S02]  /*114b0*/  FMUL R17, R17, 1.4426950216293334961 ;  /* 0x3fb8aa3b11117820 */ /* 0x000fc40000400000 */
[----:B------:R-:W-:Y:S02]  /*114c0*/  FMUL R18, R157, 1.4426950216293334961 ;  /* 0x3fb8aa3b9d127820 */ /* 0x000fe40000400000 */
[----:B------:R-:W-:Y:S02]  /*114d0*/  FMUL R158, R158, 1.4426950216293334961 ;  /* 0x3fb8aa3b9e9e7820 */ /* 0x000fe40000400000 */
[----:B------:R-:W-:Y:S02]  /*114e0*/  FMUL R159, R159, 1.4426950216293334961 ;  /* 0x3fb8aa3b9f9f7820 */ /* 0x000fe40000400000 */
[----:B------:R-:W-:Y:S02]  /*114f0*/  FMUL R19, R19, 1.4426950216293334961 ;  /* 0x3fb8aa3b13137820 */ /* 0x000fe40000400000 */
[----:B------:R-:W-:Y:S01]  /*11500*/  FMUL R248, R248, 1.4426950216293334961 ;  /* 0x3fb8aa3bf8f87820 */ /* 0x000fe20000400000 */
[----:B------:R-:W-:Y:S01]  /*11510*/  MUFU.EX2 R17, R17 ;  /* 0x0000001100117308 */ /* 0x000fe20000000800 */
[----:B------:R-:W-:-:S07]  /*11520*/  FFMA R163, R163, c[0x0][0x188], -R3 ;  /* 0x00006200a3a37a23 */ /* 0x000fce0000000803 */
[----:B------:R-:W1:Y:S01]  /*11530*/  MUFU.EX2 R18, R18 ;  /* 0x0000001200127308 */ /* 0x000e620000000800 */
[----:B------:R-:W-:-:S07]  /*11540*/  FMUL R163, R163, 1.4426950216293334961 ;  /* 0x3fb8aa3ba3a37820 */ /* 0x000fce0000400000 */
[----:B------:R-:W-:Y:S08]  /*11550*/  MUFU.EX2 R168, R158 ;  /* 0x0000009e00a87308 */ /* 0x000ff00000000800 */
[----:B------:R-:W1:Y:S08]  /*11560*/  MUFU.EX2 R211, R159 ;  /* 0x0000009f00d37308 */ /* 0x000e700000000800 */
[----:B------:R1:W1:Y:S02]  /*11570*/  MUFU.EX2 R16, R19 ;  /* 0x0000001300107308 */ /* 0x0002640000000800 */
[----:B-1----:R-:W-:-:S06]  /*11580*/  FMUL R19, R161, 1.4426950216293334961 ;  /* 0x3fb8aa3ba1137820 */ /* 0x002fcc0000400000 */
[----:B------:R-:W1:Y:S08]  /*11590*/  MUFU.EX2 R248, R248 ;  /* 0x000000f800f87308 */ /* 0x000e700000000800 */
[----:B------:R-:W1:Y:S08]  /*115a0*/  MUFU.EX2 R19, R19 ;  /* 0x0000001300137308 */ /* 0x000e700000000800 */
[----:B------:R-:W1:Y:S01]  /*115b0*/  MUFU.EX2 R228, R163 ;  /* 0x000000a300e47308 */ /* 0x000e620000000800 */
[----:B------:R-:W-:-:S02]  /*115c0*/  FADD R38, R17, R18 ;  /* 0x0000001211267221 */ /* 0x000fc40000000000 */
[----:B------:R-:W-:Y:S02]  /*115d0*/  FADD R36, R168, R211 ;  /* 0x000000d3a8247221 */ /* 0x000fe40000000000 */
[----:B------:R-:W-:Y:S02]  /*115e0*/  FADD R38, R16, R38 ;  /* 0x0000002610267221 */ /* 0x000fe40000000000 */
[----:B-1----:R-:W-:Y:S02]  /*115f0*/  FADD R36, R248, R36 ;  /* 0x00000024f8247221 */ /* 0x002fe40000000000 */
[----:B------:R-:W-:Y:S02]  /*11600*/  FADD R38, R19, R38 ;  /* 0x0000002613267221 */ /* 0x000fe40000000000 */
[----:B------:R-:W-:Y:S01]  /*11610*/  FADD R36, R228, R36 ;  /* 0x00000024e4247221 */ /* 0x000fe20000000000 */
[----:B0-----:R-:W-:Y:S02]  /*11620*/  FMNMX R6, R21, R14, !PT ;  /* 0x0000000e15067209 */ /* 0x001fe40007800000 */
[----:B--2---:R-:W-:-:S02]  /*11630*/  FMNMX R223, R20, R162, !PT ;  /* 0x000000a214df7209 */ /* 0x004fc40007800000 */
[----:B------:R-:W0:Y:S01]  /*11640*/  LDS R20, [R2.X8+0x400] ;  /* 0x0004000002147984 */ /* 0x000e220000008800 */
[----:B------:R-:W-:-:S04]  /*11650*/  FFMA R21, R174, c[0x0][0x188], -R6 ;  /* 0x00006200ae157a23 */ /* 0x000fc80000000806 */
[----:B------:R-:W-:-:S04]  /*11660*/  FMUL R21, R21, 1.4426950216293334961 ;  /* 0x3fb8aa3b15157820 */ /* 0x000fc80000400000 */
[----:B------:R1:W-:Y:S02]  /*11670*/  MUFU.EX2 R43, R21 ;  /* 0x00000015002b7308 */ /* 0x0003e40000000800 */
[----:B-1----:R-:W4:Y:S01]  /*11680*/  LDS R21, [R2.X8+0x600] ;  /* 0x0006000002157984 */ /* 0x002f220000008800 */
[--C-:B------:R-:W-:Y:S01]  /*11690*/  FFMA R194, R194, c[0x0][0x188], -R6.reuse ;  /* 0x00006200c2c27a23 */ /* 0x100fe20000000806 */
[----:B0-----:R-:W-:Y:S02]  /*116a0*/  FMNMX R7, R20, R15, !PT ;  /* 0x0000000f14077209 */ /* 0x001fe40007800000 */
[----:B------:R-:W0:Y:S01]  /*116b0*/  LDS R20, [R2.X8+0x700] ;  /* 0x0007000002147984 */ /* 0x000e220000008800 */
[--C-:B------:R-:W-:Y:S02]  /*116c0*/  FFMA R195, R195, c[0x0][0x188], -R6.reuse ;  /* 0x00006200c3c37a23 */ /* 0x100fe40000000806 */
[----:B------:R-:W-:Y:S02]  /*116d0*/  FMUL R194, R194, 1.4426950216293334961 ;  /* 0x3fb8aa3bc2c27820 */ /* 0x000fe40000400000 */
[----:B------:R-:W-:Y:S01]  /*116e0*/  FFMA R175, R175, c[0x0][0x188], -R6 ;  /* 0x00006200afaf7a23 */ /* 0x000fe20000000806 */
[----:B---3--:R-:W-:Y:S01]  /*116f0*/  FMNMX R220, R22, R97, !PT ;  /* 0x0000006116dc7209 */ /* 0x008fe20007800000 */
[----:B------:R-:W-:-:S02]  /*11700*/  FMUL R195, R195, 1.4426950216293334961 ;  /* 0x3fb8aa3bc3c37820 */ /* 0x000fc40000400000 */
[--C-:B------:R-:W-:Y:S01]  /*11710*/  FFMA R176, R176, c[0x0][0x188], -R7.reuse ;  /* 0x00006200b0b07a23 */ /* 0x100fe20000000807 */
[----:B------:R-:W1:Y:S01]  /*11720*/  MUFU.EX2 R34, R194 ;  /* 0x000000c200227308 */ /* 0x000e620000000800 */
[--C-:B------:R-:W-:Y:S02]  /*11730*/  FFMA R177, R177, c[0x0][0x188], -R7.reuse ;  /* 0x00006200b1b17a23 */ /* 0x100fe40000000807 */
[----:B------:R-:W-:Y:S02]  /*11740*/  FMUL R175, R175, 1.4426950216293334961 ;  /* 0x3fb8aa3bafaf7820 */ /* 0x000fe40000400000 */
[----:B------:R-:W-:Y:S02]  /*11750*/  FMUL R176, R176, 1.4426950216293334961 ;  /* 0x3fb8aa3bb0b07820 */ /* 0x000fe40000400000 */
[--C-:B------:R-:W-:Y:S01]  /*11760*/  FFMA R184, R184, c[0x0][0x188], -R7.reuse ;  /* 0x00006200b8b87a23 */ /* 0x100fe20000000807 */
[----:B------:R-:W2:Y:S01]  /*11770*/  MUFU.EX2 R47, R195 ;  /* 0x000000c3002f7308 */ /* 0x000ea20000000800 */
[----:B------:R-:W-:-:S02]  /*11780*/  FFMA R185, R185, c[0x0][0x188], -R7 ;  /* 0x00006200b9b97a23 */ /* 0x000fc40000000807 */
[----:B------:R-:W-:Y:S02]  /*11790*/  FMUL R177, R177, 1.4426950216293334961 ;  /* 0x3fb8aa3bb1b17820 */ /* 0x000fe40000400000 */
[--C-:B------:R-:W-:Y:S01]  /*117a0*/  FFMA R178, R178, c[0x0][0x188], -R220.reuse ;  /* 0x00006200b2b27a23 */ /* 0x100fe200000008dc */
[----:B----4-:R-:W-:Y:S01]  /*117b0*/  FMNMX R221, R21, R98, !PT ;  /* 0x0000006215dd7209 */ /* 0x010fe20007800000 */
[----:B------:R-:W-:Y:S01]  /*117c0*/  FMUL R184, R184, 1.4426950216293334961 ;  /* 0x3fb8aa3bb8b87820 */ /* 0x000fe20000400000 */
[----:B------:R-:W3:Y:S01]  /*117d0*/  MUFU.EX2 R37, R175 ;  /* 0x000000af00257308 */ /* 0x000ee20000000800 */
[----:B------:R-:W-:Y:S02]  /*117e0*/  FFMA R179, R179, c[0x0][0x188], -R220 ;  /* 0x00006200b3b37a23 */ /* 0x000fe400000008dc */
[----:B------:R-:W-:Y:S02]  /*117f0*/  FMUL R185, R185, 1.4426950216293334961 ;  /* 0x3fb8aa3bb9b97820 */ /* 0x000fe40000400000 */
[----:B------:R-:W-:-:S03]  /*11800*/  FMUL R178, R178, 1.4426950216293334961 ;  /* 0x3fb8aa3bb2b27820 */ /* 0x000fc60000400000 */
[----:B------:R-:W4:Y:S01]  /*11810*/  MUFU.EX2 R33, R176 ;  /* 0x000000b000217308 */ /* 0x000f220000000800 */
[--C-:B------:R-:W-:Y:S02]  /*11820*/  FFMA R186, R186, c[0x0][0x188], -R220.reuse ;  /* 0x00006200baba7a23 */ /* 0x100fe400000008dc */
[----:B------:R-:W-:Y:S02]  /*11830*/  FMUL R179, R179, 1.4426950216293334961 ;  /* 0x3fb8aa3bb3b37820 */ /* 0x000fe40000400000 */
[----:B------:R-:W-:-:S03]  /*11840*/  FFMA R187, R187, c[0x0][0x188], -R220 ;  /* 0x00006200bbbb7a23 */ /* 0x000fc600000008dc */
[----:B------:R-:W1:Y:S01]  /*11850*/  MUFU.EX2 R46, R177 ;  /* 0x000000b1002e7308 */ /* 0x000e620000000800 */
[--C-:B------:R-:W-:Y:S01]  /*11860*/  FFMA R188, R188, c[0x0][0x188], -R221.reuse ;  /* 0x00006200bcbc7a23 */ /* 0x100fe200000008dd */
[----:B0-----:R-:W-:Y:S01]  /*11870*/  FMNMX R5, R20, R99, !PT ;  /* 0x0000006314057209 */ /* 0x001fe20007800000 */
[----:B------:R-:W-:Y:S02]  /*11880*/  FMUL R186, R186, 1.4426950216293334961 ;  /* 0x3fb8aa3bbaba7820 */ /* 0x000fe40000400000 */
[----:B------:R-:W-:-:S03]  /*11890*/  FFMA R189, R189, c[0x0][0x188], -R221 ;  /* 0x00006200bdbd7a23 */ /* 0x000fc600000008dd */
[----:B------:R-:W0:Y:S01]  /*118a0*/  MUFU.EX2 R42, R184 ;  /* 0x000000b8002a7308 */ /* 0x000e220000000800 */
[----:B------:R-:W-:Y:S01]  /*118b0*/  FMUL R187, R187, 1.4426950216293334961 ;  /* 0x3fb8aa3bbbbb7820 */ /* 0x000fe20000400000 */
[----:B------:R-:W-:Y:S01]  /*118c0*/  STL [R1+0x14], R223 ;  /* 0x000014df01007387 */ /* 0x000fe20000100800 */
[----:B------:R-:W-:-:S05]  /*118d0*/  FMUL R188, R188, 1.4426950216293334961 ;  /* 0x3fb8aa3bbcbc7820 */ /* 0x000fca0000400000 */
[----:B------:R-:W0:Y:S01]  /*118e0*/  MUFU.EX2 R29, R185 ;  /* 0x000000b9001d7308 */ /* 0x000e220000000800 */
[----:B------:R-:W-:Y:S01]  /*118f0*/  STL [R1+0x10], R6 ;  /* 0x0000100601007387 */ /* 0x000fe20000100800 */
[----:B------:R-:W-:-:S06]  /*11900*/  FFMA R216, R216, c[0x0][0x188], -R221 ;  /* 0x00006200d8d87a23 */ /* 0x000fcc00000008dd */
[----:B------:R-:W0:Y:S01]  /*11910*/  MUFU.EX2 R32, R178 ;  /* 0x000000b200207308 */ /* 0x000e220000000800 */
[----:B-1----:R1:W-:Y:S01]  /*11920*/  STL [R1+0x120], R34 ;  /* 0x0001202201007387 */ /* 0x0023e20000100800 */
[----:B------:R-:W-:Y:S02]  /*11930*/  FMUL R189, R189, 1.4426950216293334961 ;  /* 0x3fb8aa3bbdbd7820 */ /* 0x000fe40000400000 */
[----:B------:R-:W-:-:S04]  /*11940*/  FFMA R217, R217, c[0x0][0x188], -R221 ;  /* 0x00006200d9d97a23 */ /* 0x000fc800000008dd */
[----:B------:R-:W0:Y:S01]  /*11950*/  MUFU.EX2 R45, R179 ;  /* 0x000000b3002d7308 */ /* 0x000e220000000800 */
[----:B--2---:R-:W-:Y:S01]  /*11960*/  STL [R1+0x11c], R47 ;  /* 0x00011c2f01007387 */ /* 0x004fe20000100800 */
[--C-:B------:R-:W-:Y:S02]  /*11970*/  FFMA R190, R190, c[0x0][0x188], -R5.reuse ;  /* 0x00006200bebe7a23 */ /* 0x100fe40000000805 */
[----:B------:R-:W-:Y:S01]  /*11980*/  FMUL R216, R216, 1.4426950216293334961 ;  /* 0x3fb8aa3bd8d87820 */ /* 0x000fe20000400000 */
[----:B------:R-:W-:Y:S03]  /*11990*/  STL [R1+0xc], R7 ;  /* 0x00000c0701007387 */ /* 0x000fe60000100800 */
[----:B------:R-:W2:Y:S01]  /*119a0*/  MUFU.EX2 R41, R186 ;  /* 0x000000ba00297308 */ /* 0x000ea20000000800 */
[----:B------:R-:W-:Y:S01]  /*119b0*/  STL [R1+0x118], R43 ;  /* 0x0001182b01007387 */ /* 0x000fe20000100800 */
[----:B------:R-:W-:-:S02]  /*119c0*/  FFMA R218, R218, c[0x0][0x188], -R5 ;  /* 0x00006200dada7a23 */ /* 0x000fc40000000805 */
[----:B------:R-:W-:Y:S01]  /*119d0*/  FMUL R217, R217, 1.4426950216293334961 ;  /* 0x3fb8aa3bd9d97820 */ /* 0x000fe20000400000 */
[----:B---3--:R-:W-:Y:S03]  /*119e0*/  STL [R1+0x114], R37 ;  /* 0x0001142501007387 */ /* 0x008fe60000100800 */
[----:B------:R-:W3:Y:S01]  /*119f0*/  MUFU.EX2 R28, R187 ;  /* 0x000000bb001c7308 */ /* 0x000ee20000000800 */
[----:B----4-:R4:W-:Y:S01]  /*11a00*/  STL [R1+0x110], R33 ;  /* 0x0001102101007387 */ /* 0x0109e20000100800 */
[----:B------:R-:W-:-:S06]  /*11a10*/  FMUL R190, R190, 1.4426950216293334961 ;  /* 0x3fb8aa3bbebe7820 */ /* 0x000fcc0000400000 */
[----:B------:R-:W1:Y:S01]  /*11a20*/  MUFU.EX2 R31, R188 ;  /* 0x000000bc001f7308 */ /* 0x000e620000000800 */
[----:B------:R-:W-:Y:S01]  /*11a30*/  STL [R1+0x12dc], R97 ;  /* 0x0012dc6101007387 */ /* 0x000fe20000100800 */
[----:B------:R-:W-:-:S03]  /*11a40*/  FMUL R218, R218, 1.4426950216293334961 ;  /* 0x3fb8aa3bdada7820 */ /* 0x000fc60000400000 */
[----:B------:R-:W-:Y:S03]  /*11a50*/  STL [R1+0x10c], R46 ;  /* 0x00010c2e01007387 */ /* 0x000fe60000100800 */
[----:B------:R-:W1:Y:S01]  /*11a60*/  MUFU.EX2 R44, R189 ;  /* 0x000000bd002c7308 */ /* 0x000e620000000800 */
[----:B------:R-:W-:Y:S04]  /*11a70*/  STL [R1+0x8], R220 ;  /* 0x000008dc01007387 */ /* 0x000fe80000100800 */
[----:B0-----:R0:W-:Y:S03]  /*11a80*/  STL [R1+0x108], R42 ;  /* 0x0001082a01007387 */ /* 0x0011e60000100800 */
[----:B------:R-:W0:Y:S01]  /*11a90*/  MUFU.EX2 R40, R216 ;  /* 0x000000d800287308 */ /* 0x000e220000000800 */
[----:B------:R-:W-:Y:S04]  /*11aa0*/  STL [R1+0x100], R29 ;  /* 0x0001001d01007387 */ /* 0x000fe80000100800 */
[----:B------:R0:W-:Y:S03]  /*11ab0*/  STL [R1+0x104], R32 ;  /* 0x0001042001007387 */ /* 0x0001e60000100800 */
[----:B------:R-:W0:Y:S01]  /*11ac0*/  MUFU.EX2 R23, R217 ;  /* 0x000000d900177308 */ /* 0x000e220000000800 */
[----:B------:R-:W-:Y:S07]  /*11ad0*/  STL [R1+0x12e0], R220 ;  /* 0x0012e0dc01007387 */ /* 0x000fee0000100800 */
[----:B------:R-:W0:Y:S01]  /*11ae0*/  MUFU.EX2 R30, R190 ;  /* 0x000000be001e7308 */ /* 0x000e220000000800 */
[----:B------:R-:W-:Y:S04]  /*11af0*/  STL [R1+0xfc], R45 ;  /* 0x0000fc2d01007387 */ /* 0x000fe80000100800 */
[----:B------:R-:W-:Y:S03]  /*11b00*/  STL [R1+0x12e4], R98 ;  /* 0x0012e46201007387 */ /* 0x000fe60000100800 */
[----:B------:R-:W0:Y:S01]  /*11b10*/  MUFU.EX2 R39, R218 ;  /* 0x000000da00277308 */ /* 0x000e220000000800 */
[----:B------:R-:W-:Y:S04]  /*11b20*/  STL [R1+0x4], R221 ;  /* 0x000004dd01007387 */ /* 0x000fe80000100800 */
[----:B--2---:R-:W-:Y:S04]  /*11b30*/  STL [R1+0xf8], R41 ;  /* 0x0000f82901007387 */ /* 0x004fe80000100800 */
[----:B---3--:R-:W-:Y:S04]  /*11b40*/  STL [R1+0xf4], R28 ;  /* 0x0000f41c01007387 */ /* 0x008fe80000100800 */
[----:B-1----:R1:W-:Y:S04]  /*11b50*/  STL [R1+0xf0], R31 ;  /* 0x0000f01f01007387 */ /* 0x0023e80000100800 */
[----:B------:R-:W-:Y:S01]  /*11b60*/  STL [R1+0x12e8], R99 ;  /* 0x0012e86301007387 */ /* 0x000fe20000100800 */
[----:B------:R-:W-:-:S03]  /*11b70*/  FADD R34, R34, R47 ;  /* 0x0000002f22227221 */ /* 0x000fc60000000000 */
[----:B------:R2:W-:Y:S01]  /*11b80*/  STL [R1+0xec], R44 ;  /* 0x0000ec2c01007387 */ /* 0x0005e20000100800 */
[----:B----4-:R-:W-:-:S03]  /*11b90*/  FADD R33, R33, R46 ;  /* 0x0000002e21217221 */ /* 0x010fc60000000000 */
[----:B------:R-:W-:Y:S04]  /*11ba0*/  STL [R1+0x12ec], R221 ;  /* 0x0012ecdd01007387 */ /* 0x000fe80000100800 */
[----:B------:R-:W-:Y:S04]  /*11bb0*/  STL [R1], R5 ;  /* 0x0000000501007387 */ /* 0x000fe80000100800 */
[----:B0-----:R-:W-:Y:S01]  /*11bc0*/  STL [R1+0xe8], R40 ;  /* 0x0000e82801007387 */ /* 0x001fe20000100800 */
[----:B------:R-:W-:-:S03]  /*11bd0*/  FADD R34, R43, R34 ;  /* 0x000000222b227221 */ /* 0x000fc60000000000 */
[----:B------:R-:W-:Y:S01]  /*11be0*/  STL [R1+0xe0], R23 ;  /* 0x0000e01701007387 */ /* 0x000fe20000100800 */
[----:B------:R-:W-:-:S03]  /*11bf0*/  FADD R33, R42, R33 ;  /* 0x000000212a217221 */ /* 0x000fc60000000000 */
[----:B------:R0:W-:Y:S04]  /*11c00*/  STL [R1+0xe4], R30 ;  /* 0x0000e41e01007387 */ /* 0x0001e80000100800 */
[----:B------:R-:W-:Y:S04]  /*11c10*/  STL [R1+0x12f0], R5 ;  /* 0x0012f00501007387 */ /* 0x000fe80000100800 */
[----:B------:R-:W-:Y:S04]  /*11c20*/  STL [R1+0xdc], R39 ;  /* 0x0000dc2701007387 */ /* 0x000fe80000100800 */
[----:B------:R-:W3:Y:S01]  /*11c30*/  LDL.64 R42, [R1+0x950] ;  /* 0x00095000012a7983 */ /* 0x000ee20000100a00 */
[----:B------:R-:W-:-:S02]  /*11c40*/  FFMA R192, R192, c[0x0][0x188], -R223 ;  /* 0x00006200c0c07a23 */ /* 0x000fc400000008df */
[----:B------:R-:W-:Y:S01]  /*11c50*/  FFMA R193, R193, c[0x0][0x188], -R223 ;  /* 0x00006200c1c17a23 */ /* 0x000fe200000008df */
[----:B------:R-:W4:Y:S01]  /*11c60*/  LDL.64 R50, [R1+0x958] ;  /* 0x0009580001327983 */ /* 0x000f220000100a00 */
[----:B------:R-:W-:Y:S02]  /*11c70*/  FFMA R191, R191, c[0x0][0x188], -R5 ;  /* 0x00006200bfbf7a23 */ /* 0x000fe40000000805 */
[----:B------:R-:W-:Y:S01]  /*11c80*/  FFMA R250, R172, c[0x0][0x188], -R223 ;  /* 0x00006200acfa7a23 */ /* 0x000fe200000008df */
[----:B------:R-:W3:Y:S01]  /*11c90*/  LDL.64 R60, [R1+0x968] ;  /* 0x00096800013c7983 */ /* 0x000ee20000100a00 */
[----:B------:R-:W-:Y:S02]  /*11ca0*/  FMUL R192, R192, 1.4426950216293334961 ;  /* 0x3fb8aa3bc0c07820 */ /* 0x000fe40000400000 */
[----:B------:R-:W-:Y:S01]  /*11cb0*/  FMUL R193, R193, 1.4426950216293334961 ;  /* 0x3fb8aa3bc1c17820 */ /* 0x000fe20000400000 */
[----:B------:R-:W3:Y:S01]  /*11cc0*/  LDL.64 R46, [R1+0x930] ;  /* 0x00093000012e7983 */ /* 0x000ee20000100a00 */
[----:B------:R-:W-:-:S02]  /*11cd0*/  FMUL R191, R191, 1.4426950216293334961 ;  /* 0x3fb8aa3bbfbf7820 */ /* 0x000fc40000400000 */
[----:B------:R-:W-:Y:S01]  /*11ce0*/  FMUL R250, R250, 1.4426950216293334961 ;  /* 0x3fb8aa3bfafa7820 */ /* 0x000fe20000400000 */
[----:B------:R-:W-:Y:S01]  /*11cf0*/  MUFU.EX2 R226, R192 ;  /* 0x000000c000e27308 */ /* 0x000fe20000000800 */
[----:B------:R-:W-:Y:S01]  /*11d00*/  FFMA R173, R173, c[0x0][0x188], -R223 ;  /* 0x00006200adad7a23 */ /* 0x000fe200000008df */
[----:B------:R-:W3:Y:S01]  /*11d10*/  LDL.64 R52, [R1+0x960] ;  /* 0x0009600001347983 */ /* 0x000ee20000100a00 */
[----:B------:R-:W-:Y:S02]  /*11d20*/  FFMA R219, R219, c[0x0][0x188], -R5 ;  /* 0x00006200dbdb7a23 */ /* 0x000fe40000000805 */
[----:B------:R-:W-:Y:S01]  /*11d30*/  FADD R32, R32, R45 ;  /* 0x0000002d20207221 */ /* 0x000fe20000000000 */
[----:B------:R-:W-:Y:S01]  /*11d40*/  F2FP.BF16.PACK_AB R17, R18, R17 ;  /* 0x000000111211723e */ /* 0x000fe200000010ff */
[----:B-1----:R-:W-:Y:S01]  /*11d50*/  FADD R31, R31, R44 ;  /* 0x0000002c1f1f7221 */ /* 0x002fe20000000000 */
[----:B------:R-:W1:Y:S01]  /*11d60*/  MUFU.EX2 R224, R193 ;  /* 0x000000c100e07308 */ /* 0x000e620000000800 */
[----:B------:R-:W-:Y:S01]  /*11d70*/  FMUL R173, R173, 1.4426950216293334961 ;  /* 0x3fb8aa3badad7820 */ /* 0x000fe20000400000 */
[----:B------:R-:W-:Y:S01]  /*11d80*/  F2FP.BF16.PACK_AB R16, R19, R16 ;  /* 0x000000101310723e */ /* 0x000fe200000010ff */
[----:B------:R-:W-:Y:S01]  /*11d90*/  FMUL R219, R219, 1.4426950216293334961 ;  /* 0x3fb8aa3bdbdb7820 */ /* 0x000fe20000400000 */
[----:B------:R-:W3:Y:S04]  /*11da0*/  LDL.64 R58, [R1+0x940] ;  /* 0x00094000013a7983 */ /* 0x000ee80000100a00 */
[----:B------:R-:W0:Y:S01]  /*11db0*/  MUFU.EX2 R2, R191 ;  /* 0x000000bf00027308 */ /* 0x000e220000000800 */
[----:B------:R-:W-:Y:S01]  /*11dc0*/  FADD R34, R37, R34 ;  /* 0x0000002225227221 */ /* 0x000fe20000000000 */
[----:B------:R-:W3:Y:S06]  /*11dd0*/  LDL.64 R48, [R1+0x938] ;  /* 0x0009380001307983 */ /* 0x000eec0000100a00 */
[----:B------:R-:W0:Y:S01]  /*11de0*/  MUFU.EX2 R250, R250 ;  /* 0x000000fa00fa7308 */ /* 0x000e220000000800 */
[----:B------:R-:W-:Y:S01]  /*11df0*/  FADD R32, R41, R32 ;  /* 0x0000002029207221 */ /* 0x000fe20000000000 */
[----:B--2---:R-:W2:Y:S06]  /*11e00*/  LDL.64 R44, [R1+0x928] ;  /* 0x00092800012c7983 */ /* 0x004eac0000100a00 */
[----:B------:R-:W0:Y:S01]  /*11e10*/  MUFU.EX2 R249, R173 ;  /* 0x000000ad00f97308 */ /* 0x000e220000000800 */
[----:B-1----:R-:W-:-:S07]  /*11e20*/  FADD R35, R226, R224 ;  /* 0x000000e0e2237221 */ /* 0x002fce0000000000 */
[----:B------:R-:W1:Y:S01]  /*11e30*/  MUFU.EX2 R252, R219 ;  /* 0x000000db00fc7308 */ /* 0x000e620000000800 */
[----:B0-----:R-:W-:Y:S02]  /*11e40*/  FADD R30, R30, R2 ;  /* 0x000000021e1e7221 */ /* 0x001fe40000000000 */
[----:B------:R-:W-:Y:S02]  /*11e50*/  FADD R35, R250, R35 ;  /* 0x00000023fa237221 */ /* 0x000fe40000000000 */
[----:B------:R-:W-:Y:S02]  /*11e60*/  FADD R31, R40, R31 ;  /* 0x0000001f281f7221 */ /* 0x000fe40000000000 */
[----:B------:R-:W-:Y:S02]  /*11e70*/  FADD R30, R39, R30 ;  /* 0x0000001e271e7221 */ /* 0x000fe40000000000 */
[----:B------:R-:W-:Y:S01]  /*11e80*/  FADD R33, R29, R33 ;  /* 0x000000211d217221 */ /* 0x000fe20000000000 */
[----:B------:R-:W-:Y:S01]  /*11e90*/  SHFL.BFLY PT, R37, R36, 0x2, 0x1f ;  /* 0x0c401f0024257f89 */ /* 0x000fe200000e0000 */
[----:B------:R-:W-:-:S02]  /*11ea0*/  FADD R35, R249, R35 ;  /* 0x00000023f9237221 */ /* 0x000fc40000000000 */
[----:B------:R-:W-:Y:S01]  /*11eb0*/  FADD R32, R28, R32 ;  /* 0x000000201c207221 */ /* 0x000fe20000000000 */
[----:B------:R-:W2:Y:S01]  /*11ec0*/  LDL.64 R40, [R1+0x948] ;  /* 0x0009480001287983 */ /* 0x000ea20000100a00 */
[----:B------:R-:W-:Y:S02]  /*11ed0*/  FADD R31, R23, R31 ;  /* 0x0000001f171f7221 */ /* 0x000fe40000000000 */
[----:B-1----:R-:W-:Y:S01]  /*11ee0*/  FADD R30, R252, R30 ;  /* 0x0000001efc1e7221 */ /* 0x002fe20000000000 */
[----:B------:R-:W0:Y:S04]  /*11ef0*/  SHFL.BFLY PT, R22, R35, 0x2, 0x1f ;  /* 0x0c401f0023167f89 */ /* 0x000e2800000e0000 */
[----:B------:R-:W1:Y:S04]  /*11f00*/  SHFL.BFLY PT, R39, R38, 0x2, 0x1f ;  /* 0x0c401f0026277f89 */ /* 0x000e6800000e0000 */
[----:B------:R-:W1:Y:S04]  /*11f10*/  SHFL.BFLY PT, R23, R34, 0x2, 0x1f ;  /* 0x0c401f0022177f89 */ /* 0x000e6800000e0000 */
[----:B------:R-:W1:Y:S04]  /*11f20*/  SHFL.BFLY PT, R28, R33, 0x2, 0x1f ;  /* 0x0c401f00211c7f89 */ /* 0x000e6800000e0000 */
[----:B------:R-:W1:Y:S04]  /*11f30*/  SHFL.BFLY PT, R29, R32, 0x2, 0x1f ;  /* 0x0c401f00201d7f89 */ /* 0x000e6800000e0000 */
[----:B------:R-:W1:Y:S04]  /*11f40*/  SHFL.BFLY PT, R20, R31, 0x2, 0x1f ;  /* 0x0c401f001f147f89 */ /* 0x000e6800000e0000 */
[----:B------:R-:W1:Y:S01]  /*11f50*/  SHFL.BFLY PT, R21, R30, 0x2, 0x1f ;  /* 0x0c401f001e157f89 */ /* 0x000e6200000e0000 */
[----:B0-----:R-:W-:-:S02]  /*11f60*/  FADD R22, R35, R22 ;  /* 0x0000001623167221 */ /* 0x001fc40000000000 */
[----:B------:R-:W-:Y:S02]  /*11f70*/  FADD R37, R36, R37 ;  /* 0x0000002524257221 */ /* 0x000fe40000000000 */
[----:B-1----:R-:W-:Y:S02]  /*11f80*/  FADD R39, R38, R39 ;  /* 0x0000002726277221 */ /* 0x002fe40000000000 */
[----:B------:R-:W-:Y:S02]  /*11f90*/  FADD R23, R34, R23 ;  /* 0x0000001722177221 */ /* 0x000fe40000000000 */
[----:B------:R-:W-:Y:S02]  /*11fa0*/  FADD R28, R33, R28 ;  /* 0x0000001c211c7221 */ /* 0x000fe40000000000 */
[----:B------:R-:W-:Y:S02]  /*11fb0*/  FADD R29, R32, R29 ;  /* 0x0000001d201d7221 */ /* 0x000fe40000000000 */
[----:B------:R-:W-:-:S02]  /*11fc0*/  FADD R20, R31, R20 ;  /* 0x000000141f147221 */ /* 0x000fc40000000000 */
[----:B------:R-:W-:Y:S01]  /*11fd0*/  FADD R35, R30, R21 ;  /* 0x000000151e237221 */ /* 0x000fe20000000000 */
[----:B------:R-:W0:Y:S04]  /*11fe0*/  SHFL.BFLY PT, R38, R39, 0x1, 0x1f ;  /* 0x0c201f0027267f89 */ /* 0x000e2800000e0000 */
[----:B------:R-:W1:Y:S04]  /*11ff0*/  SHFL.BFLY PT, R36, R37, 0x1, 0x1f ;  /* 0x0c201f0025247f89 */ /* 0x000e6800000e0000 */
[----:B------:R-:W1:Y:S04]  /*12000*/  SHFL.BFLY PT, R34, R22, 0x1, 0x1f ;  /* 0x0c201f0016227f89 */ /* 0x000e6800000e0000 */
[----:B------:R-:W1:Y:S04]  /*12010*/  SHFL.BFLY PT, R33, R23, 0x1, 0x1f ;  /* 0x0c201f0017217f89 */ /* 0x000e6800000e0000 */
[----:B------:R-:W1:Y:S04]  /*12020*/  SHFL.BFLY PT, R32, R28, 0x1, 0x1f ;  /* 0x0c201f001c207f89 */ /* 0x000e6800000e0000 */
[----:B------:R-:W1:Y:S04]  /*12030*/  SHFL.BFLY PT, R31, R29, 0x1, 0x1f ;  /* 0x0c201f001d1f7f89 */ /* 0x000e6800000e0000 */
[----:B------:R-:W1:Y:S04]  /*12040*/  SHFL.BFLY PT, R30, R20, 0x1, 0x1f ;  /* 0x0c201f00141e7f89 */ /* 0x000e6800000e0000 */
[----:B------:R-:W1:Y:S01]  /*12050*/  SHFL.BFLY PT, R21, R35, 0x1, 0x1f ;  /* 0x0c201f0023157f89 */ /* 0x000e6200000e0000 */
[----:B0-----:R-:W-:-:S03]  /*12060*/  FADD R38, R39, R38 ;  /* 0x0000002627267221 */ /* 0x001fc60000000000 */
[----:B------:R-:W-:Y:S01]  /*12070*/  BAR.SYNC.DEFER_BLOCKING 0x0 ;  /* 0x0000000000007b1d */ /* 0x000fe20000010000 */
[----:B-1----:R-:W-:Y:S02]  /*12080*/  FADD R36, R37, R36 ;  /* 0x0000002425247221 */ /* 0x002fe40000000000 */
[----:B------:R-:W-:Y:S02]  /*12090*/  FADD R34, R22, R34 ;  /* 0x0000002216227221 */ /* 0x000fe40000000000 */
[----:B------:R-:W-:Y:S02]  /*120a0*/  FADD R33, R23, R33 ;  /* 0x0000002117217221 */ /* 0x000fe40000000000 */
[----:B------:R-:W-:Y:S02]  /*120b0*/  FADD R32, R28, R32 ;  /* 0x000000201c207221 */ /* 0x000fe40000000000 */
[----:B------:R-:W-:Y:S02]  /*120c0*/  FADD R31, R29, R31 ;  /* 0x0000001f1d1f7221 */ /* 0x000fe40000000000 */
[----:B------:R-:W-:-:S02]  /*120d0*/  FADD R30, R20, R30 ;  /* 0x0000001e141e7221 */ /* 0x000fc40000000000 */
[----:B------:R-:W-:Y:S01]  /*120e0*/  FADD R21, R35, R21 ;  /* 0x0000001523157221 */ /* 0x000fe20000000000 */
[----:B------:R-:W-:Y:S04]  /*120f0*/  @!P1 STS [R251], R38 ;  /* 0x00000026fb009388 */ /* 0x000fe80000000800 */
[----:B------:R-:W-:Y:S04]  /*12100*/  @!P1 STS [R251+0x100], R36 ;  /* 0x00010024fb009388 */ /* 0x000fe80000000800 */
[----:B------:R-:W-:Y:S04]  /*12110*/  @!P1 STS [R251+0x200], R34 ;  /* 0x00020022fb009388 */ /* 0x000fe80000000800 */
[----:B------:R-:W-:Y:S04]  /*12120*/  @!P1 STS [R251+0x300], R33 ;  /* 0x00030021fb009388 */ /* 0x000fe80000000800 */
[----:B------:R-:W-:Y:S04]  /*12130*/  @!P1 STS [R251+0x400], R32 ;  /* 0x00040020fb009388 */ /* 0x000fe80000000800 */
[----:B------:R-:W-:Y:S04]  /*12140*/  @!P1 STS [R251+0x500], R31 ;  /* 0x0005001ffb009388 */ /* 0x000fe80000000800 */
[----:B------:R-:W-:Y:S04]  /*12150*/  @!P1 STS [R251+0x600], R30 ;  /* 0x0006001efb009388 */ /* 0x000fe80000000800 */
[----:B------:R-:W-:Y:S04]  /*12160*/  @!P1 STS [R251+0x700], R21 ;  /* 0x00070015fb009388 */ /* 0x000fe80000000800 */
[----:B------:R-:W-:Y:S06]  /*12170*/  BAR.SYNC.DEFER_BLOCKING 0x0 ;  /* 0x0000000000007b1d */ /* 0x000fec0000010000 */
[----:B------:R-:W0:Y:S04]  /*12180*/  LDS R20, [R0.X4] ;  /* 0x0000000000147984 */ /* 0x000e280000004800 */
[----:B------:R-:W1:Y:S04]  /*12190*/  LDS R21, [R0.X4+0x400] ;  /* 0x0004000000157984 */ /* 0x000e680000004800 */
[----:B0-----:R-:W0:Y:S04]  /*121a0*/  SHFL.BFLY PT, R23, R20, 0x4, 0x1f ;  /* 0x0c801f0014177f89 */ /* 0x001e2800000e0000 */
[----:B-1----:R-:W1:Y:S01]  /*121b0*/  SHFL.BFLY PT, R22, R21, 0x4, 0x1f ;  /* 0x0c801f0015167f89 */ /* 0x002e6200000e0000 */
[----:B0-----:R-:W-:-:S02]  /*121c0*/  FADD R20, R20, R23 ;  /* 0x0000001714147221 */ /* 0x001fc40000000000 */
[----:B-1----:R-:W-:-:S03]  /*121d0*/  FADD R21, R21, R22 ;  /* 0x0000001615157221 */ /* 0x002fc60000000000 */
[----:B------:R-:W0:Y:S04]  /*121e0*/  SHFL.BFLY PT, R23, R20, 0x2, 0x1f ;  /* 0x0c401f0014177f89 */ /* 0x000e2800000e0000 */
[----:B------:R-:W1:Y:S01]  /*121f0*/  SHFL.BFLY PT, R22, R21, 0x2, 0x1f ;  /* 0x0c401f0015167f89 */ /* 0x000e6200000e0000 */
[----:B0-----:R-:W-:Y:S02]  /*12200*/  FADD R20, R20, R23 ;  /* 0x0000001714147221 */ /* 0x001fe40000000000 */
[----:B-1----:R-:W-:-:S03]  /*12210*/  FADD R21, R21, R22 ;  /* 0x0000001615157221 */ /* 0x002fc60000000000 */
[----:B------:R-:W0:Y:S04]  /*12220*/  SHFL.BFLY PT, R23, R20, 0x1, 0x1f ;  /* 0x0c201f0014177f89 */ /* 0x000e2800000e0000 */
[----:B------:R-:W1:Y:S01]  /*12230*/  SHFL.BFLY PT, R22, R21, 0x1, 0x1f ;  /* 0x0c201f0015167f89 */ /* 0x000e6200000e0000 */
[----:B0-----:R-:W-:Y:S02]  /*12240*/  FADD R20, R20, R23 ;  /* 0x0000001714147221 */ /* 0x001fe40000000000 */
[----:B-1----:R-:W-:-:S03]  /*12250*/  FADD R22, R21, R22 ;  /* 0x0000001615167221 */ /* 0x002fc60000000000 */
[----:B------:R4:W-:Y:S04]  /*12260*/  @!P0 STS [R0.X4], R20 ;  /* 0x0000001400008388 */ /* 0x0009e80000004800 */
[----:B------:R0:W-:Y:S01]  /*12270*/  @!P0 STS [R0.X4+0x400], R22 ;  /* 0x0004001600008388 */ /* 0x0001e20000004800 */
[----:B---3--:R-:W-:-:S03]  /*12280*/  IMAD.WIDE R18, R4, 0x2, R42 ;  /* 0x0000000204127825 */ /* 0x008fc600078e022a */
[----:B------:R-:W-:Y:S06]  /*12290*/  BAR.SYNC.DEFER_BLOCKING 0x0 ;  /* 0x0000000000007b1d */ /* 0x000fec0000010000 */
[----:B------:R1:W3:Y:S01]  /*122a0*/  LDG.E.U16 R57, [R18.64] ;  /* 0x0000000412397981 */ /* 0x0002e2000c1e1500 */
[----:B----4-:R-:W-:-:S04]  /*122b0*/  IMAD.WIDE R20, R4, 0x2, R50 ;  /* 0x0000000204147825 */ /* 0x010fc800078e0232 */
[C---:B------:R-:W-:Y:S01]  /*122c0*/  IMAD.WIDE R28, R4.reuse, 0x2, R60 ;  /* 0x00000002041c7825 */ /* 0x040fe200078e023c */
[----:B0-----:R0:W2:Y:S04]  /*122d0*/  LDG.E.U16 R0, [R20.64] ;  /* 0x0000000414007981 */ /* 0x0010a8000c1e1500 */
[----:B------:R-:W-:Y:S01]  /*122e0*/  STL [R1+0x11c0], R251 ;  /* 0x0011c0fb01007387 */ /* 0x000fe20000100800 */
[----:B------:R-:W-:-:S03]  /*122f0*/  IMAD.WIDE R22, R4, 0x2, R52 ;  /* 0x0000000204167825 */ /* 0x000fc600078e0234 */
[----:B------:R-:W-:Y:S01]  /*12300*/  STL [R1+0x12f4], R17 ;  /* 0x0012f41101007387 */ /* 0x000fe20000100800 */
[----:B0-----:R-:W-:-:S03]  /*12310*/  IMAD.WIDE R20, R4, 0x2, R46 ;  /* 0x0000000204147825 */ /* 0x001fc600078e022e */
[----:B------:R-:W-:Y:S04]  /*12320*/  STL [R1+0x12f8], R16 ;  /* 0x0012f81001007387 */ /* 0x000fe80000100800 */
[----:B------:R-:W2:Y:S04]  /*12330*/  LDL.64 R52, [R1+0x910] ;  /* 0x0009100001347983 */ /* 0x000ea80000100a00 */
[----:B------:R0:W2:Y:S04]  /*12340*/  LDG.E.U16 R62, [R28.64] ;  /* 0x000000041c3e7981 */ /* 0x0000a8000c1e1500 */
[----:B------:R-:W2:Y:S04]  /*12350*/  LDL.64 R60, [R1+0x918] ;  /* 0x00091800013c7983 */ /* 0x000ea80000100a00 */
[----:B------:R-:W2:Y:S01]  /*12360*/  LDL.64 R34, [R1+0x920] ;  /* 0x0009200001227983 */ /* 0x000ea20000100a00 */
[----:B0-----:R-:W-:-:S03]  /*12370*/  IMAD.WIDE R28, R4, 0x2, R58 ;  /* 0x00000002041c7825 */ /* 0x001fc600078e023a */
[----:B------:R-:W2:Y:S04]  /*12380*/  LDL.64 R42, [R1+0x900] ;  /* 0x00090000012a7983 */ /* 0x000ea80000100a00 */
[----:B------:R-:W2:Y:S04]  /*12390*/  LDG.E.U16 R58, [R20.64] ;  /* 0x00000004143a7981 */ /* 0x000ea8000c1e1500 */
[----:B------:R-:W2:Y:S04]  /*123a0*/  LDL.64 R50, [R1+0x908] ;  /* 0x0009080001327983 */ /* 0x000ea80000100a00 */
[----:B------:R0:W2:Y:S02]  /*123b0*/  LDG.E.U16 R54, [R22.64] ;  /* 0x0000000416367981 */ /* 0x0000a4000c1e1500 */
[----:B--2---:R-:W-:-:S02]  /*123c0*/  IMAD.WIDE R30, R4, 0x2, R40 ;  /* 0x00000002041e7825 */ /* 0x004fc400078e0228 */
[----:B------:R2:W2:Y:S02]  /*123d0*/  LDG.E.U16 R63, [R28.64] ;  /* 0x000000041c3f7981 */ /* 0x0004a4000c1e1500 */
[C---:B-1----:R-:W-:Y:S02]  /*123e0*/  IMAD.WIDE R18, R4.reuse, 0x2, R44 ;  /* 0x0000000204127825 */ /* 0x042fe400078e022c */
[----:B------:R1:W2:Y:S04]  /*123f0*/  LDG.E.U16 R64, [R30.64] ;  /* 0x000000041e407981 */ /* 0x0002a8000c1e1500 */
[----:B---3--:R3:W-:Y:S04]  /*12400*/  STL [R1+0x12fc], R57 ;  /* 0x0012fc3901007387 */ /* 0x0087e80000100800 */
[----:B------:R-:W4:Y:S01]  /*12410*/  LDL.64 R32, [R1+0x8f0] ;  /* 0x0008f00001207983 */ /* 0x000f220000100a00 */
[----:B0-----:R-:W-:-:S03]  /*12420*/  IMAD.WIDE R22, R4, 0x2, R48 ;  /* 0x0000000204167825 */ /* 0x001fc600078e0230 */
[----:B------:R-:W4:Y:S04]  /*12430*/  LDL.64 R40, [R1+0x8f8] ;  /* 0x0008f80001287983 */ /* 0x000f280000100a00 */
[----:B---3--:R2:W3:Y:S04]  /*12440*/  LDG.E.U16 R57, [R22.64] ;  /* 0x0000000416397981 */ /* 0x0084e8000c1e1500 */
[----:B------:R-:W3:Y:S04]  /*12450*/  LDL.64 R16, [R1+0x8e8] ;  /* 0x0008e80001107983 */ /* 0x000ee80000100a00 */
[----:B------:R-:W3:Y:S01]  /*12460*/  LDL.64 R48, [R1+0x8e0] ;  /* 0x0008e00001307983 */ /* 0x000ee20000100a00 */
[----:B--2---:R-:W-:-:S03]  /*12470*/  IMAD.WIDE R22, R4, 0x2, R52 ;  /* 0x0000000204167825 */ /* 0x004fc600078e0234 */
[----:B------:R-:W2:Y:S04]  /*12480*/  LDL.64 R46, [R1+0x8d8] ;  /* 0x0008d800012e7983 */ /* 0x000ea80000100a00 */
[----:B------:R0:W2:Y:S01]  /*12490*/  LDG.E.U16 R5, [R18.64] ;  /* 0x0000000412057981 */ /* 0x0000a2000c1e1500 */
[----:B------:R-:W-:-:S03]  /*124a0*/  IMAD.WIDE R28, R4, 0x2, R60 ;  /* 0x00000002041c7825 */ /* 0x000fc600078e023c */
[----:B------:R3:W2:Y:S01]  /*124b0*/  LDG.E.U16 R59, [R22.64] ;  /* 0x00000004163b7981 */ /* 0x0006a2000c1e1500 */
[----:B-1----:R-:W-:-:S04]  /*124c0*/  IMAD.WIDE R30, R4, 0x2, R34 ;  /* 0x00000002041e7825 */ /* 0x002fc800078e0222 */
[C---:B0-----:R-:W-:Y:S01]  /*124d0*/  IMAD.WIDE R18, R4.reuse, 0x2, R42 ;  /* 0x0000000204127825 */ /* 0x041fe200078e022a */
[----:B------:R0:W2:Y:S04]  /*124e0*/  LDG.E.U16 R61, [R30.64] ;  /* 0x000000041e3d7981 */ /* 0x0000a8000c1e1500 */
[----:B------:R-:W-:Y:S04]  /*124f0*/  STL [R1+0x1300], R58 ;  /* 0x0013003a01007387 */ /* 0x000fe80000100800 */
[----:B------:R-:W2:Y:S04]  /*12500*/  LDL.64 R44, [R1+0x8d0] ;  /* 0x0008d000012c7983 */ /* 0x000ea80000100a00 */
[----:B------:R-:W2:Y:S04]  /*12510*/  LDL.64 R38, [R1+0x8c8] ;  /* 0x0008c80001267983 */ /* 0x000ea80000100a00 */
[----:B------:R-:W2:Y:S04]  /*12520*/  LDL.64 R36, [R1+0x8c0] ;  /* 0x0008c00001247983 */ /* 0x000ea80000100a00 */
[----:B------:R-:W2:Y:S04]  /*12530*/  LDL.64 R34, [R1+0x8b8] ;  /* 0x0008b80001227983 */ /* 0x000ea80000100a00 */
[----:B------:R-:W2:Y:S04]  /*12540*/  LDL.64 R42, [R1+0x8b0] ;  /* 0x0008b000012a7983 */ /* 0x000ea80000100a00 */
[----:B------:R1:W-:Y:S04]  /*12550*/  STL [R1+0xd8], R62 ;  /* 0x0000d83e01007387 */ /* 0x0003e80000100800 */
[----:B------:R0:W-:Y:S01]  /*12560*/  STL [R1+0xd4], R54 ;  /* 0x0000d43601007387 */ /* 0x0001e20000100800 */
[----:B------:R-:W-:-:S03]  /*12570*/  IMAD.WIDE R20, R4, 0x2, R50 ;  /* 0x0000000204147825 */ /* 0x000fc600078e0232 */
[----:B-1----:R1:W2:Y:S04]  /*12580*/  LDG.E.U16 R62, [R18.64] ;  /* 0x00000004123e7981 */ /* 0x0022a8000c1e1500 */
[----:B0-----:R4:W2:Y:S02]  /*12590*/  LDG.E.U16 R54, [R28.64] ;  /* 0x000000041c367981 */ /* 0x0018a4000c1e1500 */
[----:B----4-:R-:W-:-:S05]  /*125a0*/  IMAD.WIDE R28, R4, 0x2, R32 ;  /* 0x00000002041c7825 */ /* 0x010fca00078e0220 */
[----:B------:R0:W4:Y:S01]  /*125b0*/  LDG.E.U16 R60, [R28.64] ;  /* 0x000000041c3c7981 */ /* 0x000122000c1e1500 */
[----:B------:R-:W-:-:S03]  /*125c0*/  IMAD.WIDE R30, R4, 0x2, R40 ;  /* 0x00000002041e7825 */ /* 0x000fc600078e0228 */
[----:B------:R0:W-:Y:S01]  /*125d0*/  STL [R1+0xd0], R0 ;  /* 0x0000d00001007387 */ /* 0x0001e20000100800 */
[----:B---3--:R-:W-:-:S05]  /*125e0*/  IMAD.WIDE R22, R4, 0x2, R16 ;  /* 0x0000000204167825 */ /* 0x008fca00078e0210 */
[----:B------:R3:W4:Y:S04]  /*125f0*/  LDG.E.U16 R58, [R22.64] ;  /* 0x00000004163a7981 */ /* 0x000728000c1e1500 */
[----:B0-----:R0:W4:Y:S04]  /*12600*/  LDG.E.U16 R0, [R20.64] ;  /* 0x0000000414007981 */ /* 0x001128000c1e1500 */
[----:B--2---:R2:W-:Y:S01]  /*12610*/  STL [R1+0x1304], R59 ;  /* 0x0013043b01007387 */ /* 0x0045e20000100800 */
[----:B0-----:R-:W-:-:S03]  /*12620*/  IMAD.WIDE R20, R4, 0x2, R48 ;  /* 0x0000000204147825 */ /* 0x001fc600078e0230 */
[----:B------:R-:W4:Y:S04]  /*12630*/  LDL.64 R40, [R1+0x8a8] ;  /* 0x0008a80001287983 */ /* 0x000f280000100a00 */
[----:B------:R-:W4:Y:S04]  /*12640*/  LDL.64 R32, [R1+0x8a0] ;  /* 0x0008a00001207983 */ /* 0x000f280000100a00 */
[----:B------:R-:W4:Y:S04]  /*12650*/  LDL.64 R16, [R1+0x898] ;  /* 0x0008980001107983 */ /* 0x000f280000100a00 */
[----:B------:R-:W-:Y:S04]  /*12660*/  STL [R1+0xcc], R64 ;  /* 0x0000cc4001007387 */ /* 0x000fe80000100800 */
[----:B------:R-:W4:Y:S04]  /*12670*/  LDL.64 R52, [R1+0x890] ;  /* 0x0008900001347983 */ /* 0x000f280000100a00 */
[----:B------:R-:W-:Y:S01]  /*12680*/  STL [R1+0xc8], R63 ;  /* 0x0000c83f01007387 */ /* 0x000fe20000100800 */
[----:B-1----:R-:W-:-:S03]  /*12690*/  IMAD.WIDE R18, R4, 0x2, R46 ;  /* 0x0000000204127825 */ /* 0x002fc600078e022e */
[----:B--2---:R0:W2:Y:S01]  /*126a0*/  LDG.E.U16 R59, [R30.64] ;  /* 0x000000041e3b7981 */ /* 0x0040a2000c1e1500 */
[----:B------:R-:W-:-:S03]  /*126b0*/  IMAD.WIDE R28, R4, 0x2, R38 ;  /* 0x00000002041c7825 */ /* 0x000fc600078e0226 */
[----:B------:R-:W2:Y:S01]  /*126c0*/  LDL.64 R50, [R1+0x888] ;  /* 0x0008880001327983 */ /* 0x000ea20000100a00 */
[----:B---3--:R-:W-:-:S03]  /*126d0*/  IMAD.WIDE R22, R4, 0x2, R36 ;  /* 0x0000000204167825 */ /* 0x008fc600078e0224 */
[----:B------:R1:W-:Y:S01]  /*126e0*/  STL [R1+0xc4], R57 ;  /* 0x0000c43901007387 */ /* 0x0003e20000100800 */
[----:B0-----:R-:W-:-:S03]  /*126f0*/  IMAD.WIDE R30, R4, 0x2, R44 ;  /* 0x00000002041e7825 */ /* 0x001fc600078e022c */
[----:B-1----:R0:W3:Y:S02]  /*12700*/  LDG.E.U16 R57, [R20.64] ;  /* 0x0000000414397981 */ /* 0x0020e4000c1e1500 */
[C---:B0-----:R-:W-:Y:S02]  /*12710*/  IMAD.WIDE R20, R4.reuse, 0x2, R34 ;  /* 0x0000000204147825 */ /* 0x041fe400078e0222 */
[----:B----4-:R-:W-:Y:S04]  /*12720*/  STL [R1+0x1308], R60 ;  /* 0x0013083c01007387 */ /* 0x010fe80000100800 */
[----:B------:R0:W-:Y:S04]  /*12730*/  STL [R1+0xc0], R5 ;  /* 0x0000c00501007387 */ /* 0x0001e80000100800 */
[----:B------:R-:W4:Y:S04]  /*12740*/  LDL.64 R46, [R1+0x880] ;  /* 0x00088000012e7983 */ /* 0x000f280000100a00 */
[----:B------:R-:W2:Y:S04]  /*12750*/  LDL.64 R38, [R1+0x878] ;  /* 0x0008780001267983 */ /* 0x000ea80000100a00 */
[----:B------:R-:W2:Y:S04]  /*12760*/  LDL.64 R36, [R1+0x870] ;  /* 0x0008700001247983 */ /* 0x000ea80000100a00 */
[----:B------:R-:W2:Y:S04]  /*12770*/  LDL.64 R34, [R1+0x868] ;  /* 0x0008680001227983 */ /* 0x000ea80000100a00 */
[----:B------:R1:W-:Y:S04]  /*12780*/  STL [R1+0xbc], R61 ;  /* 0x0000bc3d01007387 */ /* 0x0003e80000100800 */
[----:B0-----:R0:W2:Y:S04]  /*12790*/  LDG.E.U16 R5, [R18.64] ;  /* 0x0000000412057981 */ /* 0x0010a8000c1e1500 */
[----:B------:R0:W2:Y:S04]  /*127a0*/  LDG.E.U16 R60, [R20.64] ;  /* 0x00000004143c7981 */ /* 0x0000a8000c1e1500 */
[----:B-1----:R-:W2:Y:S01]  /*127b0*/  LDG.E.U16 R61, [R30.64] ;  /* 0x000000041e3d7981 */ /* 0x002ea2000c1e1500 */
[----:B0-----:R-:W-:-:S03]  /*127c0*/  IMAD.WIDE R18, R4, 0x2, R42 ;  /* 0x0000000204127825 */ /* 0x001fc600078e022a */
[----:B------:R0:W-:Y:S01]  /*127d0*/  STL [R1+0xb8], R54 ;  /* 0x0000b83601007387 */ /* 0x0001e20000100800 */
[----:B------:R-:W-:-:S05]  /*127e0*/  IMAD.WIDE R20, R4, 0x2, R52 ;  /* 0x0000000204147825 */ /* 0x000fca00078e0234 */
[----:B------:R1:W3:Y:S04]  /*127f0*/  LDG.E.U16 R63, [R20.64] ;  /* 0x00000004143f7981 */ /* 0x0002e8000c1e1500 */
[----:B0-----:R0:W3:Y:S04]  /*12800*/  LDG.E.U16 R54, [R28.64] ;  /* 0x000000041c367981 */ /* 0x0010e8000c1e1500 */
[----:B--2---:R-:W-:Y:S04]  /*12810*/  STL [R1+0x130c], R61 ;  /* 0x00130c3d01007387 */ /* 0x004fe80000100800 */
[----:B------:R-:W2:Y:S04]  /*12820*/  LDL.64 R44, [R1+0x860] ;  /* 0x00086000012c7983 */ /* 0x000ea80000100a00 */
[----:B------:R0:W-:Y:S04]  /*12830*/  STL [R1+0xb4], R0 ;  /* 0x0000b40001007387 */ /* 0x0001e80000100800 */
[----:B------:R1:W-:Y:S04]  /*12840*/  STL [R1+0xb0], R62 ;  /* 0x0000b03e01007387 */ /* 0x0003e80000100800 */
[----:B0-----:R0:W2:Y:S04]  /*12850*/  LDG.E.U16 R0, [R22.64] ;  /* 0x0000000416007981 */ /* 0x0010a8000c1e1500 */
[----:B-1----:R-:W2:Y:S04]  /*12860*/  LDG.E.U16 R62, [R18.64] ;  /* 0x00000004123e7981 */ /* 0x002ea8000c1e1500 */
[----:B------:R-:W-:Y:S01]  /*12870*/  STL [R1+0x1310], R60 ;  /* 0x0013103c01007387 */ /* 0x000fe20000100800 */
[----:B0-----:R-:W-:-:S03]  /*12880*/  IMAD.WIDE R22, R4, 0x2, R16 ;  /* 0x0000000204167825 */ /* 0x001fc600078e0210 */
[----:B--2---:R-:W-:Y:S04]  /*12890*/  STL [R1+0x1314], R62 ;  /* 0x0013143e01007387 */ /* 0x004fe80000100800 */
[----:B------:R-:W2:Y:S04]  /*128a0*/  LDL.64 R48, [R1+0x858] ;  /* 0x0008580001307983 */ /* 0x000ea80000100a00 */
[----:B------:R-:W2:Y:S04]  /*128b0*/  LDL.64 R42, [R1+0x850] ;  /* 0x00085000012a7983 */ /* 0x000ea80000100a00 */
[----:B------:R0:W-:Y:S01]  /*128c0*/  STL [R1+0xac], R59 ;  /* 0x0000ac3b01007387 */ /* 0x0001e20000100800 */
[----:B------:R-:W-:-:S03]  /*128d0*/  IMAD.WIDE R30, R4, 0x2, R40 ;  /* 0x00000002041e7825 */ /* 0x000fc600078e0228 */
[----:B------:R-:W2:Y:S01]  /*128e0*/  LDL.64 R40, [R1+0x848] ;  /* 0x0008480001287983 */ /* 0x000ea20000100a00 */
[----:B------:R-:W-:-:S03]  /*128f0*/  IMAD.WIDE R28, R4, 0x2, R32 ;  /* 0x00000002041c7825 */ /* 0x000fc600078e0220 */
[----:B------:R-:W2:Y:S04]  /*12900*/  LDL.64 R32, [R1+0x840] ;  /* 0x0008400001207983 */ /* 0x000ea80000100a00 */
[----:B0-----:R0:W2:Y:S01]  /*12910*/  LDG.E.U16 R59, [R22.64] ;  /* 0x00000004163b7981 */ /* 0x0010a2000c1e1500 */
[----:B------:R-:W-:-:S03]  /*12920*/  IMAD.WIDE R18, R4, 0x2, R50 ;  /* 0x0000000204127825 */ /* 0x000fc600078e0232 */
[----:B------:R4:W2:Y:S04]  /*12930*/  LDG.E.U16 R51, [R30.64] ;  /* 0x000000041e337981 */ /* 0x0008a8000c1e1500 */
[----:B------:R1:W2:Y:S01]  /*12940*/  LDG.E.U16 R50, [R28.64] ;  /* 0x000000041c327981 */ /* 0x0002a2000c1e1500 */
[----:B0-----:R-:W-:-:S03]  /*12950*/  IMAD.WIDE R22, R4, 0x2, R36 ;  /* 0x0000000204167825 */ /* 0x001fc600078e0224 */
[----:B------:R-:W2:Y:S01]  /*12960*/  LDL.64 R16, [R1+0x838] ;  /* 0x0008380001107983 */ /* 0x000ea20000100a00 */
[----:B----4-:R-:W-:-:S03]  /*12970*/  IMAD.WIDE R30, R4, 0x2, R46 ;  /* 0x00000002041e7825 */ /* 0x010fc600078e022e */
[----:B------:R0:W-:Y:S01]  /*12980*/  STL [R1+0xa8], R58 ;  /* 0x0000a83a01007387 */ /* 0x0001e20000100800 */
[----:B-1----:R-:W-:-:S03]  /*12990*/  IMAD.WIDE R28, R4, 0x2, R38 ;  /* 0x00000002041c7825 */ /* 0x002fc600078e0226 */
[----:B---3--:R-:W-:Y:S04]  /*129a0*/  STL [R1+0xa4], R57 ;  /* 0x0000a43901007387 */ /* 0x008fe80000100800 */
[----:B------:R1:W-:Y:S04]  /*129b0*/  STL [R1+0xa0], R5 ;  /* 0x0000a00501007387 */ /* 0x0003e80000100800 */
[----:B0-----:R2:W3:Y:S04]  /*129c0*/  LDG.E.U16 R58, [R28.64] ;  /* 0x000000041c3a7981 */ /* 0x0014e8000c1e1500 */
[----:B------:R0:W4:Y:S01]  /*129d0*/  LDG.E.U16 R132, [R22.64] ;  /* 0x0000000416847981 */ /* 0x000122000c1e1500 */
[----:B------:R-:W-:-:S03]  /*129e0*/  IMAD.WIDE R20, R4, 0x2, R34 ;  /* 0x0000000204147825 */ /* 0x000fc600078e0222 */
[----:B-1----:R1:W3:Y:S02]  /*129f0*/  LDG.E.U16 R5, [R18.64] ;  /* 0x0000000412057981 */ /* 0x0022e4000c1e1500 */
[----:B-1----:R-:W-:-:S04]  /*12a00*/  IMAD.WIDE R18, R4, 0x2, R44 ;  /* 0x0000000204127825 */ /* 0x002fc800078e022c */
[----:B--2---:R-:W-:-:S05]  /*12a10*/  IMAD.WIDE R28, R4, 0x2, R42 ;  /* 0x00000002041c7825 */ /* 0x004fca00078e022a */
[----:B------:R-:W2:Y:S04]  /*12a20*/  LDG.E.U16 R133, [R28.64] ;  /* 0x000000041c857981 */ /* 0x000ea8000c1e1500 */
[----:B------:R1:W-:Y:S04]  /*12a30*/  STL [R1+0x1318], R59 ;  /* 0x0013183b01007387 */ /* 0x0003e80000100800 */
[----:B------:R-:W-:Y:S04]  /*12a40*/  STL [R1+0x131c], R63 ;  /* 0x00131c3f01007387 */ /* 0x000fe80000100800 */
[----:B------:R-:W2:Y:S04]  /*12a50*/  LDL.64 R46, [R1+0x830] ;  /* 0x00083000012e7983 */ /* 0x000ea80000100a00 */
[----:B-1----:R1:W2:Y:S04]  /*12a60*/  LDG.E.U16 R59, [R30.64] ;  /* 0x000000041e3b7981 */ /* 0x0022a8000c1e1500 */
[----:B------:R-:W2:Y:S04]  /*12a70*/  LDL.64 R38, [R1+0x828] ;  /* 0x0008280001267983 */ /* 0x000ea80000100a00 */
[----:B------:R-:W2:Y:S01]  /*12a80*/  LDL.64 R36, [R1+0x820] ;  /* 0x0008200001247983 */ /* 0x000ea20000100a00 */
[----:B-1----:R-:W-:-:S03]  /*12a90*/  IMAD.WIDE R30, R4, 0x2, R48 ;  /* 0x00000002041e7825 */ /* 0x002fc600078e0230 */
[----:B------:R-:W-:Y:S04]  /*12aa0*/  STL [R1+0x9c], R54 ;  /* 0x00009c3601007387 */ /* 0x000fe80000100800 */
[----:B------:R2:W2:Y:S04]  /*12ab0*/  LDG.E.U16 R57, [R30.64] ;  /* 0x000000041e397981 */ /* 0x0004a8000c1e1500 */
[----:B------:R-:W2:Y:S04]  /*12ac0*/  LDL.64 R34, [R1+0x818] ;  /* 0x0008180001227983 */ /* 0x000ea80000100a00 */
[----:B------:R1:W-:Y:S04]  /*12ad0*/  STL [R1+0x98], R0 ;  /* 0x0000980001007387 */ /* 0x0003e80000100800 */
[----:B------:R-:W2:Y:S01]  /*12ae0*/  LDL.64 R44, [R1+0x810] ;  /* 0x00081000012c7983 */ /* 0x000ea20000100a00 */
[----:B0-----:R-:W-:-:S03]  /*12af0*/  IMAD.WIDE R22, R4, 0x2, R40 ;  /* 0x0000000204167825 */ /* 0x001fc600078e0228 */
[----:B---3--:R-:W-:Y:S04]  /*12b00*/  STL [R1+0x1320], R58 ;  /* 0x0013203a01007387 */ /* 0x008fe80000100800 */
[----:B----4-:R-:W-:Y:S04]  /*12b10*/  STL [R1+0x1324], R132 ;  /* 0x0013248401007387 */ /* 0x010fe80000100800 */
[----:B-1----:R0:W3:Y:S04]  /*12b20*/  LDG.E.U16 R0, [R18.64] ;  /* 0x0000000412007981 */ /* 0x0020e8000c1e1500 */
[----:B------:R1:W4:Y:S04]  /*12b30*/  LDG.E.U16 R54, [R20.64] ;  /* 0x0000000414367981 */ /* 0x000328000c1e1500 */
[----:B------:R-:W3:Y:S01]  /*12b40*/  LDL.64 R42, [R1+0x808] ;  /* 0x00080800012a7983 */ /* 0x000ee20000100a00 */
[----:B0-----:R-:W-:-:S03]  /*12b50*/  IMAD.WIDE R18, R4, 0x2, R16 ;  /* 0x0000000204127825 */ /* 0x001fc600078e0210 */
[----:B------:R-:W3:Y:S01]  /*12b60*/  LDL.64 R40, [R1+0x800] ;  /* 0x0008000001287983 */ /* 0x000ee20000100a00 */
[----:B-1----:R-:W-:-:S03]  /*12b70*/  IMAD.WIDE R20, R4, 0x2, R32 ;  /* 0x0000000204147825 */ /* 0x002fc600078e0220 */
[----:B------:R-:W-:Y:S04]  /*12b80*/  STL [R1+0x94], R51 ;  /* 0x0000943301007387 */ /* 0x000fe80000100800 */
[----:B------:R-:W4:Y:S04]  /*12b90*/  LDL.64 R32, [R1+0x7f8] ;  /* 0x0007f80001207983 */ /* 0x000f280000100a00 */
[----:B------:R-:W-:Y:S04]  /*12ba0*/  STL [R1+0x90], R50 ;  /* 0x0000903201007387 */ /* 0x000fe80000100800 */
[----:B------:R0:W4:Y:S01]  /*12bb0*/  LDG.E.U16 R16, [R18.64] ;  /* 0x0000000412107981 */ /* 0x000122000c1e1500 */
[----:B--2---:R-:W-:-:S05]  /*12bc0*/  IMAD.WIDE R30, R4, 0x2, R46 ;  /* 0x00000002041e7825 */ /* 0x004fca00078e022e */
[----:B------:R3:W2:Y:S04]  /*12bd0*/  LDG.E.U16 R134, [R30.64] ;  /* 0x000000041e867981 */ /* 0x0006a8000c1e1500 */
[----:B------:R-:W-:Y:S04]  /*12be0*/  STL [R1+0x1328], R57 ;  /* 0x0013283901007387 */ /* 0x000fe80000100800 */
[----:B------:R-:W-:Y:S04]  /*12bf0*/  STL [R1+0x132c], R133 ;  /* 0x00132c8501007387 */ /* 0x000fe80000100800 */
[----:B------:R1:W-:Y:S01]  /*12c00*/  STL [R1+0x88], R5 ;  /* 0x0000880501007387 */ /* 0x0003e20000100800 */
[----:B0-----:R-:W-:-:S03]  /*12c10*/  IMAD.WIDE R18, R4, 0x2, R44 ;  /* 0x0000000204127825 */ /* 0x001fc600078e022c */
[----:B------:R-:W2:Y:S04]  /*12c20*/  LDL.64 R52, [R1+0x7f0] ;  /* 0x0007f00001347983 */ /* 0x000ea80000100a00 */
[----:B------:R-:W2:Y:S04]  /*12c30*/  LDG.E.U16 R135, [R18.64] ;  /* 0x0000000412877981 */ /* 0x000ea8000c1e1500 */
[----:B-1----:R0:W2:Y:S04]  /*12c40*/  LDG.E.U16 R5, [R20.64] ;  /* 0x0000000414057981 */ /* 0x0020a8000c1e1500 */
[----:B------:R1:W2:Y:S01]  /*12c50*/  LDG.E.U16 R57, [R22.64] ;  /* 0x0000000416397981 */ /* 0x0002a2000c1e1500 */
[----:B------:R-:W-:-:S03]  /*12c60*/  IMAD.WIDE R28, R4, 0x2, R38 ;  /* 0x00000002041c7825 */ /* 0x000fc600078e0226 */
[----:B------:R-:W2:Y:S01]  /*12c70*/  LDL.64 R50, [R1+0x7e8] ;  /* 0x0007e80001327983 */ /* 0x000ea20000100a00 */
[----:B0-----:R-:W-:-:S05]  /*12c80*/  IMAD.WIDE R20, R4, 0x2, R34 ;  /* 0x0000000204147825 */ /* 0x001fca00078e0222 */
[----:B------:R0:W2:Y:S01]  /*12c90*/  LDG.E.U16 R17, [R20.64] ;  /* 0x0000000414117981 */ /* 0x0000a2000c1e1500 */
[----:B-1----:R-:W-:-:S04]  /*12ca0*/  IMAD.WIDE R22, R4, 0x2, R36 ;  /* 0x0000000204167825 */ /* 0x002fc800078e0224 */
[C---:B---3--:R-:W-:Y:S01]  /*12cb0*/  IMAD.WIDE R30, R4.reuse, 0x2, R42 ;  /* 0x00000002041e7825 */ /* 0x048fe200078e022a */
[----:B----4-:R-:W-:Y:S04]  /*12cc0*/  STL [R1+0x1330], R16 ;  /* 0x0013301001007387 */ /* 0x010fe80000100800 */
[----:B------:R-:W4:Y:S04]  /*12cd0*/  LDL.64 R46, [R1+0x7e0] ;  /* 0x0007e000012e7983 */ /* 0x000f280000100a00 */
[----:B------:R-:W-:Y:S04]  /*12ce0*/  STL [R1+0x84], R59 ;  /* 0x0000843b01007387 */ /* 0x000fe80000100800 */
[----:B------:R-:W4:Y:S04]  /*12cf0*/  LDL.64 R38, [R1+0x7d8] ;  /* 0x0007d80001267983 */ /* 0x000f280000100a00 */
[----:B------:R-:W4:Y:S04]  /*12d00*/  LDL.64 R36, [R1+0x7d0] ;  /* 0x0007d00001247983 */ /* 0x000f280000100a00 */
[----:B------:R-:W4:Y:S04]  /*12d10*/  LDL.64 R34, [R1+0x7c8] ;  /* 0x0007c80001227983 */ /* 0x000f280000100a00 */
[----:B--2---:R-:W-:Y:S04]  /*12d20*/  STL [R1+0x1334], R134 ;  /* 0x0013348601007387 */ /* 0x004fe80000100800 */
[----:B------:R1:W-:Y:S04]  /*12d30*/  STL [R1+0x80], R54 ;  /* 0x0000803601007387 */ /* 0x0003e80000100800 */
[----:B------:R2:W-:Y:S04]  /*12d40*/  STL [R1+0x7c], R0 ;  /* 0x00007c0001007387 */ /* 0x0005e80000100800 */
[----:B------:R-:W3:Y:S04]  /*12d50*/  LDL.64 R48, [R1+0x7c0] ;  /* 0x0007c00001307983 */ /* 0x000ee80000100a00 */
[----:B-1----:R1:W3:Y:S04]  /*12d60*/  LDG.E.U16 R54, [R28.64] ;  /* 0x000000041c367981 */ /* 0x0022e8000c1e1500 */
[----:B--2---:R2:W3:Y:S01]  /*12d70*/  LDG.E.U16 R0, [R22.64] ;  /* 0x0000000416007981 */ /* 0x0044e2000c1e1500 */
[----:B-1----:R-:W-:-:S04]  /*12d80*/  IMAD.WIDE R28, R4, 0x2, R40 ;  /* 0x00000002041c7825 */ /* 0x002fc800078e0228 */
[----:B--2---:R-:W-:-:S04]  /*12d90*/  IMAD.WIDE R22, R4, 0x2, R32 ;  /* 0x0000000204167825 */ /* 0x004fc800078e0220 */
[C---:B0-----:R-:W-:Y:S02]  /*12da0*/  IMAD.WIDE R20, R4.reuse, 0x2, R52 ;  /* 0x0000000204147825 */ /* 0x041fe400078e0234 */
[----:B------:R4:W2:Y:S04]  /*12db0*/  LDG.E.U16 R53, [R28.64] ;  /* 0x000000041c357981 */ /* 0x0008a8000c1e1500 */
[----:B------:R-:W2:Y:S04]  /*12dc0*/  LDG.E.U16 R68, [R20.64] ;  /* 0x0000000414447981 */ /* 0x000ea8000c1e1500 */
[----:B------:R0:W-:Y:S04]  /*12dd0*/  STL [R1+0x1338], R17 ;  /* 0x0013381101007387 */ /* 0x0001e80000100800 */
[----:B------:R-:W-:Y:S04]  /*12de0*/  STL [R1+0x133c], R135 ;  /* 0x00133c8701007387 */ /* 0x000fe80000100800 */
[----:B------:R-:W2:Y:S04]  /*12df0*/  LDL.64 R44, [R1+0x7b8] ;  /* 0x0007b800012c7983 */ /* 0x000ea80000100a00 */
[----:B------:R-:W2:Y:S04]  /*12e00*/  LDL.64 R42, [R1+0x7b0] ;  /* 0x0007b000012a7983 */ /* 0x000ea80000100a00 */
[----:B------:R-:W2:Y:S04]  /*12e10*/  LDL.64 R40, [R1+0x7a8] ;  /* 0x0007a80001287983 */ /* 0x000ea80000100a00 */
[----:B------:R-:W2:Y:S04]  /*12e20*/  LDL.64 R32, [R1+0x7a0] ;  /* 0x0007a00001207983 */ /* 0x000ea80000100a00 */
[----:B------:R1:W-:Y:S04]  /*12e30*/  STL [R1+0x78], R57 ;  /* 0x0000783901007387 */ /* 0x0003e80000100800 */
[----:B0-----:R-:W2:Y:S04]  /*12e40*/  LDL.64 R16, [R1+0x798] ;  /* 0x0007980001107983 */ /* 0x001ea80000100a00 */
[----:B------:R0:W-:Y:S01]  /*12e50*/  STL [R1+0x74], R5 ;  /* 0x0000740501007387 */ /* 0x0001e20000100800 */
[----:B----4-:R-:W-:-:S03]  /*12e60*/  IMAD.WIDE R28, R4, 0x2, R38 ;  /* 0x00000002041c7825 */ /* 0x010fc600078e0226 */
[----:B-1----:R1:W4:Y:S04]  /*12e70*/  LDG.E.U16 R57, [R30.64] ;  /* 0x000000041e397981 */ /* 0x002328000c1e1500 */
[----:B------:R2:W2:Y:S04]  /*12e80*/  LDG.E.U16 R221, [R28.64] ;  /* 0x000000041cdd7981 */ /* 0x0004a8000c1e1500 */
[----:B0-----:R0:W2:Y:S01]  /*12e90*/  LDG.E.U16 R5, [R22.64] ;  /* 0x0000000416057981 */ /* 0x0010a2000c1e1500 */
[----:B-1----:R-:W-:-:S04]  /*12ea0*/  IMAD.WIDE R30, R4, 0x2, R46 ;  /* 0x00000002041e7825 */ /* 0x002fc800078e022e */
[----:B0-----:R-:W-:-:S05]  /*12eb0*/  IMAD.WIDE R22, R4, 0x2, R36 ;  /* 0x0000000204167825 */ /* 0x001fca00078e0224 */
[----:B------:R0:W3:Y:S04]  /*12ec0*/  LDG.E.U16 R69, [R22.64] ;  /* 0x0000000416457981 */ /* 0x0000e8000c1e1500 */
[----:B--2---:R1:W-:Y:S04]  /*12ed0*/  STL [R1+0x1340], R5 ;  /* 0x0013400501007387 */ /* 0x0043e80000100800 */
[----:B------:R-:W-:Y:S04]  /*12ee0*/  STL [R1+0x1344], R68 ;  /* 0x0013444401007387 */ /* 0x000fe80000100800 */
[----:B------:R-:W2:Y:S01]  /*12ef0*/  LDL.64 R46, [R1+0x790] ;  /* 0x00079000012e7983 */ /* 0x000ea20000100a00 */
[----:B------:R-:W-:-:S03]  /*12f00*/  IMAD.WIDE R18, R4, 0x2, R50 ;  /* 0x0000000204127825 */ /* 0x000fc600078e0232 */
[----:B------:R-:W2:Y:S01]  /*12f10*/  LDL.64 R38, [R1+0x788] ;  /* 0x0007880001267983 */ /* 0x000ea20000100a00 */
[----:B------:R-:W-:-:S03]  /*12f20*/  IMAD.WIDE R20, R4, 0x2, R34 ;  /* 0x0000000204147825 */ /* 0x000fc600078e0222 */
[----:B-1----:R1:W2:Y:S04]  /*12f30*/  LDG.E.U16 R5, [R18.64] ;  /* 0x0000000412057981 */ /* 0x0022a8000c1e1500 */
[----:B------:R-:W2:Y:S04]  /*12f40*/  LDL.64 R36, [R1+0x780] ;  /* 0x0007800001247983 */ /* 0x000ea80000100a00 */
[----:B---3--:R3:W-:Y:S01]  /*12f50*/  STL [R1+0x70], R54 ;  /* 0x0000703601007387 */ /* 0x0087e20000100800 */
[----:B-1----:R-:W-:-:S03]  /*12f60*/  IMAD.WIDE R18, R4, 0x2, R48 ;  /* 0x0000000204127825 */ /* 0x002fc600078e0230 */
[----:B------:R-:W2:Y:S01]  /*12f70*/  LDL.64 R34, [R1+0x778] ;  /* 0x0007780001227983 */ /* 0x000ea20000100a00 */
[----:B------:R-:W-:-:S03]  /*12f80*/  IMAD.WIDE R28, R4, 0x2, R42 ;  /* 0x00000002041c7825 */ /* 0x000fc600078e022a */
[----:B------:R1:W-:Y:S04]  /*12f90*/  STL [R1+0x6c], R0 ;  /* 0x00006c0001007387 */ /* 0x0003e80000100800 */
[----:B---3--:R3:W2:Y:S04]  /*12fa0*/  LDG.E.U16 R54, [R30.64] ;  /* 0x000000041e367981 */ /* 0x0086a8000c1e1500 */
[----:B------:R0:W2:Y:S04]  /*12fb0*/  LDG.E.U16 R70, [R28.64] ;  /* 0x000000041c467981 */ /* 0x0000a8000c1e1500 */
[----:B-1----:R1:W2:Y:S01]  /*12fc0*/  LDG.E.U16 R0, [R18.64] ;  /* 0x0000000412007981 */ /* 0x0022a2000c1e1500 */
[----:B---3--:R-:W-:-:S03]  /*12fd0*/  IMAD.WIDE R30, R4, 0x2, R44 ;  /* 0x00000002041e7825 */ /* 0x008fc600078e022c */
[----:B------:R-:W3:Y:S04]  /*12fe0*/  LDL.64 R50, [R1+0x770] ;  /* 0x0007700001327983 */ /* 0x000ee80000100a00 */
[----:B------:R2:W3:Y:S01]  /*12ff0*/  LDG.E.U16 R99, [R30.64] ;  /* 0x000000041e637981 */ /* 0x0004e2000c1e1500 */
[----:B-1----:R-:W-:-:S03]  /*13000*/  IMAD.WIDE R18, R4, 0x2, R16 ;  /* 0x0000000204127825 */ /* 0x002fc600078e0210 */
[----:B------:R-:W-:Y:S04]  /*13010*/  STL [R1+0x1348], R221 ;  /* 0x001348dd01007387 */ /* 0x000fe80000100800 */
[----:B------:R1:W3:Y:S01]  /*13020*/  LDG.E.U16 R98, [R18.64] ;  /* 0x0000000412627981 */ /* 0x0002e2000c1e1500 */
[----:B0-----:R-:W-:-:S03]  /*13030*/  IMAD.WIDE R22, R4, 0x2, R40 ;  /* 0x0000000204167825 */ /* 0x001fc600078e0228 */
[----:B------:R-:W-:Y:S04]  /*13040*/  STL [R1+0x134c], R69 ;  /* 0x00134c4501007387 */ /* 0x000fe80000100800 */
[----:B------:R0:W3:Y:S04]  /*13050*/  LDG.E.U16 R52, [R20.64] ;  /* 0x0000000414347981 */ /* 0x0000e8000c1e1500 */
[----:B------:R-:W3:Y:S04]  /*13060*/  LDL.64 R44, [R1+0x768] ;  /* 0x00076800012c7983 */ /* 0x000ee80000100a00 */
[----:B------:R-:W3:Y:S01]  /*13070*/  LDL.64 R42, [R1+0x760] ;  /* 0x00076000012a7983 */ /* 0x000ee20000100a00 */
[----:B0-----:R-:W-:-:S03]  /*13080*/  IMAD.WIDE R20, R4, 0x2, R32 ;  /* 0x0000000204147825 */ /* 0x001fc600078e0220 */
[----:B----4-:R-:W-:Y:S04]  /*13090*/  STL [R1+0x68], R57 ;  /* 0x0000683901007387 */ /* 0x010fe80000100800 */
[----:B------:R-:W4:Y:S04]  /*130a0*/  LDL.64 R40, [R1+0x758] ;  /* 0x0007580001287983 */ /* 0x000f280000100a00 */
[----:B------:R0:W-:Y:S04]  /*130b0*/  STL [R1+0x64], R53 ;  /* 0x0000643501007387 */ /* 0x0001e80000100800 */
[----:B------:R-:W4:Y:S04]  /*130c0*/  LDL.64 R32, [R1+0x750] ;  /* 0x0007500001207983 */ /* 0x000f280000100a00 */
[----:B------:R-:W4:Y:S04]  /*130d0*/  LDL.64 R16, [R1+0x748] ;  /* 0x0007480001107983 */ /* 0x000f280000100a00 */
[----:B0-----:R0:W4:Y:S01]  /*130e0*/  LDG.E.U16 R53, [R22.64] ;  /* 0x0000000416357981 */ /* 0x001122000c1e1500 */
[----:B--2---:R-:W-:-:S05]  /*130f0*/  IMAD.WIDE R30, R4, 0x2, R46 ;  /* 0x00000002041e7825 */ /* 0x004fca00078e022e */
[----:B------:R-:W2:Y:S01]  /*13100*/  LDG.E.U16 R71, [R30.64] ;  /* 0x000000041e477981 */ /* 0x000ea2000c1e1500 */
[----:B------:R-:W-:-:S04]  /*13110*/  IMAD.WIDE R28, R4, 0x2, R38 ;  /* 0x00000002041c7825 */ /* 0x000fc800078e0226 */
[C---:B0-----:R-:W-:Y:S01]  /*13120*/  IMAD.WIDE R22, R4.reuse, 0x2, R36 ;  /* 0x0000000204167825 */ /* 0x041fe200078e0224 */
[----:B---3--:R-:W-:Y:S04]  /*13130*/  STL [R1+0x1350], R99 ;  /* 0x0013506301007387 */ /* 0x008fe80000100800 */
[----:B------:R0:W-:Y:S04]  /*13140*/  STL [R1+0x60], R5 ;  /* 0x0000600501007387 */ /* 0x0001e80000100800 */
[----:B------:R-:W-:Y:S01]  /*13150*/  STL [R1+0x1354], R70 ;  /* 0x0013544601007387 */ /* 0x000fe20000100800 */
[----:B-1----:R-:W-:-:S03]  /*13160*/  IMAD.WIDE R18, R4, 0x2, R50 ;  /* 0x0000000204127825 */ /* 0x002fc600078e0232 */
[----:B------:R-:W-:Y:S04]  /*13170*/  STL [R1+0x1358], R98 ;  /* 0x0013586201007387 */ /* 0x000fe80000100800 */
[----:B0-----:R0:W4:Y:S04]  /*13180*/  LDG.E.U16 R5, [R20.64] ;  /* 0x0000000414057981 */ /* 0x001128000c1e1500 */
[----:B------:R-:W4:Y:S04]  /*13190*/  LDL.64 R48, [R1+0x740] ;  /* 0x0007400001307983 */ /* 0x000f280000100a00 */
[----:B------:R-:W-:Y:S01]  /*131a0*/  STL [R1+0x5c], R54 ;  /* 0x00005c3601007387 */ /* 0x000fe20000100800 */
[----:B0-----:R-:W-:-:S03]  /*131b0*/  IMAD.WIDE R20, R4, 0x2, R34 ;  /* 0x0000000204147825 */ /* 0x001fc600078e0222 */
[----:B------:R-:W4:Y:S04]  /*131c0*/  LDL.64 R46, [R1+0x738] ;  /* 0x00073800012e7983 */ /* 0x000f280000100a00 */
[----:B------:R-:W4:Y:S04]  /*131d0*/  LDL.64 R38, [R1+0x730] ;  /* 0x0007300001267983 */ /* 0x000f280000100a00 */
[----:B------:R-:W4:Y:S04]  /*131e0*/  LDL.64 R36, [R1+0x728] ;  /* 0x0007280001247983 */ /* 0x000f280000100a00 */
[----:B------:R-:W4:Y:S04]  /*131f0*/  LDL.64 R34, [R1+0x720] ;  /* 0x0007200001227983 */ /* 0x000f280000100a00 */
[----:B------:R0:W-:Y:S04]  /*13200*/  STL [R1+0x58], R52 ;  /* 0x0000583401007387 */ /* 0x0001e80000100800 */
[----:B------:R4:W4:Y:S04]  /*13210*/  LDG.E.U16 R220, [R20.64] ;  /* 0x0000000414dc7981 */ /* 0x000928000c1e1500 */
[----:B------:R1:W4:Y:S04]  /*13220*/  LDG.E.U16 R72, [R18.64] ;  /* 0x0000000412487981 */ /* 0x000328000c1e1500 */
[----:B0-----:R0:W4:Y:S02]  /*13230*/  LDG.E.U16 R52, [R28.64] ;  /* 0x000000041c347981 */ /* 0x001124000c1e1500 */
[----:B----4-:R-:W-:-:S05]  /*13240*/  IMAD.WIDE R20, R4, 0x2, R32 ;  /* 0x0000000204147825 */ /* 0x010fca00078e0220 */
[----:B------:R4:W4:Y:S04]  /*13250*/  LDG.E.U16 R73, [R20.64] ;  /* 0x0000000414497981 */ /* 0x000928000c1e1500 */
[----:B--2---:R-:W-:Y:S04]  /*13260*/  STL [R1+0x135c], R71 ;  /* 0x00135c4701007387 */ /* 0x004fe80000100800 */
[----:B------:R2:W-:Y:S04]  /*13270*/  STL [R1+0x54], R0 ;  /* 0x0000540001007387 */ /* 0x0005e80000100800 */
[----:B--2---:R2:W3:Y:S02]  /*13280*/  LDG.E.U16 R0, [R22.64] ;  /* 0x0000000416007981 */ /* 0x0044e4000c1e1500 */
[----:B--2---:R-:W-:-:S05]  /*13290*/  IMAD.WIDE R22, R4, 0x2, R40 ;  /* 0x0000000204167825 */ /* 0x004fca00078e0228 */
[----:B------:R2:W3:Y:S01]  /*132a0*/  LDG.E.U16 R97, [R22.64] ;  /* 0x0000000416617981 */ /* 0x0004e2000c1e1500 */
[----:B------:R-:W-:-:S04]  /*132b0*/  IMAD.WIDE R30, R4, 0x2, R44 ;  /* 0x00000002041e7825 */ /* 0x000fc800078e022c */
[C---:B0-----:R-:W-:Y:S01]  /*132c0*/  IMAD.WIDE R28, R4.reuse, 0x2, R42 ;  /* 0x00000002041c7825 */ /* 0x041fe200078e022a */
[----:B------:R4:W3:Y:S03]  /*132d0*/  LDG.E.U16 R51, [R30.64] ;  /* 0x000000041e337981 */ /* 0x0008e6000c1e1500 */
[C---:B-1----:R-:W-:Y:S01]  /*132e0*/  IMAD.WIDE R18, R4.reuse, 0x2, R16 ;  /* 0x0000000204127825 */ /* 0x042fe200078e0210 */
[----:B------:R0:W3:Y:S03]  /*132f0*/  LDG.E.U16 R50, [R28.64] ;  /* 0x000000041c327981 */ /* 0x0000e6000c1e1500 */
[----:B----4-:R-:W-:-:S04]  /*13300*/  IMAD.WIDE R30, R4, 0x2, R48 ;  /* 0x00000002041e7825 */ /* 0x010fc800078e0230 */
[----:B0-----:R-:W-:-:S04]  /*13310*/  IMAD.WIDE R28, R4, 0x2, R46 ;  /* 0x00000002041c7825 */ /* 0x001fc800078e022e */
[----:B--2---:R-:W-:-:S04]  /*13320*/  IMAD.WIDE R22, R4, 0x2, R38 ;  /* 0x0000000204167825 */ /* 0x004fc800078e0226 */
[C---:B------:R-:W-:Y:S01]  /*13330*/  IMAD.WIDE R20, R4.reuse, 0x2, R36 ;  /* 0x0000000204147825 */ /* 0x040fe200078e0224 */
[----:B------:R0:W4:Y:S04]  /*13340*/  LDG.E.U16 R74, [R22.64] ;  /* 0x00000004164a7981 */ /* 0x000128000c1e1500 */
[----:B------:R-:W-:Y:S04]  /*13350*/  STL [R1+0x1360], R220 ;  /* 0x001360dc01007387 */ /* 0x000fe80000100800 */
[----:B------:R-:W-:Y:S04]  /*13360*/  STL [R1+0x1364], R72 ;  /* 0x0013644801007387 */ /* 0x000fe80000100800 */
[----:B------:R-:W4:Y:S04]  /*13370*/  LDL.64 R44, [R1+0x718] ;  /* 0x00071800012c7983 */ /* 0x000f280000100a00 */
[----:B------:R-:W4:Y:S04]  /*13380*/  LDL.64 R42, [R1+0x710] ;  /* 0x00071000012a7983 */ /* 0x000f280000100a00 */
[----:B------:R-:W0:Y:S04]  /*13390*/  LDL.64 R40, [R1+0x708] ;  /* 0x0007080001287983 */ /* 0x000e280000100a00 */
[----:B------:R-:W4:Y:S04]  /*133a0*/  LDL.64 R32, [R1+0x700] ;  /* 0x0007000001207983 */ /* 0x000f280000100a00 */
[----:B------:R-:W-:Y:S04]  /*133b0*/  STL [R1+0x50], R53 ;  /* 0x0000503501007387 */ /* 0x000fe80000100800 */
[----:B------:R-:W4:Y:S04]  /*133c0*/  LDL.64 R16, [R1+0x6f8] ;  /* 0x0006f80001107983 */ /* 0x000f280000100a00 */
[----:B------:R1:W-:Y:S04]  /*133d0*/  STL [R1+0x4c], R5 ;  /* 0x00004c0501007387 */ /* 0x0003e80000100800 */
[----:B-1----:R1:W4:Y:S04]  /*133e0*/  LDG.E.U16 R5, [R18.64] ;  /* 0x0000000412057981 */ /* 0x002328000c1e1500 */
[----:B---3--:R3:W-:Y:S04]  /*133f0*/  STL [R1+0x1368], R97 ;  /* 0x0013686101007387 */ /* 0x0087e80000100800 */
[----:B------:R-:W-:Y:S04]  /*13400*/  STL [R1+0x136c], R73 ;  /* 0x00136c4901007387 */ /* 0x000fe80000100800 */
[----:B------:R-:W2:Y:S04]  /*13410*/  LDL.64 R48, [R1+0x6f0] ;  /* 0x0006f00001307983 */ /* 0x000ea80000100a00 */
[----:B------:R-:W2:Y:S04]  /*13420*/  LDL.64 R46, [R1+0x6e8] ;  /* 0x0006e800012e7983 */ /* 0x000ea80000100a00 */
[----:B------:R-:W2:Y:S04]  /*13430*/  LDL.64 R38, [R1+0x6e0] ;  /* 0x0006e00001267983 */ /* 0x000ea80000100a00 */
[----:B------:R-:W-:Y:S04]  /*13440*/  STL [R1+0x48], R52 ;  /* 0x0000483401007387 */ /* 0x000fe80000100800 */
[----:B------:R-:W2:Y:S04]  /*13450*/  LDL.64 R36, [R1+0x6d8] ;  /* 0x0006d80001247983 */ /* 0x000ea80000100a00 */
[----:B------:R1:W-:Y:S04]  /*13460*/  STL [R1+0x44], R0 ;  /* 0x0000440001007387 */ /* 0x0003e80000100800 */
[----:B---3--:R4:W3:Y:S04]  /*13470*/  LDG.E.U16 R97, [R30.64] ;  /* 0x000000041e617981 */ /* 0x0088e8000c1e1500 */
[----:B-1----:R1:W2:Y:S01]  /*13480*/  LDG.E.U16 R0, [R28.64] ;  /* 0x000000041c007981 */ /* 0x0022a2000c1e1500 */
[----:B------:R-:W-:-:S03]  /*13490*/  IMAD.WIDE R18, R4, 0x2, R34 ;  /* 0x0000000204127825 */ /* 0x000fc600078e0222 */
[----:B------:R-:W2:Y:S04]  /*134a0*/  LDL.64 R34, [R1+0x6d0] ;  /* 0x0006d00001227983 */ /* 0x000ea80000100a00 */
[----:B------:R0:W2:Y:S01]  /*134b0*/  LDG.E.U16 R72, [R18.64] ;  /* 0x0000000412487981 */ /* 0x0000a2000c1e1500 */
[----:B----4-:R-:W-:-:S04]  /*134c0*/  IMAD.WIDE R30, R4, 0x2, R44 ;  /* 0x00000002041e7825 */ /* 0x010fc800078e022c */
[C---:B-1----:R-:W-:Y:S01]  /*134d0*/  IMAD.WIDE R28, R4.reuse, 0x2, R42 ;  /* 0x00000002041c7825 */ /* 0x042fe200078e022a */
[----:B------:R1:W4:Y:S04]  /*134e0*/  LDG.E.U16 R245, [R30.64] ;  /* 0x000000041ef57981 */ /* 0x000328000c1e1500 */
[----:B------:R-:W4:Y:S01]  /*134f0*/  LDG.E.U16 R75, [R28.64] ;  /* 0x000000041c4b7981 */ /* 0x000f22000c1e1500 */
[----:B0-----:R-:W-:-:S05]  /*13500*/  IMAD.WIDE R18, R4, 0x2, R16 ;  /* 0x0000000204127825 */ /* 0x001fca00078e0210 */
[----:B------:R0:W4:Y:S04]  /*13510*/  LDG.E.U16 R222, [R18.64] ;  /* 0x0000000412de7981 */ /* 0x000128000c1e1500 */
[----:B---3--:R-:W-:Y:S04]  /*13520*/  STL [R1+0x1370], R97 ;  /* 0x0013706101007387 */ /* 0x008fe80000100800 */
[----:B--2---:R2:W-:Y:S04]  /*13530*/  STL [R1+0x1374], R0 ;  /* 0x0013740001007387 */ /* 0x0045e80000100800 */
[----:B--2---:R2:W3:Y:S02]  /*13540*/  LDG.E.U16 R0, [R20.64] ;  /* 0x0000000414007981 */ /* 0x0044e4000c1e1500 */
[----:B--2---:R-:W-:-:S05]  /*13550*/  IMAD.WIDE R20, R4, 0x2, R32 ;  /* 0x0000000204147825 */ /* 0x004fca00078e0220 */
[----:B------:R2:W3:Y:S01]  /*13560*/  LDG.E.U16 R220, [R20.64] ;  /* 0x0000000414dc7981 */ /* 0x0004e2000c1e1500 */
[----:B------:R-:W-:-:S03]  /*13570*/  IMAD.WIDE R22, R4, 0x2, R40 ;  /* 0x0000000204167825 */ /* 0x000fc600078e0228 */
[----:B------:R-:W-:Y:S04]  /*13580*/  STL [R1+0x1378], R74 ;  /* 0x0013784a01007387 */ /* 0x000fe80000100800 */
[----:B------:R-:W-:Y:S04]  /*13590*/  STL [R1+0x137c], R72 ;  /* 0x00137c4801007387 */ /* 0x000fe80000100800 */
[----:B------:R-:W-:Y:S04]  /*135a0*/  STL [R1+0x40], R51 ;  /* 0x0000403301007387 */ /* 0x000fe80000100800 */
[----:B------:R-:W3:Y:S01]  /*135b0*/  LDL.64 R44, [R1+0x6c8] ;  /* 0x0006c800012c7983 */ /* 0x000ee20000100a00 */
[----:B-1----:R-:W-:-:S03]  /*135c0*/  IMAD.WIDE R30, R4, 0x2, R48 ;  /* 0x00000002041e7825 */ /* 0x002fc600078e0230 */
[----:B------:R-:W-:Y:S04]  /*135d0*/  STL [R1+0x3c], R50 ;  /* 0x00003c3201007387 */ /* 0x000fe80000100800 */
[----:B------:R-:W3:Y:S04]  /*135e0*/  LDL.64 R42, [R1+0x6c0] ;  /* 0x0006c000012a7983 */ /* 0x000ee80000100a00 */
[----:B------:R-:W3:Y:S04]  /*135f0*/  LDL.64 R40, [R1+0x6b8] ;  /* 0x0006b80001287983 */ /* 0x000ee80000100a00 */
[----:B------:R-:W3:Y:S04]  /*13600*/  LDL.64 R32, [R1+0x6b0] ;  /* 0x0006b00001207983 */ /* 0x000ee80000100a00 */
[----:B------:R-:W3:Y:S01]  /*13610*/  LDL.64 R16, [R1+0x6a8] ;  /* 0x0006a80001107983 */ /* 0x000ee20000100a00 */
[----:B--2---:R-:W-:-:S03]  /*13620*/  IMAD.WIDE R20, R4, 0x2, R36 ;  /* 0x0000000204147825 */ /* 0x004fc600078e0224 */
[----:B------:R1:W-:Y:S01]  /*13630*/  STL [R1+0x38], R5 ;  /* 0x0000380501007387 */ /* 0x0003e20000100800 */
[----:B0-----:R-:W-:-:S03]  /*13640*/  IMAD.WIDE R18, R4, 0x2, R34 ;  /* 0x0000000204127825 */ /* 0x001fc600078e0222 */
[----:B------:R0:W2:Y:S04]  /*13650*/  LDG.E.U16 R76, [R30.64] ;  /* 0x000000041e4c7981 */ /* 0x0000a8000c1e1500 */
[----:B------:R0:W2:Y:S04]  /*13660*/  LDG.E.U16 R152, [R20.64] ;  /* 0x0000000414987981 */ /* 0x0000a8000c1e1500 */
[----:B-1----:R1:W2:Y:S04]  /*13670*/  LDG.E.U16 R5, [R22.64] ;  /* 0x0000000416057981 */ /* 0x0022a8000c1e1500 */
[----:B----4-:R-:W-:Y:S04]  /*13680*/  STL [R1+0x1380], R245 ;  /* 0x001380f501007387 */ /* 0x010fe80000100800 */
[----:B------:R4:W4:Y:S01]  /*13690*/  LDG.E.U16 R77, [R18.64] ;  /* 0x00000004124d7981 */ /* 0x000922000c1e1500 */
[----:B-1----:R-:W-:-:S03]  /*136a0*/  IMAD.WIDE R22, R4, 0x2, R38 ;  /* 0x0000000204167825 */ /* 0x002fc600078e0226 */
[----:B------:R-:W-:Y:S04]  /*136b0*/  STL [R1+0x1384], R75 ;  /* 0x0013844b01007387 */ /* 0x000fe80000100800 */
[----:B------:R1:W4:Y:S04]  /*136c0*/  LDG.E.U16 R71, [R22.64] ;  /* 0x0000000416477981 */ /* 0x000328000c1e1500 */
[----:B---3--:R-:W-:Y:S04]  /*136d0*/  STL [R1+0x1388], R220 ;  /* 0x001388dc01007387 */ /* 0x008fe80000100800 */
[----:B------:R-:W-:Y:S04]  /*136e0*/  STL [R1+0x138c], R222 ;  /* 0x00138cde01007387 */ /* 0x000fe80000100800 */
[----:B------:R-:W3:Y:S01]  /*136f0*/  LDL.64 R48, [R1+0x6a0] ;  /* 0x0006a00001307983 */ /* 0x000ee20000100a00 */
[----:B------:R-:W-:-:S03]  /*13700*/  IMAD.WIDE R28, R4, 0x2, R46 ;  /* 0x00000002041c7825 */ /* 0x000fc600078e022e */
[----:B------:R-:W3:Y:S04]  /*13710*/  LDL.64 R46, [R1+0x698] ;  /* 0x00069800012e7983 */ /* 0x000ee80000100a00 */
[----:B------:R-:W3:Y:S04]  /*13720*/  LDL.64 R38, [R1+0x690] ;  /* 0x0006900001267983 */ /* 0x000ee80000100a00 */
[----:B------:R-:W3:Y:S04]  /*13730*/  LDL.64 R36, [R1+0x688] ;  /* 0x0006880001247983 */ /* 0x000ee80000100a00 */
[----:B------:R1:W-:Y:S01]  /*13740*/  STL [R1+0x34], R0 ;  /* 0x0000340001007387 */ /* 0x0003e20000100800 */
[----:B0-----:R-:W-:-:S03]  /*13750*/  IMAD.WIDE R30, R4, 0x2, R44 ;  /* 0x00000002041e7825 */ /* 0x001fc600078e022c */
[----:B------:R-:W3:Y:S01]  /*13760*/  LDL.64 R34, [R1+0x680] ;  /* 0x0006800001227983 */ /* 0x000ee20000100a00 */
[----:B-1----:R-:W-:-:S03]  /*13770*/  IMAD.WIDE R22, R4, 0x2, R40 ;  /* 0x0000000204167825 */ /* 0x002fc600078e0228 */
[----:B------:R3:W3:Y:S01]  /*13780*/  LDG.E.U16 R52, [R30.64] ;  /* 0x000000041e347981 */ /* 0x0006e2000c1e1500 */
[----:B------:R-:W-:-:S03]  /*13790*/  IMAD.WIDE R20, R4, 0x2, R32 ;  /* 0x0000000204147825 */ /* 0x000fc600078e0220 */
[----:B------:R0:W3:Y:S04]  /*137a0*/  LDG.E.U16 R0, [R28.64] ;  /* 0x000000041c007981 */ /* 0x0000e8000c1e1500 */
[----:B------:R1:W3:Y:S04]  /*137b0*/  LDG.E.U16 R153, [R22.64] ;  /* 0x0000000416997981 */ /* 0x0002e8000c1e1500 */
[----:B--2---:R-:W-:Y:S01]  /*137c0*/  STL [R1+0x1390], R76 ;  /* 0x0013904c01007387 */ /* 0x004fe20000100800 */
[----:B0-----:R-:W-:-:S03]  /*137d0*/  IMAD.WIDE R28, R4, 0x2, R42 ;  /* 0x00000002041c7825 */ /* 0x001fc600078e022a */
[----:B------:R0:W2:Y:S04]  /*137e0*/  LDG.E.U16 R78, [R20.64] ;  /* 0x00000004144e7981 */ /* 0x0000a8000c1e1500 */
[----:B------:R0:W2:Y:S01]  /*137f0*/  LDG.E.U16 R98, [R28.64] ;  /* 0x000000041c627981 */ /* 0x0000a2000c1e1500 */
[----:B----4-:R-:W-:-:S03]  /*13800*/  IMAD.WIDE R18, R4, 0x2, R16 ;  /* 0x0000000204127825 */ /* 0x010fc600078e0210 */
[----:B------:R-:W-:Y:S04]  /*13810*/  STL [R1+0x1394], R71 ;  /* 0x0013944701007387 */ /* 0x000fe80000100800 */
[----:B------:R-:W-:Y:S04]  /*13820*/  STL [R1+0x1398], R152 ;  /* 0x0013989801007387 */ /* 0x000fe80000100800 */
[----:B------:R-:W-:Y:S04]  /*13830*/  STL [R1+0x139c], R77 ;  /* 0x00139c4d01007387 */ /* 0x000fe80000100800 */
[----:B------:R-:W4:Y:S04]  /*13840*/  LDL.64 R44, [R1+0x678] ;  /* 0x00067800012c7983 */ /* 0x000f280000100a00 */
[----:B------:R0:W-:Y:S04]  /*13850*/  STL [R1+0x30], R5 ;  /* 0x0000300501007387 */ /* 0x0001e80000100800 */
[----:B------:R-:W4:Y:S04]  /*13860*/  LDL.64 R42, [R1+0x670] ;  /* 0x00067000012a7983 */ /* 0x000f280000100a00 */
[----:B------:R-:W4:Y:S04]  /*13870*/  LDL.64 R40, [R1+0x668] ;  /* 0x0006680001287983 */ /* 0x000f280000100a00 */
[----:B------:R-:W4:Y:S04]  /*13880*/  LDL.64 R32, [R1+0x660] ;  /* 0x0006600001207983 */ /* 0x000f280000100a00 */
[----:B------:R-:W4:Y:S04]  /*13890*/  LDL.64 R16, [R1+0x658] ;  /* 0x0006580001107983 */ /* 0x000f280000100a00 */
[----:B0-----:R0:W4:Y:S01]  /*138a0*/  LDG.E.U16 R5, [R18.64] ;  /* 0x0000000412057981 */ /* 0x001122000c1e1500 */
[----:B---3--:R-:W-:-:S05]  /*138b0*/  IMAD.WIDE R30, R4, 0x2, R48 ;  /* 0x00000002041e7825 */ /* 0x008fca00078e0230 */
[----:B------:R4:W3:Y:S01]  /*138c0*/  LDG.E.U16 R70, [R30.64] ;  /* 0x000000041e467981 */ /* 0x0008e2000c1e1500 */
[----:B------:R-:W-:-:S04]  /*138d0*/  IMAD.WIDE R28, R4, 0x2, R46 ;  /* 0x00000002041c7825 */ /* 0x000fc800078e022e */
[C---:B-1----:R-:W-:Y:S01]  /*138e0*/  IMAD.WIDE R22, R4.reuse, 0x2, R38 ;  /* 0x0000000204167825 */ /* 0x042fe200078e0226 */
[----:B------:R1:W3:Y:S03]  /*138f0*/  LDG.E.U16 R154, [R28.64] ;  /* 0x000000041c9a7981 */ /* 0x0002e6000c1e1500 */
[C---:B------:R-:W-:Y:S01]  /*13900*/  IMAD.WIDE R20, R4.reuse, 0x2, R36 ;  /* 0x0000000204147825 */ /* 0x040fe200078e0224 */
[----:B------:R1:W3:Y:S03]  /*13910*/  LDG.E.U16 R79, [R22.64] ;  /* 0x00000004164f7981 */ /* 0x0002e6000c1e1500 */
[----:B0-----:R-:W-:-:S05]  /*13920*/  IMAD.WIDE R18, R4, 0x2, R34 ;  /* 0x0000000204127825 */ /* 0x001fca00078e0222 */
[----:B------:R0:W3:Y:S04]  /*13930*/  LDG.E.U16 R99, [R18.64] ;  /* 0x0000000412637981 */ /* 0x0000e8000c1e1500 */
[----:B--2---:R-:W-:Y:S04]  /*13940*/  STL [R1+0x13a0], R98 ;  /* 0x0013a06201007387 */ /* 0x004fe80000100800 */
[----:B------:R-:W-:Y:S04]  /*13950*/  STL [R1+0x13a4], R153 ;  /* 0x0013a49901007387 */ /* 0x000fe80000100800 */
[----:B------:R-:W-:Y:S04]  /*13960*/  STL [R1+0x13a8], R78 ;  /* 0x0013a84e01007387 */ /* 0x000fe80000100800 */
[----:B------:R-:W2:Y:S04]  /*13970*/  LDL.64 R50, [R1+0x650] ;  /* 0x0006500001327983 */ /* 0x000ea80000100a00 */
[----:B------:R0:W-:Y:S04]  /*13980*/  STL [R1+0x2c], R0 ;  /* 0x00002c0001007387 */ /* 0x0001e80000100800 */
[----:B------:R-:W2:Y:S04]  /*13990*/  LDL.64 R46, [R1+0x648] ;  /* 0x00064800012e7983 */ /* 0x000ea80000100a00 */
[----:B------:R-:W2:Y:S01]  /*139a0*/  LDL.64 R38, [R1+0x640] ;  /* 0x0006400001267983 */ /* 0x000ea20000100a00 */
[----:B----4-:R-:W-:-:S03]  /*139b0*/  IMAD.WIDE R30, R4, 0x2, R44 ;  /* 0x00000002041e7825 */ /* 0x010fc600078e022c */
[----:B0-----:R0:W2:Y:S04]  /*139c0*/  LDG.E.U16 R0, [R20.64] ;  /* 0x0000000414007981 */ /* 0x0010a8000c1e1500 */
[----:B------:R-:W2:Y:S01]  /*139d0*/  LDL.64 R36, [R1+0x638] ;  /* 0x0006380001247983 */ /* 0x000ea20000100a00 */
[----:B-1----:R-:W-:-:S03]  /*139e0*/  IMAD.WIDE R28, R4, 0x2, R42 ;  /* 0x00000002041c7825 */ /* 0x002fc600078e022a */
[----:B------:R-:W2:Y:S01]  /*139f0*/  LDL.64 R34, [R1+0x630] ;  /* 0x0006300001227983 */ /* 0x000ea20000100a00 */
[----:B------:R-:W-:-:S03]  /*13a00*/  IMAD.WIDE R22, R4, 0x2, R40 ;  /* 0x0000000204167825 */ /* 0x000fc600078e0228 */
[----:B------:R2:W2:Y:S01]  /*13a10*/  LDG.E.U16 R155, [R30.64] ;  /* 0x000000041e9b7981 */ /* 0x0004a2000c1e1500 */
[----:B0-----:R-:W-:-:S03]  /*13a20*/  IMAD.WIDE R20, R4, 0x2, R32 ;  /* 0x0000000204147825 */ /* 0x001fc600078e0220 */
[----:B------:R0:W2:Y:S01]  /*13a30*/  LDG.E.U16 R80, [R28.64] ;  /* 0x000000041c507981 */ /* 0x0000a2000c1e1500 */
[----:B------:R-:W-:-:S03]  /*13a40*/  IMAD.WIDE R18, R4, 0x2, R16 ;  /* 0x0000000204127825 */ /* 0x000fc600078e0210 */
[----:B------:R2:W2:Y:S04]  /*13a50*/  LDG.E.U16 R69, [R20.64] ;  /* 0x0000000414457981 */ /* 0x0004a8000c1e1500 */
[----:B------:R1:W2:Y:S04]  /*13a60*/  LDG.E.U16 R40, [R18.64] ;  /* 0x0000000412287981 */ /* 0x0002a8000c1e1500 */
[----:B---3--:R3:W-:Y:S04]  /*13a70*/  STL [R1+0x13ac], R70 ;  /* 0x0013ac4601007387 */ /* 0x0087e80000100800 */
[----:B---3--:R3:W4:Y:S04]  /*13a80*/  LDG.E.U16 R70, [R22.64] ;  /* 0x0000000416467981 */ /* 0x008728000c1e1500 */
[----:B------:R-:W-:Y:S04]  /*13a90*/  STL [R1+0x13b0], R154 ;  /* 0x0013b09a01007387 */ /* 0x000fe80000100800 */
[----:B------:R-:W-:Y:S04]  /*13aa0*/  STL [R1+0x13b4], R79 ;  /* 0x0013b44f01007387 */ /* 0x000fe80000100800 */
[----:B------:R0:W-:Y:S04]  /*13ab0*/  STL [R1+0x28], R52 ;  /* 0x0000283401007387 */ /* 0x0001e80000100800 */
[----:B------:R-:W-:Y:S04]  /*13ac0*/  STL [R1+0x13b8], R99 ;  /* 0x0013b86301007387 */ /* 0x000fe80000100800 */
[----:B------:R-:W4:Y:S04]  /*13ad0*/  LDL.64 R48, [R1+0x628] ;  /* 0x0006280001307983 */ /* 0x000f280000100a00 */
[----:B------:R-:W4:Y:S04]  /*13ae0*/  LDL.64 R44, [R1+0x620] ;  /* 0x00062000012c7983 */ /* 0x000f280000100a00 */
[----:B------:R-:W4:Y:S04]  /*13af0*/  LDL.64 R42, [R1+0x618] ;  /* 0x00061800012a7983 */ /* 0x000f280000100a00 */
[----:B------:R-:W4:Y:S04]  /*13b00*/  LDL.64 R32, [R1+0x610] ;  /* 0x0006100001207983 */ /* 0x000f280000100a00 */
[----:B------:R-:W4:Y:S04]  /*13b10*/  LDL.64 R16, [R1+0x608] ;  /* 0x0006080001107983 */ /* 0x000f280000100a00 */
[----:B------:R1:W-:Y:S01]  /*13b20*/  STL [R1+0x24], R5 ;  /* 0x0000240501007387 */ /* 0x0003e20000100800 */
[----:B--2---:R-:W-:-:S05]  /*13b30*/  IMAD.WIDE R30, R4, 0x2, R50 ;  /* 0x00000002041e7825 */ /* 0x004fca00078e0232 */
[----:B------:R2:W4:Y:S01]  /*13b40*/  LDG.E.U16 R81, [R30.64] ;  /* 0x000000041e517981 */ /* 0x000522000c1e1500 */
[----:B0-----:R-:W-:-:S04]  /*13b50*/  IMAD.WIDE R28, R4, 0x2, R46 ;  /* 0x00000002041c7825 */ /* 0x001fc800078e022e */
[C---:B---3--:R-:W-:Y:S01]  /*13b60*/  IMAD.WIDE R22, R4.reuse, 0x2, R38 ;  /* 0x0000000204167825 */ /* 0x048fe200078e0226 */
[----:B------:R0:W3:Y:S04]  /*13b70*/  LDG.E.U16 R78, [R28.64] ;  /* 0x000000041c4e7981 */ /* 0x0000e8000c1e1500 */
[----:B------:R0:W3:Y:S01]  /*13b80*/  LDG.E.U16 R221, [R22.64] ;  /* 0x0000000416dd7981 */ /* 0x0000e2000c1e1500 */
[----:B------:R-:W-:-:S04]  /*13b90*/  IMAD.WIDE R20, R4, 0x2, R36 ;  /* 0x0000000204147825 */ /* 0x000fc800078e0224 */
[C---:B-1----:R-:W-:Y:S01]  /*13ba0*/  IMAD.WIDE R18, R4.reuse, 0x2, R34 ;  /* 0x0000000204127825 */ /* 0x042fe200078e0222 */
[----:B------:R1:W3:Y:S04]  /*13bb0*/  LDG.E.U16 R41, [R20.64] ;  /* 0x0000000414297981 */ /* 0x0002e8000c1e1500 */
[----:B------:R-:W-:Y:S04]  /*13bc0*/  STL [R1+0x13bc], R155 ;  /* 0x0013bc9b01007387 */ /* 0x000fe80000100800 */
[----:B------:R-:W-:Y:S04]  /*13bd0*/  STL [R1+0x13c0], R80 ;  /* 0x0013c05001007387 */ /* 0x000fe80000100800 */
[----:B------:R0:W3:Y:S04]  /*13be0*/  LDG.E.U16 R82, [R18.64] ;  /* 0x0000000412527981 */ /* 0x0000e8000c1e1500 */
[----:B----4-:R-:W-:Y:S04]  /*13bf0*/  STL [R1+0x13c4], R70 ;  /* 0x0013c44601007387 */ /* 0x010fe80000100800 */
[----:B------:R-:W-:Y:S04]  /*13c00*/  STL [R1+0x13c8], R69 ;  /* 0x0013c84501007387 */ /* 0x000fe80000100800 */
[----:B------:R-:W-:Y:S04]  /*13c10*/  STL [R1+0x13cc], R40 ;  /* 0x0013cc2801007387 */ /* 0x000fe80000100800 */
[----:B------:R-:W4:Y:S04]  /*13c20*/  LDL.64 R52, [R1+0x600] ;  /* 0x0006000001347983 */ /* 0x000f280000100a00 */
[----:B------:R-:W4:Y:S04]  /*13c30*/  LDL.64 R46, [R1+0x5f8] ;  /* 0x0005f800012e7983 */ /* 0x000f280000100a00 */
[----:B------:R-:W4:Y:S04]  /*13c40*/  LDL.64 R38, [R1+0x5f0] ;  /* 0x0005f00001267983 */ /* 0x000f280000100a00 */
[----:B------:R-:W-:Y:S04]  /*13c50*/  STL [R1+0x20], R0 ;  /* 0x0000200001007387 */ /* 0x000fe80000100800 */
[----:B------:R-:W4:Y:S04]  /*13c60*/  LDL.64 R36, [R1+0x5e8] ;  /* 0x0005e80001247983 */ /* 0x000f280000100a00 */
[----:B------:R-:W4:Y:S01]  /*13c70*/  LDL.64 R34, [R1+0x5e0] ;  /* 0x0005e00001227983 */ /* 0x000f220000100a00 */
[----:B--2---:R-:W-:-:S04]  /*13c80*/  IMAD.WIDE R30, R4, 0x2, R48 ;  /* 0x00000002041e7825 */ /* 0x004fc800078e0230 */
[C---:B0-----:R-:W-:Y:S01]  /*13c90*/  IMAD.WIDE R28, R4.reuse, 0x2, R44 ;  /* 0x00000002041c7825 */ /* 0x041fe200078e022c */
[----:B------:R4:W2:Y:S03]  /*13ca0*/  LDG.E.U16 R153, [R30.64] ;  /* 0x000000041e997981 */ /* 0x0008a6000c1e1500 */
[C---:B------:R-:W-:Y:S01]  /*13cb0*/  IMAD.WIDE R22, R4.reuse, 0x2, R42 ;  /* 0x0000000204167825 */ /* 0x040fe200078e022a */
[----:B------:R0:W2:Y:S03]  /*13cc0*/  LDG.E.U16 R68, [R28.64] ;  /* 0x000000041c447981 */ /* 0x0000a6000c1e1500 */
[C---:B-1----:R-:W-:Y:S01]  /*13cd0*/  IMAD.WIDE R20, R4.reuse, 0x2, R32 ;  /* 0x0000000204147825 */ /* 0x042fe200078e0220 */
[----:B------:R1:W2:Y:S03]  /*13ce0*/  LDG.E.U16 R42, [R22.64] ;  /* 0x00000004162a7981 */ /* 0x0002a6000c1e1500 */
[C---:B------:R-:W-:Y:S01]  /*13cf0*/  IMAD.WIDE R18, R4.reuse, 0x2, R16 ;  /* 0x0000000204127825 */ /* 0x040fe200078e0210 */
[----:B------:R0:W2:Y:S04]  /*13d00*/  LDG.E.U16 R83, [R20.64] ;  /* 0x0000000414537981 */ /* 0x0000a8000c1e1500 */
[----:B------:R0:W2:Y:S04]  /*13d10*/  LDG.E.U16 R98, [R18.64] ;  /* 0x0000000412627981 */ /* 0x0000a8000c1e1500 */
[----:B------:R-:W-:Y:S04]  /*13d20*/  STL [R1+0x13d0], R81 ;  /* 0x0013d05101007387 */ /* 0x000fe80000100800 */
[----:B---3--:R-:W-:Y:S04]  /*13d30*/  STL [R1+0x13d4], R78 ;  /* 0x0013d44e01007387 */ /* 0x008fe80000100800 */
[----:B------:R-:W-:Y:S04]  /*13d40*/  STL [R1+0x13d8], R221 ;  /* 0x0013d8dd01007387 */ /* 0x000fe80000100800 */
[----:B------:R3:W-:Y:S04]  /*13d50*/  STL [R1+0x13dc], R41 ;  /* 0x0013dc2901007387 */ /* 0x0007e80000100800 */
[----:B------:R-:W-:Y:S04]  /*13d60*/  STL [R1+0x13e0], R82 ;  /* 0x0013e05201007387 */ /* 0x000fe80000100800 */
[----:B------:R-:W3:Y:S04]  /*13d70*/  LDL.64 R32, [R1+0x5d0] ;  /* 0x0005d00001207983 */ /* 0x000ee80000100a00 */
[----:B------:R-:W3:Y:S04]  /*13d80*/  LDL.64 R50, [R1+0x5d8] ;  /* 0x0005d80001327983 */ /* 0x000ee80000100a00 */
[----:B------:R-:W3:Y:S04]  /*13d90*/  LDL.64 R48, [R1+0x5c8] ;  /* 0x0005c80001307983 */ /* 0x000ee80000100a00 */
[----:B------:R-:W3:Y:S04]  /*13da0*/  LDL.64 R44, [R1+0x5c0] ;  /* 0x0005c000012c7983 */ /* 0x000ee80000100a00 */
[----:B------:R-:W3:Y:S01]  /*13db0*/  LDL.64 R16, [R1+0x5b8] ;  /* 0x0005b80001107983 */ /* 0x000ee20000100a00 */
[----:B----4-:R-:W-:-:S04]  /*13dc0*/  IMAD.WIDE R30, R4, 0x2, R52 ;  /* 0x00000002041e7825 */ /* 0x010fc800078e0234 */
[C---:B0-----:R-:W-:Y:S01]  /*13dd0*/  IMAD.WIDE R28, R4.reuse, 0x2, R46 ;  /* 0x00000002041c7825 */ /* 0x041fe200078e022e */
[----:B------:R0:W4:Y:S03]  /*13de0*/  LDG.E.U16 R5, [R30.64] ;  /* 0x000000041e057981 */ /* 0x000126000c1e1500 */
[C---:B-1----:R-:W-:Y:S01]  /*13df0*/  IMAD.WIDE R22, R4.reuse, 0x2, R38 ;  /* 0x0000000204167825 */ /* 0x042fe200078e0226 */
[----:B------:R1:W4:Y:S04]  /*13e00*/  LDG.E.U16 R43, [R28.64] ;  /* 0x000000041c2b7981 */ /* 0x000328000c1e1500 */
[----:B------:R-:W4:Y:S01]  /*13e10*/  LDG.E.U16 R84, [R22.64] ;  /* 0x0000000416547981 */ /* 0x000f22000c1e1500 */
[----:B------:R-:W-:-:S04]  /*13e20*/  IMAD.WIDE R20, R4, 0x2, R36 ;  /* 0x0000000204147825 */ /* 0x000fc800078e0224 */
[C---:B------:R-:W-:Y:S01]  /*13e30*/  IMAD.WIDE R18, R4.reuse, 0x2, R34 ;  /* 0x0000000204127825 */ /* 0x040fe200078e0222 */
[----:B------:R-:W4:Y:S04]  /*13e40*/  LDG.E.U16 R77, [R20.64] ;  /* 0x00000004144d7981 */ /* 0x000f28000c1e1500 */
[----:B------:R-:W4:Y:S04]  /*13e50*/  LDG.E.U16 R135, [R18.64] ;  /* 0x0000000412877981 */ /* 0x000f28000c1e1500 */
[----:B--2---:R-:W-:Y:S04]  /*13e60*/  STL [R1+0x13e4], R153 ;  /* 0x0013e49901007387 */ /* 0x004fe80000100800 */
[----:B------:R-:W-:Y:S04]  /*13e70*/  STL [R1+0x13e8], R68 ;  /* 0x0013e84401007387 */ /* 0x000fe80000100800 */
[----:B------:R-:W-:Y:S04]  /*13e80*/  STL [R1+0x13ec], R42 ;  /* 0x0013ec2a01007387 */ /* 0x000fe80000100800 */
[----:B------:R-:W-:Y:S04]  /*13e90*/  STL [R1+0x13f0], R83 ;  /* 0x0013f05301007387 */ /* 0x000fe80000100800 */
[----:B------:R-:W-:Y:S04]  /*13ea0*/  STL [R1+0x13f4], R98 ;  /* 0x0013f46201007387 */ /* 0x000fe80000100800 */
[----:B------:R-:W2:Y:S04]  /*13eb0*/  LDL.64 R46, [R1+0x5b0] ;  /* 0x0005b000012e7983 */ /* 0x000ea80000100a00 */
[----:B---3--:R-:W3:Y:S04]  /*13ec0*/  LDL.64 R40, [R1+0x5a8] ;  /* 0x0005a80001287983 */ /* 0x008ee80000100a00 */
[----:B------:R-:W2:Y:S04]  /*13ed0*/  LDL.64 R38, [R1+0x5a0] ;  /* 0x0005a00001267983 */ /* 0x000ea80000100a00 */
[----:B------:R-:W2:Y:S04]  /*13ee0*/  LDL.64 R36, [R1+0x598] ;  /* 0x0005980001247983 */ /* 0x000ea80000100a00 */
[----:B------:R-:W2:Y:S01]  /*13ef0*/  LDL.64 R34, [R1+0x590] ;  /* 0x0005900001227983 */ /* 0x000ea20000100a00 */
[----:B-1----:R-:W-:-:S04]  /*13f00*/  IMAD.WIDE R28, R4, 0x2, R32 ;  /* 0x00000002041c7825 */ /* 0x002fc800078e0220 */
[C---:B0-----:R-:W-:Y:S01]  /*13f10*/  IMAD.WIDE R30, R4.reuse, 0x2, R50 ;  /* 0x00000002041e7825 */ /* 0x041fe200078e0232 */
[----:B------:R3:W2:Y:S04]  /*13f20*/  LDG.E.U16 R85, [R28.64] ;  /* 0x000000041c557981 */ /* 0x0006a8000c1e1500 */
[----:B----4-:R-:W-:Y:S04]  /*13f30*/  STL [R1+0x13f8], R5 ;  /* 0x0013f80501007387 */ /* 0x010fe80000100800 */
[----:B------:R0:W-:Y:S04]  /*13f40*/  STL [R1+0x13fc], R43 ;  /* 0x0013fc2b01007387 */ /* 0x0001e80000100800 */
[----:B------:R-:W-:Y:S04]  /*13f50*/  STL [R1+0x1400], R84 ;  /* 0x0014005401007387 */ /* 0x000fe80000100800 */
[----:B------:R-:W-:Y:S04]  /*13f60*/  STL [R1+0x1404], R77 ;  /* 0x0014044d01007387 */ /* 0x000fe80000100800 */
[----:B------:R-:W-:Y:S04]  /*13f70*/  STL [R1+0x1408], R135 ;  /* 0x0014088701007387 */ /* 0x000fe80000100800 */
[----:B------:R-:W4:Y:S04]  /*13f80*/  LDL.64 R32, [R1+0x578] ;  /* 0x0005780001207983 */ /* 0x000f280000100a00 */
[----:B------:R-:W4:Y:S04]  /*13f90*/  LDL.64 R60, [R1+0x570] ;  /* 0x00057000013c7983 */ /* 0x000f280000100a00 */
[----:B------:R-:W4:Y:S04]  /*13fa0*/  LDL.64 R62, [R1+0x588] ;  /* 0x00058800013e7983 */ /* 0x000f280000100a00 */
[----:B------:R-:W4:Y:S01]  /*13fb0*/  LDL.64 R50, [R1+0x580] ;  /* 0x0005800001327983 */ /* 0x000f220000100a00 */
[----:B------:R-:W-:-:S03]  /*13fc0*/  IMAD.WIDE R22, R4, 0x2, R48 ;  /* 0x0000000204167825 */ /* 0x000fc600078e0230 */
[----:B------:R-:W4:Y:S01]  /*13fd0*/  LDL.64 R58, [R1+0x568] ;  /* 0x00056800013a7983 */ /* 0x000f220000100a00 */
[----:B------:R-:W-:-:S03]  /*13fe0*/  IMAD.WIDE R20, R4, 0x2, R44 ;  /* 0x0000000204147825 */ /* 0x000fc600078e022c */
[----:B0-----:R-:W4:Y:S01]  /*13ff0*/  LDL.64 R42, [R1+0x560] ;  /* 0x00056000012a7983 */ /* 0x001f220000100a00 */
[----:B------:R-:W-:-:S03]  /*14000*/  IMAD.WIDE R18, R4, 0x2, R16 ;  /* 0x0000000204127825 */ /* 0x000fc600078e0210 */
[----:B------:R-:W4:Y:S01]  /*14010*/  LDL.64 R64, [R1+0x558] ;  /* 0x0005580001407983 */ /* 0x000f220000100a00 */
[----:B---3--:R-:W-:-:S03]  /*14020*/  IMAD.WIDE R28, R4, 0x2, R40 ;  /* 0x00000002041c7825 */ /* 0x008fc600078e0228 */
[----:B------:R2:W3:Y:S04]  /*14030*/  LDG.E.U16 R152, [R22.64] ;  /* 0x0000000416987981 */ /* 0x0004e8000c1e1500 */
[----:B------:R0:W3:Y:S04]  /*14040*/  LDG.E.U16 R17, [R20.64] ;  /* 0x0000000414117981 */ /* 0x0000e8000c1e1500 */
[----:B------:R-:W3:Y:S01]  /*14050*/  LDL.64 R48, [R1+0x540] ;  /* 0x0005400001307983 */ /* 0x000ee20000100a00 */
[----:B--2---:R-:W-:-:S03]  /*14060*/  IMAD.WIDE R22, R4, 0x2, R38 ;  /* 0x0000000204167825 */ /* 0x004fc600078e0226 */
[----:B------:R-:W2:Y:S01]  /*14070*/  LDL.64 R40, [R1+0x550] ;  /* 0x0005500001287983 */ /* 0x000ea20000100a00 */
[----:B0-----:R-:W-:-:S03]  /*14080*/  IMAD.WIDE R20, R4, 0x2, R36 ;  /* 0x0000000204147825 */ /* 0x001fc600078e0224 */
[----:B------:R-:W2:Y:S04]  /*14090*/  LDL.64 R36, [R1+0x530] ;  /* 0x0005300001247983 */ /* 0x000ea80000100a00 */
[----:B------:R0:W2:Y:S04]  /*140a0*/  LDG.E.U16 R45, [R18.64] ;  /* 0x00000004122d7981 */ /* 0x0000a8000c1e1500 */
[----:B------:R4:W2:Y:S04]  /*140b0*/  LDG.E.U16 R134, [R22.64] ;  /* 0x0000000416867981 */ /* 0x0008a8000c1e1500 */
[----:B------:R-:W2:Y:S01]  /*140c0*/  LDL.64 R38, [R1+0x538] ;  /* 0x0005380001267983 */ /* 0x000ea20000100a00 */
[----:B0-----:R-:W-:-:S03]  /*140d0*/  IMAD.WIDE R18, R4, 0x2, R34 ;  /* 0x0000000204127825 */ /* 0x001fc600078e0222 */
[----:B------:R-:W2:Y:S04]  /*140e0*/  LDL.64 R34, [R1+0x528] ;  /* 0x0005280001227983 */ /* 0x000ea80000100a00 */
[----:B------:R-:W2:Y:S04]  /*140f0*/  LDL.64 R52, [R1+0x548] ;  /* 0x0005480001347983 */ /* 0x000ea80000100a00 */
[----:B------:R0:W2:Y:S04]  /*14100*/  LDG.E.U16 R44, [R30.64] ;  /* 0x000000041e2c7981 */ /* 0x0000a8000c1e1500 */
[----:B------:R1:W2:Y:S04]  /*14110*/  LDG.E.U16 R71, [R28.64] ;  /* 0x000000041c477981 */ /* 0x0002a8000c1e1500 */
[----:B------:R0:W2:Y:S04]  /*14120*/  LDG.E.U16 R87, [R18.64] ;  /* 0x0000000412577981 */ /* 0x0000a8000c1e1500 */
[----:B------:R-:W2:Y:S04]  /*14130*/  LDL.64 R78, [R1+0x4b8] ;  /* 0x0004b800014e7983 */ /* 0x000ea80000100a00 */
[----:B------:R-:W2:Y:S04]  /*14140*/  LDL R251, [R1+0x1c] ;  /* 0x00001c0001fb7983 */ /* 0x000ea80000100800 */
[----:B------:R-:W2:Y:S04]  /*14150*/  LDL.64 R68, [R1+0x4b0] ;  /* 0x0004b00001447983 */ /* 0x000ea80000100a00 */
[----:B------:R-:W2:Y:S04]  /*14160*/  LDL.64 R66, [R1+0x4a8] ;  /* 0x0004a80001427983 */ /* 0x000ea80000100a00 */
[----:B------:R-:W2:Y:S01]  /*14170*/  LDL.64 R80, [R1+0x4c0] ;  /* 0x0004c00001507983 */ /* 0x000ea20000100a00 */
[----:B----4-:R-:W-:-:S03]  /*14180*/  IMAD.WIDE R22, R4, 0x2, R32 ;  /* 0x0000000204167825 */ /* 0x010fc600078e0220 */
[----:B------:R-:W4:Y:S01]  /*14190*/  LDL.64 R32, [R1+0x518] ;  /* 0x0005180001207983 */ /* 0x000f220000100a00 */
[----:B0-----:R-:W-:-:S03]  /*141a0*/  IMAD.WIDE R30, R4, 0x2, R46 ;  /* 0x00000002041e7825 */ /* 0x001fc600078e022e */
[----:B------:R0:W4:Y:S04]  /*141b0*/  LDG.E.U16 R46, [R20.64] ;  /* 0x00000004142e7981 */ /* 0x000128000c1e1500 */
[----:B------:R0:W4:Y:S01]  /*141c0*/  LDG.E.U16 R86, [R30.64] ;  /* 0x000000041e567981 */ /* 0x000122000c1e1500 */
[----:B-1----:R-:W-:-:S03]  /*141d0*/  IMAD.WIDE R28, R4, 0x2, R50 ;  /* 0x00000002041c7825 */ /* 0x002fc600078e0232 */
[----:B------:R-:W4:Y:S01]  /*141e0*/  LDL.64 R50, [R1+0x520] ;  /* 0x0005200001327983 */ /* 0x000f220000100a00 */
[----:B0-----:R-:W-:-:S03]  /*141f0*/  IMAD.WIDE R20, R4, 0x2, R60 ;  /* 0x0000000204147825 */ /* 0x001fc600078e023c */
[----:B------:R-:W4:Y:S01]  /*14200*/  LDL.64 R60, [R1+0x508] ;  /* 0x00050800013c7983 */ /* 0x000f220000100a00 */
[----:B------:R-:W-:-:S03]  /*14210*/  IMAD.WIDE R30, R4, 0x2, R62 ;  /* 0x00000002041e7825 */ /* 0x000fc600078e023e */
[----:B------:R0:W4:Y:S01]  /*14220*/  LDG.E.U16 R16, [R28.64] ;  /* 0x000000041c107981 */ /* 0x000122000c1e1500 */
[----:B------:R-:W-:-:S03]  /*14230*/  IMAD.WIDE R18, R4, 0x2, R58 ;  /* 0x0000000204127825 */ /* 0x000fc600078e023a */
[----:B------:R1:W4:Y:S04]  /*14240*/  LDG.E.U16 R76, [R30.64] ;  /* 0x000000041e4c7981 */ /* 0x000328000c1e1500 */
[----:B------:R-:W4:Y:S01]  /*14250*/  LDL.64 R58, [R1+0x500] ;  /* 0x00050000013a7983 */ /* 0x000f220000100a00 */
[----:B0-----:R-:W-:-:S03]  /*14260*/  IMAD.WIDE R28, R4, 0x2, R64 ;  /* 0x00000002041c7825 */ /* 0x001fc600078e0240 */
[----:B------:R3:W4:Y:S01]  /*14270*/  LDG.E.U16 R222, [R18.64] ;  /* 0x0000000412de7981 */ /* 0x000722000c1e1500 */
[----:B-1----:R-:W-:-:S03]  /*14280*/  IMAD.WIDE R30, R4, 0x2, R42 ;  /* 0x00000002041e7825 */ /* 0x002fc600078e022a */
[----:B------:R-:W4:Y:S04]  /*14290*/  LDL.64 R42, [R1+0x4f8] ;  /* 0x0004f800012a7983 */ /* 0x000f280000100a00 */
[----:B------:R2:W4:Y:S01]  /*142a0*/  LDG.E.U16 R47, [R22.64] ;  /* 0x00000004162f7981 */ /* 0x000522000c1e1500 */
[----:B---3--:R-:W-:-:S03]  /*142b0*/  IMAD.WIDE R18, R4, 0x2, R48 ;  /* 0x0000000204127825 */ /* 0x008fc600078e0230 */
[----:B------:R0:W3:Y:S04]  /*142c0*/  LDG.E.U16 R48, [R28.64] ;  /* 0x000000041c307981 */ /* 0x0000e8000c1e1500 */
[----:B------:R1:W3:Y:S01]  /*142d0*/  LDG.E.U16 R133, [R30.64] ;  /* 0x000000041e857981 */ /* 0x0002e2000c1e1500 */
[----:B--2---:R-:W-:-:S03]  /*142e0*/  IMAD.WIDE R22, R4, 0x2, R40 ;  /* 0x0000000204167825 */ /* 0x004fc600078e0228 */
[----:B------:R-:W2:Y:S01]  /*142f0*/  LDL.64 R40, [R1+0x4f0] ;  /* 0x0004f00001287983 */ /* 0x000ea20000100a00 */
[----:B0-----:R-:W-:-:S03]  /*14300*/  IMAD.WIDE R28, R4, 0x2, R36 ;  /* 0x00000002041c7825 */ /* 0x001fc600078e0224 */
[----:B------:R-:W3:Y:S01]  /*14310*/  LDL.64 R36, [R1+0x4d8] ;  /* 0x0004d80001247983 */ /* 0x000ee20000100a00 */
[----:B-1----:R-:W-:-:S03]  /*14320*/  IMAD.WIDE R30, R4, 0x2, R38 ;  /* 0x00000002041e7825 */ /* 0x002fc600078e0226 */
[----:B------:R0:W3:Y:S04]  /*14330*/  LDG.E.U16 R89, [R22.64] ;  /* 0x0000000416597981 */ /* 0x0000e8000c1e1500 */
[----:B------:R4:W3:Y:S04]  /*14340*/  LDG.E.U16 R57, [R18.64] ;  /* 0x0000000412397981 */ /* 0x0008e8000c1e1500 */
[----:B------:R-:W3:Y:S01]  /*14350*/  LDL.64 R38, [R1+0x4e0] ;  /* 0x0004e00001267983 */ /* 0x000ee20000100a00 */
[----:B0-----:R-:W-:-:S03]  /*14360*/  IMAD.WIDE R22, R4, 0x2, R34 ;  /* 0x0000000204167825 */ /* 0x001fc600078e0222 */
[----:B------:R-:W3:Y:S04]  /*14370*/  LDL.64 R34, [R1+0x4d0] ;  /* 0x0004d00001227983 */ /* 0x000ee80000100a00 */
[----:B------:R-:W3:Y:S04]  /*14380*/  LDL.64 R62, [R1+0x510] ;  /* 0x00051000013e7983 */ /* 0x000ee80000100a00 */
[----:B------:R0:W3:Y:S04]  /*14390*/  LDG.E.U16 R88, [R20.64] ;  /* 0x0000000414587981 */ /* 0x0000e8000c1e1500 */
[----:B------:R1:W3:Y:S04]  /*143a0*/  LDG.E.U16 R90, [R28.64] ;  /* 0x000000041c5a7981 */ /* 0x0002e8000c1e1500 */
[----:B------:R0:W3:Y:S04]  /*143b0*/  LDG.E.U16 R75, [R22.64] ;  /* 0x00000004164b7981 */ /* 0x0000e8000c1e1500 */
[----:B------:R-:W3:Y:S04]  /*143c0*/  LDL.64 R64, [R1+0x4a0] ;  /* 0x0004a00001407983 */ /* 0x000ee80000100a00 */
[----:B------:R0:W3:Y:S01]  /*143d0*/  LDG.E.U16 R49, [R30.64] ;  /* 0x000000041e317981 */ /* 0x0000e2000c1e1500 */
[----:B----4-:R-:W-:-:S03]  /*143e0*/  IMAD.WIDE R18, R4, 0x2, R32 ;  /* 0x0000000204127825 */ /* 0x010fc600078e0220 */
[----:B------:R-:W4:Y:S01]  /*143f0*/  LDL.64 R32, [R1+0x4c8] ;  /* 0x0004c80001207983 */ /* 0x000f220000100a00 */
[----:B0-----:R-:W-:-:S03]  /*14400*/  IMAD.WIDE R20, R4, 0x2, R52 ;  /* 0x0000000204147825 */ /* 0x001fc600078e0234 */
[----:B------:R-:W4:Y:S04]  /*14410*/  LDL.64 R52, [R1+0x4e8] ;  /* 0x0004e80001347983 */ /* 0x000f280000100a00 */
[----:B------:R0:W4:Y:S01]  /*14420*/  LDG.E.U16 R220, [R20.64] ;  /* 0x0000000414dc7981 */ /* 0x000122000c1e1500 */
[----:B-1----:R-:W-:-:S03]  /*14430*/  IMAD.WIDE R28, R4, 0x2, R60 ;  /* 0x00000002041c7825 */ /* 0x002fc600078e023c */
[----:B------:R-:W4:Y:S01]  /*14440*/  LDL.64 R60, [R1+0x498] ;  /* 0x00049800013c7983 */ /* 0x000f220000100a00 */
[----:B0-----:R-:W-:-:S03]  /*14450*/  IMAD.WIDE R20, R4, 0x2, R50 ;  /* 0x0000000204147825 */ /* 0x001fc600078e0232 */
[----:B------:R2:W4:Y:S04]  /*14460*/  LDG.E.U16 R50, [R18.64] ;  /* 0x0000000412327981 */ /* 0x000528000c1e1500 */
[----:B------:R0:W4:Y:S01]  /*14470*/  LDG.E.U16 R132, [R20.64] ;  /* 0x0000000414847981 */ /* 0x000122000c1e1500 */
[----:B------:R-:W-:-:S03]  /*14480*/  IMAD.WIDE R22, R4, 0x2, R58 ;  /* 0x0000000204167825 */ /* 0x000fc600078e023a */
[----:B------:R1:W4:Y:S04]  /*14490*/  LDG.E.U16 R245, [R28.64] ;  /* 0x000000041cf57981 */ /* 0x000328000c1e1500 */
[----:B------:R3:W4:Y:S01]  /*144a0*/  LDG.E.U16 R58, [R22.64] ;  /* 0x00000004163a7981 */ /* 0x000722000c1e1500 */
[----:B0-----:R-:W-:-:S03]  /*144b0*/  IMAD.WIDE R20, R4, 0x2, R42 ;  /* 0x0000000204147825 */ /* 0x001fc600078e022a */
[----:B------:R-:W4:Y:S04]  /*144c0*/  LDL.64 R42, [R1+0x490] ;  /* 0x00049000012a7983 */ /* 0x000f280000100a00 */
[----:B------:R0:W4:Y:S01]  /*144d0*/  LDG.E.U16 R51, [R20.64] ;  /* 0x0000000414337981 */ /* 0x000122000c1e1500 */
[----:B--2---:R-:W-:-:S03]  /*144e0*/  IMAD.WIDE R18, R4, 0x2, R40 ;  /* 0x0000000204127825 */ /* 0x004fc600078e0228 */
[----:B------:R-:W2:Y:S01]  /*144f0*/  LDL.64 R40, [R1+0x488] ;  /* 0x0004880001287983 */ /* 0x000ea20000100a00 */
[----:B---3--:R-:W-:-:S03]  /*14500*/  IMAD.WIDE R22, R4, 0x2, R36 ;  /* 0x0000000204167825 */ /* 0x008fc600078e0224 */
[----:B------:R-:W3:Y:S04]  /*14510*/  LDL.64 R36, [R1+0x478] ;  /* 0x0004780001247983 */ /* 0x000ee80000100a00 */
[----:B------:R4:W2:Y:S01]  /*14520*/  LDG.E.U16 R92, [R18.64] ;  /* 0x00000004125c7981 */ /* 0x0008a2000c1e1500 */
[----:B-1----:R-:W-:-:S03]  /*14530*/  IMAD.WIDE R28, R4, 0x2, R38 ;  /* 0x00000002041c7825 */ /* 0x002fc600078e0226 */
[----:B------:R-:W2:Y:S01]  /*14540*/  LDL.64 R38, [R1+0x480] ;  /* 0x0004800001267983 */ /* 0x000ea20000100a00 */
[----:B0-----:R-:W-:-:S03]  /*14550*/  IMAD.WIDE R20, R4, 0x2, R34 ;  /* 0x0000000204147825 */ /* 0x001fc600078e0222 */
[----:B------:R-:W2:Y:S01]  /*14560*/  LDL.64 R34, [R1+0x470] ;  /* 0x0004700001227983 */ /* 0x000ea20000100a00 */
[----:B------:R-:W-:-:S03]  /*14570*/  IMAD.WIDE R30, R4, 0x2, R62 ;  /* 0x00000002041e7825 */ /* 0x000fc600078e023e */
[----:B------:R0:W2:Y:S04]  /*14580*/  LDG.E.U16 R93, [R20.64] ;  /* 0x00000004145d7981 */ /* 0x0000a8000c1e1500 */
[----:B------:R1:W2:Y:S04]  /*14590*/  LDG.E.U16 R91, [R30.64] ;  /* 0x000000041e5b7981 */ /* 0x0002a8000c1e1500 */
[----:B------:R0:W2:Y:S01]  /*145a0*/  LDG.E.U16 R63, [R28.64] ;  /* 0x000000041c3f7981 */ /* 0x0000a2000c1e1500 */
[----:B----4-:R-:W-:-:S03]  /*145b0*/  IMAD.WIDE R18, R4, 0x2, R32 ;  /* 0x0000000204127825 */ /* 0x010fc600078e0220 */
[----:B------:R-:W4:Y:S04]  /*145c0*/  LDL.64 R32, [R1+0x468] ;  /* 0x0004680001207983 */ /* 0x000f280000100a00 */
[----:B------:R-:W4:Y:S01]  /*145d0*/  LDL.LU R5, [R1+0x150] ;  /* 0x0001500001057983 */ /* 0x000f220000300800 */
[----:B-1----:R-:W-:-:S03]  /*145e0*/  IMAD.WIDE R30, R4, 0x2, R52 ;  /* 0x00000002041e7825 */ /* 0x002fc600078e0234 */
[----:B------:R-:W1:Y:S04]  /*145f0*/  S2R R53, SR_TID.X ;  /* 0x0000000000357919 */ /* 0x000e680000002100 */
[----:B------:R1:W4:Y:S04]  /*14600*/  LDG.E.U16 R72, [R30.64] ;  /* 0x000000041e487981 */ /* 0x000328000c1e1500 */
[----:B------:R1:W4:Y:S01]  /*14610*/  LDG.E.U16 R52, [R22.64] ;  /* 0x0000000416347981 */ /* 0x000322000c1e1500 */
[----:B0-----:R-:W-:-:S03]  /*14620*/  IMAD.WIDE R20, R4, 0x2, R68 ;  /* 0x0000000204147825 */ /* 0x001fc600078e0244 */
[----:B------:R0:W4:Y:S04]  /*14630*/  LDG.E.U16 R74, [R18.64] ;  /* 0x00000004124a7981 */ /* 0x000128000c1e1500 */
[----:B------:R0:W4:Y:S01]  /*14640*/  LDG.E.U16 R94, [R20.64] ;  /* 0x00000004145e7981 */ /* 0x000122000c1e1500 */
[----:B-1----:R-:W-:Y:S01]  /*14650*/  LOP3.LUT R154, R53, 0x1c, RZ, 0xc0, !PT ;  /* 0x0000001c359a7812 */ /* 0x002fe200078ec0ff */
[----:B------:R-:W-:-:S04]  /*14660*/  IMAD.WIDE R22, R4, 0x2, R78 ;  /* 0x0000000204167825 */ /* 0x000fc800078e024e */
[----:B------:R-:W4:Y:S04]  /*14670*/  LDS R30, [R154.X8] ;  /* 0x000000009a1e7984 */ /* 0x000f280000008800 */
[----:B------:R1:W4:Y:S01]  /*14680*/  LDG.E.U16 R53, [R22.64] ;  /* 0x0000000416357981 */ /* 0x000322000c1e1500 */
[----:B0-----:R-:W-:-:S04]  /*14690*/  IMAD.WIDE R20, R4, 0x2, R42 ;  /* 0x0000000204147825 */ /* 0x001fc800078e022a */
[C---:B------:R-:W-:Y:S01]  /*146a0*/  IMAD.WIDE R28, R4.reuse, 0x2, R80 ;  /* 0x00000002041c7825 */ /* 0x040fe200078e0250 */
[----:B------:R3:W4:Y:S03]  /*146b0*/  LDG.E.U16 R95, [R20.64] ;  /* 0x00000004145f7981 */ /* 0x000726000c1e1500 */
[C---:B-1----:R-:W-:Y:S01]  /*146c0*/  IMAD.WIDE R22, R4.reuse, 0x2, R60 ;  /* 0x0000000204167825 */ /* 0x042fe200078e023c */
[----:B------:R0:W4:Y:S04]  /*146d0*/  LDG.E.U16 R59, [R28.64] ;  /* 0x000000041c3b7981 */ /* 0x000128000c1e1500 */
[----:B------:R1:W4:Y:S01]  /*146e0*/  LDG.E.U16 R54, [R22.64] ;  /* 0x0000000416367981 */ /* 0x000322000c1e1500 */
[----:B------:R-:W-:-:S03]  /*146f0*/  IMAD.WIDE R18, R4, 0x2, R66 ;  /* 0x0000000204127825 */ /* 0x000fc600078e0242 */
[----:B------:R0:W-:Y:S01]  /*14700*/  STL [R1+0x11cc], R3 ;  /* 0x0011cc0301007387 */ /* 0x0001e20000100800 */
[----:B---3--:R-:W-:-:S03]  /*14710*/  IMAD.WIDE R20, R4, 0x2, R36 ;  /* 0x0000000204147825 */ /* 0x008fc600078e0224 */
[----:B------:R2:W2:Y:S01]  /*14720*/  LDG.E.U16 R0, [R18.64] ;  /* 0x0000000412007981 */ /* 0x0004a2000c1e1500 */
[----:B-1----:R-:W-:-:S03]  /*14730*/  FADD R22, -R251, R55 ;  /* 0x00000037fb167221 */ /* 0x002fc60000000100 */
[----:B------:R1:W2:Y:S01]  /*14740*/  LDG.E.U16 R55, [R20.64] ;  /* 0x0000000414377981 */ /* 0x0002a2000c1e1500 */
[----:B------:R-:W-:-:S03]  /*14750*/  FMUL R149, R22, 1.4426950216293334961 ;  /* 0x3fb8aa3b16957820 */ /* 0x000fc60000400000 */
[----:B------:R-:W-:Y:S03]  /*14760*/  LDS R163, [R154.X8+0x200] ;  /* 0x000200009aa37984 */ /* 0x000fe60000008800 */
[----:B------:R-:W4:Y:S01]  /*14770*/  MUFU.EX2 R149, R149 ;  /* 0x0000009500957308 */ /* 0x000f220000000800 */
[C---:B--2---:R-:W-:Y:S01]  /*14780*/  IMAD.WIDE R18, R4.reuse, 0x2, R40 ;  /* 0x0000000204127825 */ /* 0x044fe200078e0228 */
[----:B-1----:R-:W1:Y:S03]  /*14790*/  LDS R20, [R154.X8+0x100] ;  /* 0x000100009a147984 */ /* 0x002e660000008800 */
[----:B------:R-:W-:Y:S01]  /*147a0*/  FADD R21, -R3, R56 ;  /* 0x0000003803157221 */ /* 0x000fe20000000100 */
[----:B------:R2:W2:Y:S01]  /*147b0*/  LDG.E.U16 R97, [R18.64] ;  /* 0x0000000412617981 */ /* 0x0004a2000c1e1500 */
[----:B0-----:R-:W-:-:S03]  /*147c0*/  IMAD.WIDE R28, R4, 0x2, R64 ;  /* 0x00000002041c7825 */ /* 0x001fc600078e0240 */
[----:B------:R-:W1:Y:S01]  /*147d0*/  LDL.LU R3, [R1+0x14c] ;  /* 0x00014c0001037983 */ /* 0x000e620000300800 */
[----:B------:R-:W-:-:S03]  /*147e0*/  IMAD.WIDE R22, R4, 0x2, R38 ;  /* 0x0000000204167825 */ /* 0x000fc600078e0226 */
[----:B------:R-:W2:Y:S02]  /*147f0*/  LDL.64 R78, [R1+0x460] ;  /* 0x00046000014e7983 */ /* 0x000ea40000100a00 */
[----:B--2---:R-:W-:Y:S02]  /*14800*/  IMAD.WIDE R18, R4, 0x2, R34 ;  /* 0x0000000204127825 */ /* 0x004fe400078e0222 */
[----:B------:R-:W2:Y:S04]  /*14810*/  LDL.64 R34, [R1+0x458] ;  /* 0x0004580001227983 */ /* 0x000ea80000100a00 */
[----:B------:R0:W2:Y:S04]  /*14820*/  LDG.E.U16 R62, [R28.64] ;  /* 0x000000041c3e7981 */ /* 0x0000a8000c1e1500 */
[----:B------:R0:W2:Y:S01]  /*14830*/  LDG.E.U16 R60, [R22.64] ;  /* 0x00000004163c7981 */ /* 0x0000a2000c1e1500 */
[----:B----4-:R-:W-:-:S03]  /*14840*/  FFMA R5, R149, R5, R30 ;  /* 0x0000000595057223 */ /* 0x010fc6000000001e */
[----:B------:R4:W3:Y:S04]  /*14850*/  LDG.E.U16 R96, [R18.64] ;  /* 0x0000000412607981 */ /* 0x0008e8000c1e1500 */
[----:B------:R-:W-:Y:S04]  /*14860*/  STL [R1+0x150], R5 ;  /* 0x0001500501007387 */ /* 0x000fe80000100800 */
[----:B0-----:R-:W3:Y:S04]  /*14870*/  LDL.64 R28, [R1+0x450] ;  /* 0x00045000011c7983 */ /* 0x001ee80000100a00 */
[----:B------:R-:W3:Y:S04]  /*14880*/  LDL.64 R64, [R1+0x448] ;  /* 0x0004480001407983 */ /* 0x000ee80000100a00 */
[----:B------:R-:W3:Y:S04]  /*14890*/  LDL.64 R38, [R1+0x440] ;  /* 0x0004400001267983 */ /* 0x000ee80000100a00 */
[----:B------:R-:W3:Y:S04]  /*148a0*/  LDL.64 R22, [R1+0x438] ;  /* 0x0004380001167983 */ /* 0x000ee80000100a00 */
[----:B------:R-:W3:Y:S04]  /*148b0*/  LDL.64 R66, [R1+0x430] ;  /* 0x0004300001427983 */ /* 0x000ee80000100a00 */
[----:B------:R-:W3:Y:S04]  /*148c0*/  LDL.64 R40, [R1+0x428] ;  /* 0x0004280001287983 */ /* 0x000ee80000100a00 */
[----:B------:R-:W3:Y:S04]  /*148d0*/  LDL.64 R36, [R1+0x420] ;  /* 0x0004200001247983 */ /* 0x000ee80000100a00 */
[----:B------:R-:W3:Y:S01]  /*148e0*/  LDL.64 R42, [R1+0x410] ;  /* 0x00041000012a7983 */ /* 0x000ee20000100a00 */
[----:B----4-:R-:W-:-:S03]  /*148f0*/  IMAD.WIDE R18, R4, 0x2, R32 ;  /* 0x0000000204127825 */ /* 0x010fc600078e0220 */
[----:B------:R-:W4:Y:S01]  /*14900*/  LDL.64 R68, [R1+0x418] ;  /* 0x0004180001447983 */ /* 0x000f220000100a00 */
[----:B------:R-:W-:-:S03]  /*14910*/  FMUL R21, R21, 1.4426950216293334961 ;  /* 0x3fb8aa3b15157820 */ /* 0x000fc60000400000 */
[----:B------:R0:W4:Y:S01]  /*14920*/  LDG.E.U16 R73, [R18.64] ;  /* 0x0000000412497981 */ /* 0x000122000c1e1500 */
[----:B------:R-:W-:-:S03]  /*14930*/  FMUL R100, R149, R100 ;  /* 0x0000006495647220 */ /* 0x000fc60000400000 */
[----:B------:R-:W4:Y:S01]  /*14940*/  LDL.64 R32, [R1+0x408] ;  /* 0x0004080001207983 */ /* 0x000f220000100a00 */
[----:B0-----:R-:W1:Y:S01]  /*14950*/  MUFU.EX2 R18, R21 ;  /* 0x0000001500127308 */ /* 0x001e620000000800 */
[C---:B------:R-:W-:Y:S02]  /*14960*/  FMUL R101, R149.reuse, R101 ;  /* 0x0000006595657220 */ /* 0x040fe40000400000 */
[C---:B------:R-:W-:Y:S02]  /*14970*/  FMUL R104, R149.reuse, R104 ;  /* 0x0000006895687220 */ /* 0x040fe40000400000 */
[C---:B------:R-:W-:Y:S02]  /*14980*/  FMUL R105, R149.reuse, R105 ;  /* 0x0000006995697220 */ /* 0x040fe40000400000 */
[C---:B------:R-:W-:Y:S02]  /*14990*/  FMUL R108, R149.reuse, R108 ;  /* 0x0000006c956c7220 */ /* 0x040fe40000400000 */
[----:B------:R-:W-:-:S02]  /*149a0*/  FMUL R109, R149, R109 ;  /* 0x0000006d956d7220 */ /* 0x000fc40000400000 */
[C---:B------:R-:W-:Y:S02]  /*149b0*/  FMUL R112, R149.reuse, R112 ;  /* 0x0000007095707220 */ /* 0x040fe40000400000 */
[C---:B------:R-:W-:Y:S02]  /*149c0*/  FMUL R113, R149.reuse, R113 ;  /* 0x0000007195717220 */ /* 0x040fe40000400000 */
[C---:B------:R-:W-:Y:S02]  /*149d0*/  FMUL R116, R149.reuse, R116 ;  /* 0x0000007495747220 */ /* 0x040fe40000400000 */
[C---:B------:R-:W-:Y:S02]  /*149e0*/  FMUL R117, R149.reuse, R117 ;  /* 0x0000007595757220 */ /* 0x040fe40000400000 */
[C---:B------:R-:W-:Y:S02]  /*149f0*/  FMUL R120, R149.reuse, R120 ;  /* 0x0000007895787220 */ /* 0x040fe40000400000 */
[----:B------:R-:W-:-:S02]  /*14a00*/  FMUL R121, R149, R121 ;  /* 0x0000007995797220 */ /* 0x000fc40000400000 */
[C---:B------:R-:W-:Y:S02]  /*14a10*/  FMUL R124, R149.reuse, R124 ;  /* 0x0000007c957c7220 */ /* 0x040fe40000400000 */
[C---:B-1----:R-:W-:Y:S02]  /*14a20*/  FFMA R3, R18.reuse, R3, R20 ;  /* 0x0000000312037223 */ /* 0x042fe40000000014 */
[C---:B------:R-:W-:Y:S02]  /*14a30*/  FMUL R125, R149.reuse, R125 ;  /* 0x0000007d957d7220 */ /* 0x040fe40000400000 */
[C---:B------:R-:W-:Y:S01]  /*14a40*/  FMUL R148, R149.reuse, R8 ;  /* 0x0000000895947220 */ /* 0x040fe20000400000 */
[----:B------:R0:W-:Y:S01]  /*14a50*/  STL [R1+0x14c], R3 ;  /* 0x00014c0301007387 */ /* 0x0001e20000100800 */
[C---:B------:R-:W-:Y:S02]  /*14a60*/  FMUL R150, R18.reuse, R10 ;  /* 0x0000000a12967220 */ /* 0x040fe40000400000 */
[----:B------:R-:W-:Y:S01]  /*14a70*/  FMUL R151, R18, R11 ;  /* 0x0000000b12977220 */ /* 0x000fe20000400000 */
[----:B------:R-:W4:Y:S01]  /*14a80*/  LDL.64 R30, [R1+0x3f8] ;  /* 0x0003f800011e7983 */ /* 0x000f220000100a00 */
[----:B------:R-:W-:-:S02]  /*14a90*/  FMUL R149, R149, R9 ;  /* 0x0000000995957220 */ /* 0x000fc40000400000 */
[C---:B------:R-:W-:Y:S01]  /*14aa0*/  FMUL R102, R18.reuse, R102 ;  /* 0x0000006612667220 */ /* 0x040fe20000400000 */
[----:B------:R-:W4:Y:S01]  /*14ab0*/  LDL.64 R20, [R1+0x3a8] ;  /* 0x0003a80001147983 */ /* 0x000f220000100a00 */
[C---:B------:R-:W-:Y:S02]  /*14ac0*/  FMUL R103, R18.reuse, R103 ;  /* 0x0000006712677220 */ /* 0x040fe40000400000 */
[C---:B------:R-:W-:Y:S01]  /*14ad0*/  FMUL R106, R18.reuse, R106 ;  /* 0x0000006a126a7220 */ /* 0x040fe20000400000 */
[----:B------:R-:W4:Y:S01]  /*14ae0*/  LDL.64 R82, [R1+0x200] ;  /* 0x0002000001527983 */ /* 0x000f220000100a00 */
[C---:B------:R-:W-:Y:S02]  /*14af0*/  FMUL R107, R18.reuse, R107 ;  /* 0x0000006b126b7220 */ /* 0x040fe40000400000 */
[C---:B------:R-:W-:Y:S01]  /*14b00*/  FMUL R110, R18.reuse, R110 ;  /* 0x0000006e126e7220 */ /* 0x040fe20000400000 */
[----:B------:R-:W4:Y:S01]  /*14b10*/  LDL.64 R80, [R1+0x1c0] ;  /* 0x0001c00001507983 */ /* 0x000f220000100a00 */
[----:B------:R-:W-:-:S02]  /*14b20*/  FMUL R111, R18, R111 ;  /* 0x0000006f126f7220 */ /* 0x000fc40000400000 */
[C---:B------:R-:W-:Y:S01]  /*14b30*/  FMUL R114, R18.reuse, R114 ;  /* 0x0000007212727220 */ /* 0x040fe20000400000 */
[----:B------:R-:W4:Y:S01]  /*14b40*/  LDL.64 R98, [R1+0x238] ;  /* 0x0002380001627983 */ /* 0x000f220000100a00 */
[C---:B------:R-:W-:Y:S02]  /*14b50*/  FMUL R115, R18.reuse, R115 ;  /* 0x0000007312737220 */ /* 0x040fe40000400000 */
[C---:B------:R-:W-:Y:S02]  /*14b60*/  FMUL R118, R18.reuse, R118 ;  /* 0x0000007612767220 */ /* 0x040fe40000400000 */
[C---:B------:R-:W-:Y:S02]  /*14b70*/  FMUL R119, R18.reuse, R119 ;  /* 0x0000007712777220 */ /* 0x040fe40000400000 */
[C---:B------:R-:W-:Y:S02]  /*14b80*/  FMUL R122, R18.reuse, R122 ;  /* 0x0000007a127a7220 */ /* 0x040fe40000400000 */
[----:B------:R-:W-:-:S02]  /*14b90*/  FMUL R123, R18, R123 ;  /* 0x0000007b127b7220 */ /* 0x000fc40000400000 */
[C---:B------:R-:W-:Y:S02]  /*14ba0*/  FMUL R126, R18.reuse, R126 ;  /* 0x0000007e127e7220 */ /* 0x040fe40000400000 */
[----:B------:R-:W-:Y:S02]  /*14bb0*/  FMUL R127, R18, R127 ;  /* 0x0000007f127f7220 */ /* 0x000fe40000400000 */
[C---:B--2---:R-:W-:Y:S02]  /*14bc0*/  IMAD.WIDE R10, R4.reuse, 0x2, R34 ;  /* 0x00000002040a7825 */ /* 0x044fe400078e0222 */
[----:B------:R-:W2:Y:S02]  /*14bd0*/  LDL.64 R34, [R1+0x400] ;  /* 0x0004000001227983 */ /* 0x000ea40000100a00 */
[C---:B------:R-:W-:Y:S02]  /*14be0*/  IMAD.WIDE R18, R4.reuse, 0x2, R78 ;  /* 0x0000000204127825 */ /* 0x040fe400078e024e */
[----:B------:R1:W2:Y:S04]  /*14bf0*/  LDG.E.U16 R56, [R10.64] ;  /* 0x000000040a387981 */ /* 0x0002a8000c1e1500 */
[----:B------:R0:W2:Y:S04]  /*14c00*/  LDG.E.U16 R61, [R18.64] ;  /* 0x00000004123d7981 */ /* 0x0000a8000c1e1500 */
[----:B------:R-:W2:Y:S01]  /*14c10*/  LDL.64 R78, [R1+0x1a0] ;  /* 0x0001a000014e7983 */ /* 0x000ea20000100a00 */
[----:B---3--:R-:W-:-:S03]  /*14c20*/  IMAD.WIDE R8, R4, 0x2, R28 ;  /* 0x0000000204087825 */ /* 0x008fc600078e021c */
[----:B------:R-:W3:Y:S01]  /*14c30*/  LDL.64 R28, [R1+0x3f0] ;  /* 0x0003f000011c7983 */ /* 0x000ee20000100a00 */
[----:B0-----:R-:W-:-:S03]  /*14c40*/  IMAD.WIDE R18, R4, 0x2, R64 ;  /* 0x0000000204127825 */ /* 0x001fc600078e0240 */
[----:B------:R0:W3:Y:S01]  /*14c50*/  LDG.E.U16 R247, [R8.64] ;  /* 0x0000000408f77981 */ /* 0x0000e2000c1e1500 */
[----:B-1----:R-:W-:-:S03]  /*14c60*/  IMAD.WIDE R10, R4, 0x2, R38 ;  /* 0x00000002040a7825 */ /* 0x002fc600078e0226 */
[----:B------:R-:W3:Y:S04]  /*14c70*/  LDL.64 R64, [R1+0x3e8] ;  /* 0x0003e80001407983 */ /* 0x000ee80000100a00 */
[----:B------:R-:W3:Y:S01]  /*14c80*/  LDL.64 R38, [R1+0x3e0] ;  /* 0x0003e00001267983 */ /* 0x000ee20000100a00 */
[----:B0-----:R-:W-:-:S03]  /*14c90*/  IMAD.WIDE R8, R4, 0x2, R22 ;  /* 0x0000000204087825 */ /* 0x001fc600078e0216 */
[----:B------:R-:W3:Y:S04]  /*14ca0*/  LDL.64 R22, [R1+0x3d8] ;  /* 0x0003d80001167983 */ /* 0x000ee80000100a00 */
[----:B------:R0:W3:Y:S04]  /*14cb0*/  LDG.E.U16 R246, [R18.64] ;  /* 0x0000000412f67981 */ /* 0x0000e8000c1e1500 */
[----:B------:R1:W3:Y:S04]  /*14cc0*/  LDG.E.U16 R244, [R10.64] ;  /* 0x000000040af47981 */ /* 0x0002e8000c1e1500 */
[----:B------:R1:W3:Y:S01]  /*14cd0*/  LDG.E.U16 R243, [R8.64] ;  /* 0x0000000408f37981 */ /* 0x0002e2000c1e1500 */
[----:B0-----:R-:W-:-:S03]  /*14ce0*/  IMAD.WIDE R18, R4, 0x2, R66 ;  /* 0x0000000204127825 */ /* 0x001fc600078e0242 */
[----:B------:R-:W3:Y:S01]  /*14cf0*/  LDL.64 R66, [R1+0x3d0] ;  /* 0x0003d00001427983 */ /* 0x000ee20000100a00 */
[----:B-1----:R-:W-:-:S03]  /*14d00*/  IMAD.WIDE R10, R4, 0x2, R40 ;  /* 0x00000002040a7825 */ /* 0x002fc600078e0228 */
[----:B------:R-:W3:Y:S01]  /*14d10*/  LDL.64 R40, [R1+0x3c8] ;  /* 0x0003c80001287983 */ /* 0x000ee20000100a00 */
[----:B------:R-:W-:-:S03]  /*14d20*/  IMAD.WIDE R8, R4, 0x2, R36 ;  /* 0x0000000204087825 */ /* 0x000fc600078e0224 */
[----:B------:R-:W3:Y:S04]  /*14d30*/  LDL.64 R36, [R1+0x3c0] ;  /* 0x0003c00001247983 */ /* 0x000ee80000100a00 */
[----:B------:R0:W3:Y:S04]  /*14d40*/  LDG.E.U16 R241, [R10.64] ;  /* 0x000000040af17981 */ /* 0x0000e8000c1e1500 */
[----:B------:R4:W3:Y:S04]  /*14d50*/  LDG.E.U16 R242, [R18.64] ;  /* 0x0000000412f27981 */ /* 0x0008e8000c1e1500 */
[----:B------:R1:W3:Y:S01]  /*14d60*/  LDG.E.U16 R240, [R8.64] ;  /* 0x0000000408f07981 */ /* 0x0002e2000c1e1500 */
[----:B0-----:R-:W-:-:S03]  /*14d70*/  IMAD.WIDE R10, R4, 0x2, R42 ;  /* 0x00000002040a7825 */ /* 0x001fc600078e022a */
[----:B------:R-:W3:Y:S01]  /*14d80*/  LDL.64 R42, [R1+0x3b8] ;  /* 0x0003b800012a7983 */ /* 0x000ee20000100a00 */
[----:B----4-:R-:W-:-:S03]  /*14d90*/  IMAD.WIDE R18, R4, 0x2, R68 ;  /* 0x0000000204127825 */ /* 0x010fc600078e0244 */
[----:B------:R0:W4:Y:S01]  /*14da0*/  LDG.E.U16 R238, [R10.64] ;  /* 0x000000040aee7981 */ /* 0x000122000c1e1500 */
[----:B-1----:R-:W-:-:S03]  /*14db0*/  IMAD.WIDE R8, R4, 0x2, R32 ;  /* 0x0000000204087825 */ /* 0x002fc600078e0220 */
[----:B------:R-:W4:Y:S04]  /*14dc0*/  LDL.64 R32, [R1+0x3b0] ;  /* 0x0003b00001207983 */ /* 0x000f280000100a00 */
[----:B------:R2:W4:Y:S04]  /*14dd0*/  LDG.E.U16 R239, [R18.64] ;  /* 0x0000000412ef7981 */ /* 0x000528000c1e1500 */
[----:B------:R3:W4:Y:S04]  /*14de0*/  LDG.E.U16 R237, [R8.64] ;  /* 0x0000000408ed7981 */ /* 0x000728000c1e1500 */
[----:B------:R-:W4:Y:S01]  /*14df0*/  LDL.64 R68, [R1+0x2c8] ;  /* 0x0002c80001447983 */ /* 0x000f220000100a00 */
[----:B0-----:R-:W-:-:S03]  /*14e00*/  IMAD.WIDE R10, R4, 0x2, R30 ;  /* 0x00000002040a7825 */ /* 0x001fc600078e021e */
[----:B------:R-:W4:Y:S04]  /*14e10*/  LDL.64 R30, [R1+0x398] ;  /* 0x00039800011e7983 */ /* 0x000f280000100a00 */
[----:B------:R0:W4:Y:S01]  /*14e20*/  LDG.E.U16 R235, [R10.64] ;  /* 0x000000040aeb7981 */ /* 0x000122000c1e1500 */
[----:B--2---:R-:W-:-:S03]  /*14e30*/  IMAD.WIDE R18, R4, 0x2, R34 ;  /* 0x0000000204127825 */ /* 0x004fc600078e0222 */
[----:B------:R-:W2:Y:S04]  /*14e40*/  LDL.64 R34, [R1+0x3a0] ;  /* 0x0003a00001227983 */ /* 0x000ea80000100a00 */
[----:B------:R1:W2:Y:S01]  /*14e50*/  LDG.E.U16 R236, [R18.64] ;  /* 0x0000000412ec7981 */ /* 0x0002a2000c1e1500 */
[----:B---3--:R-:W-:-:S03]  /*14e60*/  IMAD.WIDE R8, R4, 0x2, R28 ;  /* 0x0000000204087825 */ /* 0x008fc600078e021c */
[----:B------:R-:W3:Y:S04]  /*14e70*/  LDL.64 R28, [R1+0x390] ;  /* 0x00039000011c7983 */ /* 0x000ee80000100a00 */
[----:B------:R0:W3:Y:S01]  /*14e80*/  LDG.E.U16 R234, [R8.64] ;  /* 0x0000000408ea7981 */ /* 0x0000e2000c1e1500 */
[----:B-1----:R-:W-:-:S03]  /*14e90*/  IMAD.WIDE R18, R4, 0x2, R64 ;  /* 0x0000000204127825 */ /* 0x002fc600078e0240 */
[----:B------:R-:W3:Y:S01]  /*14ea0*/  LDL.64 R64, [R1+0x388] ;  /* 0x0003880001407983 */ /* 0x000ee20000100a00 */
[----:B0-----:R-:W-:-:S03]  /*14eb0*/  IMAD.WIDE R10, R4, 0x2, R38 ;  /* 0x00000002040a7825 */ /* 0x001fc600078e0226 */
        /* <DEDUP_REMOVED lines=16> */
[----:B------:R-:W3:Y:S04]  /*14fc0*/  LDL.64 R42, [R1+0x348] ;  /* 0x00034800012a7983 */ /* 0x000ee80000100a00 */
[----:B------:R2:W3:Y:S01]  /*14fd0*/  LDG.E.U16 R225, [R18.64] ;  /* 0x0000000412e17981 */ /* 0x0004e2000c1e1500 */
[----:B----4-:R-:W-:-:S03]  /*14fe0*/  IMAD.WIDE R10, R4, 0x2, R32 ;  /* 0x00000002040a7825 */ /* 0x010fc600078e0220 */
[----:B------:R-:W4:Y:S01]  /*14ff0*/  LDL.64 R32, [R1+0x358] ;  /* 0x0003580001207983 */ /* 0x000f220000100a00 */
[----:B-1----:R-:W-:-:S03]  /*15000*/  IMAD.WIDE R8, R4, 0x2, R20 ;  /* 0x0000000204087825 */ /* 0x002fc600078e0214 */
        /* <DEDUP_REMOVED lines=17> */
[----:B------:R0:W3:Y:S04]  /*15120*/  LDG.E.U16 R197, [R10.64] ;  /* 0x000000040ac57981 */ /* 0x0000e8000c1e1500 */
[----:B------:R1:W3:Y:S04]  /*15130*/  LDG.E.U16 R195, [R8.64] ;  /* 0x0000000408c37981 */ /* 0x0002e8000c1e1500 */
[----:B------:R-:W3:Y:S04]  /*15140*/  LDL.64 R22, [R1+0x328] ;  /* 0x0003280001167983 */ /* 0x000ee80000100a00 */
[----:B------:R1:W3:Y:S01]  /*15150*/  LDG.E.U16 R199, [R18.64] ;  /* 0x0000000412c77981 */ /* 0x0002e2000c1e1500 */
[----:B0-----:R-:W-:-:S03]  /*15160*/  IMAD.WIDE R10, R4, 0x2, R40 ;  /* 0x00000002040a7825 */ /* 0x001fc600078e0228 */
[----:B------:R-:W3:Y:S01]  /*15170*/  LDL.64 R40, [R1+0x2a8] ;  /* 0x0002a80001287983 */ /* 0x000ee20000100a00 */
[----:B-1----:R-:W-:-:S03]  /*15180*/  IMAD.WIDE R8, R4, 0x2, R36 ;  /* 0x0000000204087825 */ /* 0x002fc600078e0224 */
[----:B------:R-:W3:Y:S04]  /*15190*/  LDL.64 R36, [R1+0x288] ;  /* 0x0002880001247983 */ /* 0x000ee80000100a00 */
[----:B------:R0:W3:Y:S01]  /*151a0*/  LDG.E.U16 R169, [R8.64] ;  /* 0x0000000408a97981 */ /* 0x0000e2000c1e1500 */
[----:B------:R-:W-:-:S03]  /*151b0*/  IMAD.WIDE R18, R4, 0x2, R66 ;  /* 0x0000000204127825 */ /* 0x000fc600078e0242 */
[----:B------:R-:W3:Y:S04]  /*151c0*/  LDL.64 R66, [R1+0x268] ;  /* 0x0002680001427983 */ /* 0x000ee80000100a00 */
[----:B------:R2:W3:Y:S01]  /*151d0*/  LDG.E.U16 R194, [R18.64] ;  /* 0x0000000412c27981 */ /* 0x0004e2000c1e1500 */
[----:B0-----:R-:W-:-:S03]  /*151e0*/  IMAD.WIDE R8, R4, 0x2, R42 ;  /* 0x0000000204087825 */ /* 0x001fc600078e022a */
[----:B------:R-:W3:Y:S04]  /*151f0*/  LDL.64 R42, [R1+0x248] ;  /* 0x00024800012a7983 */ /* 0x000ee80000100a00 */
[----:B------:R4:W3:Y:S04]  /*15200*/  LDG.E.U16 R189, [R10.64] ;  /* 0x000000040abd7981 */ /* 0x0008e8000c1e1500 */
[----:B------:R3:W3:Y:S01]  /*15210*/  LDG.E.U16 R188, [R8.64] ;  /* 0x0000000408bc7981 */ /* 0x0006e2000c1e1500 */
[----:B----4-:R-:W-:-:S05]  /*15220*/  IMAD.WIDE R10, R4, 0x2, R30 ;  /* 0x00000002040a7825 */ /* 0x010fca00078e021e */
[----:B------:R0:W4:Y:S01]  /*15230*/  LDG.E.U16 R31, [R10.64] ;  /* 0x000000040a1f7981 */ /* 0x000122000c1e1500 */
[----:B--2---:R-:W-:-:S03]  /*15240*/  IMAD.WIDE R18, R4, 0x2, R34 ;  /* 0x0000000204127825 */ /* 0x004fc600078e0222 */
[----:B------:R-:W2:Y:S04]  /*15250*/  LDL.64 R34, [R1+0x228] ;  /* 0x0002280001227983 */ /* 0x000ea80000100a00 */
[----:B------:R1:W4:Y:S01]  /*15260*/  LDG.E.U16 R159, [R18.64] ;  /* 0x00000004129f7981 */ /* 0x000322000c1e1500 */
[----:B---3--:R-:W-:-:S03]  /*15270*/  IMAD.WIDE R8, R4, 0x2, R28 ;  /* 0x0000000204087825 */ /* 0x008fc600078e021c */
[----:B------:R-:W3:Y:S04]  /*15280*/  LDL.64 R28, [R1+0x1e0] ;  /* 0x0001e000011c7983 */ /* 0x000ee80000100a00 */
[----:B-1----:R1:W4:Y:S01]  /*15290*/  LDG.E.U16 R19, [R8.64] ;  /* 0x0000000408137981 */ /* 0x002322000c1e1500 */
[----:B0-----:R-:W-:-:S03]  /*152a0*/  IMAD.WIDE R10, R4, 0x2, R64 ;  /* 0x00000002040a7825 */ /* 0x001fc600078e0240 */
[----:B------:R-:W4:Y:S04]  /*152b0*/  LDL.64 R64, [R1+0x320] ;  /* 0x0003200001407983 */ /* 0x000f280000100a00 */
[----:B------:R0:W4:Y:S01]  /*152c0*/  LDG.E.U16 R186, [R10.64] ;  /* 0x000000040aba7981 */ /* 0x000122000c1e1500 */
[----:B-1----:R-:W-:-:S03]  /*152d0*/  IMAD.WIDE R8, R4, 0x2, R38 ;  /* 0x0000000204087825 */ /* 0x002fc600078e0226 */
[----:B------:R-:W4:Y:S04]  /*152e0*/  LDL.64 R38, [R1+0x180] ;  /* 0x0001800001267983 */ /* 0x000f280000100a00 */
[----:B------:R1:W4:Y:S01]  /*152f0*/  LDG.E.U16 R185, [R8.64] ;  /* 0x0000000408b97981 */ /* 0x000322000c1e1500 */
[----:B0-----:R-:W-:-:S03]  /*15300*/  IMAD.WIDE R10, R4, 0x2, R40 ;  /* 0x00000002040a7825 */ /* 0x001fc600078e0228 */
[----:B------:R-:W4:Y:S01]  /*15310*/  LDL.64 R40, [R1+0x318] ;  /* 0x0003180001287983 */ /* 0x000f220000100a00 */
[----:B-1----:R-:W-:-:S03]  /*15320*/  IMAD.WIDE R8, R4, 0x2, R36 ;  /* 0x0000000204087825 */ /* 0x002fc600078e0224 */
[----:B------:R-:W4:Y:S04]  /*15330*/  LDL.64 R36, [R1+0x310] ;  /* 0x0003100001247983 */ /* 0x000f280000100a00 */
[----:B------:R0:W4:Y:S01]  /*15340*/  LDG.E.U16 R179, [R10.64] ;  /* 0x000000040ab37981 */ /* 0x000122000c1e1500 */
[----:B------:R-:W-:-:S03]  /*15350*/  IMAD.WIDE R22, R4, 0x2, R22 ;  /* 0x0000000204167825 */ /* 0x000fc600078e0216 */
[----:B------:R2:W4:Y:S04]  /*15360*/  LDG.E.U16 R178, [R8.64] ;  /* 0x0000000408b27981 */ /* 0x000528000c1e1500 */
[----:B------:R1:W4:Y:S01]  /*15370*/  LDG.E.U16 R187, [R22.64] ;  /* 0x0000000416bb7981 */ /* 0x000322000c1e1500 */
[----:B0-----:R-:W-:-:S03]  /*15380*/  IMAD.WIDE R10, R4, 0x2, R42 ;  /* 0x00000002040a7825 */ /* 0x001fc600078e022a */
[----:B------:R-:W4:Y:S04]  /*15390*/  LDL.64 R42, [R1+0x2c0] ;  /* 0x0002c000012a7983 */ /* 0x000f280000100a00 */
[----:B------:R3:W4:Y:S01]  /*153a0*/  LDG.E.U16 R176, [R10.64] ;  /* 0x000000040ab07981 */ /* 0x000722000c1e1500 */
[----:B-1----:R-:W-:-:S03]  /*153b0*/  IMAD.WIDE R22, R4, 0x2, R68 ;  /* 0x0000000204167825 */ /* 0x002fc600078e0244 */
[----:B------:R-:W4:Y:S04]  /*153c0*/  LDL.64 R68, [R1+0x300] ;  /* 0x0003000001447983 */ /* 0x000f280000100a00 */
[----:B------:R0:W4:Y:S02]  /*153d0*/  LDG.E.U16 R184, [R22.64] ;  /* 0x0000000416b87981 */ /* 0x000124000c1e1500 */
[C---:B0-----:R-:W-:Y:S02]  /*153e0*/  IMAD.WIDE R22, R4.reuse, 0x2, R66 ;  /* 0x0000000204167825 */ /* 0x041fe400078e0242 */
[----:B------:R-:W4:Y:S04]  /*153f0*/  LDL.64 R66, [R1+0x2e0] ;  /* 0x0002e00001427983 */ /* 0x000f280000100a00 */
[----:B------:R0:W4:Y:S02]  /*15400*/  LDG.E.U16 R177, [R22.64] ;  /* 0x0000000416b17981 */ /* 0x000124000c1e1500 */
[----:B0-----:R-:W-:-:S02]  /*15410*/  IMAD.WIDE R22, R4, 0x2, R82 ;  /* 0x0000000204167825 */ /* 0x001fc400078e0252 */
[----:B------:R-:W4:Y:S04]  /*15420*/  LDL.64 R82, [R1+0x210] ;  /* 0x0002100001527983 */ /* 0x000f280000100a00 */
[----:B------:R0:W4:Y:S01]  /*15430*/  LDG.E.U16 R174, [R22.64] ;  /* 0x0000000416ae7981 */ /* 0x000122000c1e1500 */
[----:B--2---:R-:W-:-:S03]  /*15440*/  IMAD.WIDE R8, R4, 0x2, R34 ;  /* 0x0000000204087825 */ /* 0x004fc600078e0222 */
[----:B------:R-:W2:Y:S01]  /*15450*/  LDL.64 R34, [R1+0x2a0] ;  /* 0x0002a00001227983 */ /* 0x000ea20000100a00 */
[----:B0-----:R-:W-:-:S03]  /*15460*/  IMAD.WIDE R22, R4, 0x2, R78 ;  /* 0x0000000204167825 */ /* 0x001fc600078e024e */
[----:B------:R0:W2:Y:S04]  /*15470*/  LDG.E.U16 R175, [R8.64] ;  /* 0x0000000408af7981 */ /* 0x0000a8000c1e1500 */
[----:B------:R1:W2:Y:S04]  /*15480*/  LDG.E.U16 R171, [R22.64] ;  /* 0x0000000416ab7981 */ /* 0x0002a8000c1e1500 */
[----:B------:R-:W2:Y:S01]  /*15490*/  LDL.64 R78, [R1+0x1b8] ;  /* 0x0001b800014e7983 */ /* 0x000ea20000100a00 */
[----:B0-----:R-:W-:-:S03]  /*154a0*/  IMAD.WIDE R8, R4, 0x2, R80 ;  /* 0x0000000204087825 */ /* 0x001fc600078e0250 */
[----:B------:R-:W2:Y:S04]  /*154b0*/  LDL.64 R80, [R1+0x260] ;  /* 0x0002600001507983 */ /* 0x000ea80000100a00 */
[----:B------:R0:W2:Y:S01]  /*154c0*/  LDG.E.U16 R172, [R8.64] ;  /* 0x0000000408ac7981 */ /* 0x0000a2000c1e1500 */
[----:B---3--:R-:W-:-:S03]  /*154d0*/  IMAD.WIDE R10, R4, 0x2, R28 ;  /* 0x00000002040a7825 */ /* 0x008fc600078e021c */
[----:B------:R-:W3:Y:S04]  /*154e0*/  LDL.64 R28, [R1+0x280] ;  /* 0x00028000011c7983 */ /* 0x000ee80000100a00 */
[----:B------:R4:W3:Y:S02]  /*154f0*/  LDG.E.U16 R173, [R10.64] ;  /* 0x000000040aad7981 */ /* 0x0008e4000c1e1500 */
[C---:B----4-:R-:W-:Y:S02]  /*15500*/  IMAD.WIDE R10, R4.reuse, 0x2, R38 ;  /* 0x00000002040a7825 */ /* 0x050fe400078e0226 */
[----:B------:R-:W4:Y:S04]  /*15510*/  LDL.64 R38, [R1+0x240] ;  /* 0x0002400001267983 */ /* 0x000f280000100a00 */
[----:B------:R0:W4:Y:S01]  /*15520*/  LDG.E.U16 R170, [R10.64] ;  /* 0x000000040aaa7981 */ /* 0x000122000c1e1500 */
[----:B-1----:R-:W-:-:S03]  /*15530*/  IMAD.WIDE R22, R4, 0x2, R40 ;  /* 0x0000000204167825 */ /* 0x002fc600078e0228 */
[----:B------:R-:W4:Y:S01]  /*15540*/  LDL.64 R40, [R1+0x1f8] ;  /* 0x0001f80001287983 */ /* 0x000f220000100a00 */
[----:B0-----:R-:W-:-:S03]  /*15550*/  IMAD.WIDE R10, R4, 0x2, R36 ;  /* 0x00000002040a7825 */ /* 0x001fc600078e0224 */
        /* <DEDUP_REMOVED lines=18> */
[----:B-1----:R-:W-:-:S03]  /*15680*/  IMAD.WIDE R10, R4, 0x2, R80 ;  /* 0x00000002040a7825 */ /* 0x002fc600078e0250 */
[----:B------:R-:W2:Y:S04]  /*15690*/  LDL.64 R80, [R1+0x2b8] ;  /* 0x0002b80001507983 */ /* 0x000ea80000100a00 */
[----:B------:R0:W2:Y:S01]  /*156a0*/  LDG.E.U16 R128, [R10.64] ;  /* 0x000000040a807981 */ /* 0x0000a2000c1e1500 */
[----:B---3--:R-:W-:-:S03]  /*156b0*/  IMAD.WIDE R22, R4, 0x2, R28 ;  /* 0x0000000204167825 */ /* 0x008fc600078e021c */
[----:B------:R-:W3:Y:S01]  /*156c0*/  LDL.64 R28, [R1+0x2d8] ;  /* 0x0002d800011c7983 */ /* 0x000ee20000100a00 */
[----:B------:R-:W-:-:S03]  /*156d0*/  IMAD.WIDE R32, R4, 0x2, R32 ;  /* 0x0000000204207825 */ /* 0x000fc600078e0220 */
[----:B------:R1:W3:Y:S04]  /*156e0*/  LDG.E.U16 R129, [R22.64] ;  /* 0x0000000416817981 */ /* 0x0002e8000c1e1500 */
[----:B------:R0:W3:Y:S01]  /*156f0*/  LDG.E.U16 R32, [R32.64] ;  /* 0x0000000420207981 */ /* 0x0000e2000c1e1500 */
[----:B----4-:R-:W-:-:S05]  /*15700*/  IMAD.WIDE R8, R4, 0x2, R38 ;  /* 0x0000000204087825 */ /* 0x010fca00078e0226 */
[----:B------:R4:W3:Y:S01]  /*15710*/  LDG.E.U16 R39, [R8.64] ;  /* 0x0000000408277981 */ /* 0x0008e2000c1e1500 */
[----:B0-----:R-:W-:-:S03]  /*15720*/  IMAD.WIDE R10, R4, 0x2, R40 ;  /* 0x00000002040a7825 */ /* 0x001fc600078e0228 */
[----:B------:R-:W3:Y:S01]  /*15730*/  LDL.64 R40, [R1+0x2b0] ;  /* 0x0002b00001287983 */ /* 0x000ee20000100a00 */
[----:B----4-:R-:W-:-:S03]  /*15740*/  IMAD.WIDE R8, R4, 0x2, R36 ;  /* 0x0000000204087825 */ /* 0x010fc600078e0224 */
[----:B------:R0:W4:Y:S04]  /*15750*/  LDG.E.U16 R37, [R10.64] ;  /* 0x000000040a257981 */ /* 0x000128000c1e1500 */
[----:B------:R2:W4:Y:S01]  /*15760*/  LDG.E.U16 R36, [R8.64] ;  /* 0x0000000408247981 */ /* 0x000522000c1e1500 */
[----:B0-----:R-:W-:-:S03]  /*15770*/  IMAD.WIDE R10, R4, 0x2, R42 ;  /* 0x00000002040a7825 */ /* 0x001fc600078e022a */
[----:B------:R-:W4:Y:S01]  /*15780*/  LDL.64 R42, [R1+0x298] ;  /* 0x00029800012a7983 */ /* 0x000f220000100a00 */
[----:B-1----:R-:W-:-:S03]  /*15790*/  IMAD.WIDE R22, R4, 0x2, R64 ;  /* 0x0000000204167825 */ /* 0x002fc600078e0240 */
[----:B------:R-:W4:Y:S04]  /*157a0*/  LDL.64 R64, [R1+0x2d0] ;  /* 0x0002d00001407983 */ /* 0x000f280000100a00 */
[----:B------:R0:W4:Y:S02]  /*157b0*/  LDG.E.U16 R38, [R22.64] ;  /* 0x0000000416267981 */ /* 0x000124000c1e1500 */
[C---:B0-----:R-:W-:Y:S02]  /*157c0*/  IMAD.WIDE R22, R4.reuse, 0x2, R78 ;  /* 0x0000000204167825 */ /* 0x041fe400078e024e */
[----:B------:R-:W4:Y:S02]  /*157d0*/  LDL.64 R78, [R1+0x278] ;  /* 0x00027800014e7983 */ /* 0x000f240000100a00 */
[----:B--2---:R-:W-:-:S02]  /*157e0*/  IMAD.WIDE R8, R4, 0x2, R34 ;  /* 0x0000000204087825 */ /* 0x004fc400078e0222 */
[----:B------:R0:W2:Y:S04]  /*157f0*/  LDG.E.U16 R35, [R22.64] ;  /* 0x0000000416237981 */ /* 0x0000a8000c1e1500 */
[----:B------:R3:W2:Y:S04]  /*15800*/  LDG.E.U16 R33, [R8.64] ;  /* 0x0000000408217981 */ /* 0x0006a8000c1e1500 */
[----:B------:R1:W2:Y:S01]  /*15810*/  LDG.E.U16 R34, [R10.64] ;  /* 0x000000040a227981 */ /* 0x0002a2000c1e1500 */
[----:B0-----:R-:W-:-:S03]  /*15820*/  IMAD.WIDE R22, R4, 0x2, R68 ;  /* 0x0000000204167825 */ /* 0x001fc600078e0244 */
[----:B------:R-:W2:Y:S01]  /*15830*/  LDL.64 R68, [R1+0x270] ;  /* 0x0002700001447983 */ /* 0x000ea20000100a00 */
[----:B---3--:R-:W-:-:S03]  /*15840*/  IMAD.WIDE R8, R4, 0x2, R28 ;  /* 0x0000000204087825 */ /* 0x008fc600078e021c */
[----:B------:R0:W3:Y:S04]  /*15850*/  LDG.E.U16 R29, [R22.64] ;  /* 0x00000004161d7981 */ /* 0x0000e8000c1e1500 */
[----:B------:R0:W3:Y:S02]  /*15860*/  LDG.E.U16 R28, [R8.64] ;  /* 0x00000004081c7981 */ /* 0x0000e4000c1e1500 */
[C---:B0-----:R-:W-:Y:S02]  /*15870*/  IMAD.WIDE R8, R4.reuse, 0x2, R40 ;  /* 0x0000000204087825 */ /* 0x041fe400078e0228 */
[----:B------:R-:W3:Y:S02]  /*15880*/  LDL.64 R40, [R1+0x258] ;  /* 0x0002580001287983 */ /* 0x000ee40000100a00 */
[----:B----4-:R-:W-:-:S02]  /*15890*/  IMAD.WIDE R160, R4, 0x2, R42 ;  /* 0x0000000204a07825 */ /* 0x010fc400078e022a */
[----:B------:R0:W4:Y:S04]  /*158a0*/  LDG.E.U16 R9, [R8.64] ;  /* 0x0000000408097981 */ /* 0x000128000c1e1500 */
[----:B------:R-:W4:Y:S01]  /*158b0*/  LDL.64 R42, [R1+0x1d0] ;  /* 0x0001d000012a7983 */ /* 0x000f220000100a00 */
[----:B-1----:R-:W-:-:S03]  /*158c0*/  IMAD.WIDE R10, R4, 0x2, R66 ;  /* 0x00000002040a7825 */ /* 0x002fc600078e0242 */
[----:B------:R-:W4:Y:S01]  /*158d0*/  LDL.64 R66, [R1+0x290] ;  /* 0x0002900001427983 */ /* 0x000f220000100a00 */
[----:B------:R-:W-:-:S03]  /*158e0*/  IMAD.WIDE R64, R4, 0x2, R64 ;  /* 0x0000000204407825 */ /* 0x000fc600078e0240 */
[----:B------:R1:W4:Y:S01]  /*158f0*/  LDG.E.U16 R11, [R10.64] ;  /* 0x000000040a0b7981 */ /* 0x000322000c1e1500 */
[----:B------:R-:W-:-:S04]  /*15900*/  IMAD.WIDE R20, R4, 0x2, R20 ;  /* 0x0000000204147825 */ /* 0x000fc800078e0214 */
[C---:B------:R-:W-:Y:S02]  /*15910*/  IMAD.WIDE R22, R4.reuse, 0x2, R80 ;  /* 0x0000000204167825 */ /* 0x040fe400078e0250 */
[----:B------:R-:W4:Y:S04]  /*15920*/  LDL.64 R80, [R1+0x1f0] ;  /* 0x0001f00001507983 */ /* 0x000f280000100a00 */
[----:B-1----:R1:W4:Y:S04]  /*15930*/  LDG.E.U16 R10, [R64.64] ;  /* 0x00000004400a7981 */ /* 0x002328000c1e1500 */
[----:B------:R0:W4:Y:S04]  /*15940*/  LDG.E.U16 R20, [R20.64] ;  /* 0x0000000414147981 */ /* 0x000128000c1e1500 */
[----:B------:R0:W4:Y:S01]  /*15950*/  LDG.E.U16 R23, [R22.64] ;  /* 0x0000000416177981 */ /* 0x000122000c1e1500 */
[----:B-1----:R-:W-:-:S03]  /*15960*/  IMAD.WIDE R64, R4, 0x2, R78 ;  /* 0x0000000204407825 */ /* 0x002fc600078e024e */
[----:B------:R-:W4:Y:S04]  /*15970*/  LDL.64 R78, [R1+0x1b0] ;  /* 0x0001b000014e7983 */ /* 0x000f280000100a00 */
[----:B0-----:R3:W4:Y:S04]  /*15980*/  LDG.E.U16 R21, [R64.64] ;  /* 0x0000000440157981 */ /* 0x001728000c1e1500 */
[----:B------:R4:W4:Y:S01]  /*15990*/  LDG.E.U16 R22, [R160.64] ;  /* 0x00000004a0167981 */ /* 0x000922000c1e1500 */
[----:B--2---:R-:W-:-:S03]  /*159a0*/  IMAD.WIDE R190, R4, 0x2, R68 ;  /* 0x0000000204be7825 */ /* 0x004fc600078e0244 */
[----:B------:R-:W2:Y:S01]  /*159b0*/  LDL.64 R68, [R1+0x190] ;  /* 0x0001900001447983 */ /* 0x000ea20000100a00 */
[----:B------:R-:W-:-:S03]  /*159c0*/  IMAD.WIDE R192, R4, 0x2, R98 ;  /* 0x0000000204c07825 */ /* 0x000fc600078e0262 */
[----:B------:R0:W2:Y:S04]  /*159d0*/  LDG.E.U16 R190, [R190.64] ;  /* 0x00000004bebe7981 */ /* 0x0000a8000c1e1500 */
[----:B------:R1:W2:Y:S04]  /*159e0*/  LDG.E.U16 R192, [R192.64] ;  /* 0x00000004c0c07981 */ /* 0x0002a8000c1e1500 */
[----:B------:R-:W2:Y:S01]  /*159f0*/  LDL.64 R98, [R1+0x230] ;  /* 0x0002300001627983 */ /* 0x000ea20000100a00 */
[----:B---3--:R-:W-:-:S03]  /*15a00*/  IMAD.WIDE R64, R4, 0x2, R40 ;  /* 0x0000000204407825 */ /* 0x008fc600078e0228 */
[----:B------:R-:W3:Y:S04]  /*15a10*/  LDL.64 R40, [R1+0x170] ;  /* 0x0001700001287983 */ /* 0x000ee80000100a00 */
[----:B0-----:R0:W3:Y:S01]  /*15a20*/  LDG.E.U16 R191, [R64.64] ;  /* 0x0000000440bf7981 */ /* 0x0010e2000c1e1500 */
[----:B----4-:R-:W-:-:S03]  /*15a30*/  IMAD.WIDE R160, R4, 0x2, R42 ;  /* 0x0000000204a07825 */ /* 0x010fc600078e022a */
[----:B------:R-:W4:Y:S01]  /*15a40*/  LDL.64 R42, [R1+0x250] ;  /* 0x00025000012a7983 */ /* 0x000f220000100a00 */
[----:B------:R-:W-:-:S03]  /*15a50*/  IMAD.WIDE R66, R4, 0x2, R66 ;  /* 0x0000000204427825 */ /* 0x000fc600078e0242 */
[----:B------:R3:W4:Y:S01]  /*15a60*/  LDG.E.U16 R198, [R160.64] ;  /* 0x00000004a0c67981 */ /* 0x000722000c1e1500 */
[----:B0-----:R-:W-:-:S03]  /*15a70*/  IMAD.WIDE R64, R4, 0x2, R82 ;  /* 0x0000000204407825 */ /* 0x001fc600078e0252 */
[----:B------:R0:W4:Y:S04]  /*15a80*/  LDG.E.U16 R8, [R66.64] ;  /* 0x0000000442087981 */ /* 0x000128000c1e1500 */
[----:B-1----:R1:W4:Y:S04]  /*15a90*/  LDG.E.U16 R193, [R64.64] ;  /* 0x0000000440c17981 */ /* 0x002328000c1e1500 */
        /* <DEDUP_REMOVED lines=8> */
[----:B------:R-:W2:Y:S01]  /*15b20*/  LDL.64 R68, [R1+0x1a8] ;  /* 0x0001a80001447983 */ /* 0x000ea20000100a00 */
[----:B------:R-:W-:-:S03]  /*15b30*/  FADD R162, -R223, R162 ;  /* 0x000000a2dfa27221 */ /* 0x000fc60000000100 */
[----:B------:R0:W2:Y:S01]  /*15b40*/  LDG.E.U16 R202, [R66.64] ;  /* 0x0000000442ca7981 */ /* 0x0000a2000c1e1500 */
[----:B---3--:R-:W-:-:S03]  /*15b50*/  IMAD.WIDE R160, R4, 0x2, R40 ;  /* 0x0000000204a07825 */ /* 0x008fc600078e0228 */
[----:B------:R-:W3:Y:S01]  /*15b60*/  LDL.64 R40, [R1+0x168] ;  /* 0x0001680001287983 */ /* 0x000ee20000100a00 */
[----:B----4-:R-:W-:-:S03]  /*15b70*/  IMAD.WIDE R64, R4, 0x2, R42 ;  /* 0x0000000204407825 */ /* 0x010fc600078e022a */
[----:B------:R1:W4:Y:S04]  /*15b80*/  LDG.E.U16 R204, [R160.64] ;  /* 0x00000004a0cc7981 */ /* 0x000328000c1e1500 */
[----:B------:R-:W3:Y:S04]  /*15b90*/  LDL.64 R42, [R1+0x188] ;  /* 0x00018800012a7983 */ /* 0x000ee80000100a00 */
[----:B------:R-:W3:Y:S01]  /*15ba0*/  LDL.LU R3, [R1+0x148] ;  /* 0x0001480001037983 */ /* 0x000ee20000300800 */
[----:B------:R-:W-:Y:S02]  /*15bb0*/  FMUL R162, R162, 1.4426950216293334961 ;  /* 0x3fb8aa3ba2a27820 */ /* 0x000fe40000400000 */
[C---:B0-----:R-:W-:Y:S01]  /*15bc0*/  IMAD.WIDE R66, R4.reuse, 0x2, R98 ;  /* 0x0000000204427825 */ /* 0x041fe200078e0262 */
[----:B------:R0:W4:Y:S03]  /*15bd0*/  LDG.E.U16 R206, [R64.64] ;  /* 0x0000000440ce7981 */ /* 0x000126000c1e1500 */
[----:B------:R-:W3:Y:S01]  /*15be0*/  MUFU.EX2 R162, R162 ;  /* 0x000000a200a27308 */ /* 0x000ee20000000800 */
[----:B------:R2:W4:Y:S04]  /*15bf0*/  LDG.E.U16 R208, [R66.64] ;  /* 0x0000000442d07981 */ /* 0x000528000c1e1500 */
[----:B------:R-:W-:Y:S01]  /*15c00*/  STL [R1+0x11c8], R223 ;  /* 0x0011c8df01007387 */ /* 0x000fe20000100800 */
[----:B--2---:R-:W-:-:S05]  /*15c10*/  IMAD.WIDE R66, R4, 0x2, R68 ;  /* 0x0000000204427825 */ /* 0x004fca00078e0244 */
[----:B------:R2:W4:Y:S02]  /*15c20*/  LDG.E.U16 R218, [R66.64] ;  /* 0x0000000442da7981 */ /* 0x000524000c1e1500 */
[----:B--2---:R-:W-:Y:S02]  /*15c30*/  FADD R67, -R6, R14 ;  /* 0x0000000e06437221 */ /* 0x004fe40000000100 */
[----:B------:R-:W2:Y:S04]  /*15c40*/  LDS R66, [R154.X8+0x300] ;  /* 0x000300009a427984 */ /* 0x000ea80000008800 */
[----:B------:R-:W2:Y:S01]  /*15c50*/  LDL.LU R14, [R1+0x1414] ;  /* 0x00141400010e7983 */ /* 0x000ea20000300800 */
[----:B---3--:R-:W-:-:S05]  /*15c60*/  FFMA R3, R162, R3, R163 ;  /* 0x00000003a2037223 */ /* 0x008fca00000000a3 */
[----:B------:R3:W-:Y:S04]  /*15c70*/  STL [R1+0x148], R3 ;  /* 0x0001480301007387 */ /* 0x0007e80000100800 */
[----:B------:R1:W-:Y:S04]  /*15c80*/  STL [R1+0x11c4], R6 ;  /* 0x0011c40601007387 */ /* 0x0003e80000100800 */
[----:B---3--:R-:W2:Y:S01]  /*15c90*/  LDL.LU R3, [R1+0x164] ;  /* 0x0001640001037983 */ /* 0x008ea20000300800 */
[----:B0-----:R-:W-:-:S03]  /*15ca0*/  IMAD.WIDE R64, R4, 0x2, R80 ;  /* 0x0000000204407825 */ /* 0x001fc600078e0250 */
[----:B------:R-:W0:Y:S04]  /*15cb0*/  S2R R154, SR_TID.X ;  /* 0x00000000009a7919 */ /* 0x000e280000002100 */
[----:B------:R3:W4:Y:S02]  /*15cc0*/  LDG.E.U16 R216, [R64.64] ;  /* 0x0000000440d87981 */ /* 0x000724000c1e1500 */
[----:B---3--:R-:W-:-:S05]  /*15cd0*/  IMAD.WIDE R64, R4, 0x2, R78 ;  /* 0x0000000204407825 */ /* 0x008fca00078e024e */
[----:B------:R3:W4:Y:S01]  /*15ce0*/  LDG.E.U16 R217, [R64.64] ;  /* 0x0000000440d97981 */ /* 0x000722000c1e1500 */
[----:B------:R-:W-:Y:S01]  /*15cf0*/  F2FP.BF16.PACK_AB R224, R224, R226 ;  /* 0x000000e2e0e0723e */ /* 0x000fe200000010ff */
[----:B-1----:R-:W-:-:S04]  /*15d00*/  IMAD.WIDE R160, R4, 0x2, R82 ;  /* 0x0000000204a07825 */ /* 0x002fc800078e0252 */
[----:B------:R-:W-:Y:S01]  /*15d10*/  FMUL R67, R67, 1.4426950216293334961 ;  /* 0x3fb8aa3b43437820 */ /* 0x000fe20000400000 */
[----:B------:R1:W4:Y:S01]  /*15d20*/  LDG.E.U16 R210, [R160.64] ;  /* 0x00000004a0d27981 */ /* 0x000322000c1e1500 */
[----:B---3--:R-:W-:-:S03]  /*15d30*/  IMAD.WIDE R64, R4, 0x2, R42 ;  /* 0x0000000204407825 */ /* 0x008fc600078e022a */
[----:B------:R-:W3:Y:S04]  /*15d40*/  LDL.LU R42, [R1+0x11c] ;  /* 0x00011c00012a7983 */ /* 0x000ee80000300800 */
[----:B------:R-:W3:Y:S04]  /*15d50*/  LDL.LU R68, [R1+0x120] ;  /* 0x0001200001447983 */ /* 0x000ee80000300800 */
[----:B------:R0:W3:Y:S04]  /*15d60*/  LDG.E.U16 R226, [R64.64] ;  /* 0x0000000440e27981 */ /* 0x0000e8000c1e1500 */
[----:B------:R-:W3:Y:S04]  /*15d70*/  LDL.LU R153, [R1+0x114] ;  /* 0x0001140001997983 */ /* 0x000ee80000300800 */
[----:B------:R-:W3:Y:S01]  /*15d80*/  LDL.LU R82, [R1+0x118] ;  /* 0x0001180001527983 */ /* 0x000ee20000300800 */
[----:B0-----:R-:W-:-:S03]  /*15d90*/  IMAD.WIDE R64, R4, 0x2, R40 ;  /* 0x0000000204407825 */ /* 0x001fc600078e0228 */
[----:B------:R-:W3:Y:S04]  /*15da0*/  LDL.LU R41, [R1+0x10c] ;  /* 0x00010c0001297983 */ /* 0x000ee80000300800 */
[----:B------:R-:W3:Y:S01]  /*15db0*/  LDL.LU R221, [R1+0x110] ;  /* 0x0001100001dd7983 */ /* 0x000ee20000300800 */
[----:B------:R-:W2:Y:S03]  /*15dc0*/  MUFU.EX2 R67, R67 ;  /* 0x0000004300437308 */ /* 0x000ea60000000800 */
[----:B------:R-:W4:Y:S04]  /*15dd0*/  LDL.LU R78, [R1+0x100] ;  /* 0x00010000014e7983 */ /* 0x000f280000300800 */
[----:B------:R-:W4:Y:S04]  /*15de0*/  LDL.LU R81, [R1+0x108] ;  /* 0x0001080001517983 */ /* 0x000f280000300800 */
[----:B------:R-:W4:Y:S04]  /*15df0*/  LDL.LU R40, [R1+0xfc] ;  /* 0x0000fc0001287983 */ /* 0x000f280000300800 */
[----:B------:R-:W4:Y:S04]  /*15e00*/  LDL.LU R69, [R1+0x104] ;  /* 0x0001040001457983 */ /* 0x000f280000300800 */
[----:B------:R-:W4:Y:S01]  /*15e10*/  LDL.LU R70, [R1+0xf4] ;  /* 0x0000f40001467983 */ /* 0x000f220000300800 */
[----:B-1----:R-:W-:-:S03]  /*15e20*/  FMUL R160, R162, R24 ;  /* 0x00000018a2a07220 */ /* 0x002fc60000400000 */
[----:B------:R-:W4:Y:S01]  /*15e30*/  LDL.LU R80, [R1+0xf8] ;  /* 0x0000f80001507983 */ /* 0x000f220000300800 */
[----:B------:R-:W-:-:S03]  /*15e40*/  LOP3.LUT R6, R154, 0x1c, RZ, 0xc0, !PT ;  /* 0x0000001c9a067812 */ /* 0x000fc600078ec0ff */
[----:B------:R-:W4:Y:S01]  /*15e50*/  LDL.LU R155, [R1+0xec] ;  /* 0x0000ec00019b7983 */ /* 0x000f220000300800 */
[----:B------:R-:W-:-:S03]  /*15e60*/  FADD R24, -R7, R15 ;  /* 0x0000000f07187221 */ /* 0x000fc60000000100 */
[----:B------:R-:W4:Y:S04]  /*15e70*/  LDL.LU R99, [R1+0xf0] ;  /* 0x0000f00001637983 */ /* 0x000f280000300800 */
[----:B------:R-:W4:Y:S04]  /*15e80*/  LDL.LU R79, [R1+0xe0] ;  /* 0x0000e000014f7983 */ /* 0x000f280000300800 */
[----:B------:R-:W4:Y:S04]  /*15e90*/  LDL.LU R154, [R1+0xe8] ;  /* 0x0000e800019a7983 */ /* 0x000f280000300800 */
[----:B------:R-:W4:Y:S01]  /*15ea0*/  LDL.LU R15, [R1+0x1410] ;  /* 0x00141000010f7983 */ /* 0x000f220000300800 */
[----:B------:R-:W-:-:S03]  /*15eb0*/  F2FP.BF16.PACK_AB R219, R228, R248 ;  /* 0x000000f8e4db723e */ /* 0x000fc600000010ff */
[----:B------:R0:W4:Y:S02]  /*15ec0*/  LDG.E.U16 R228, [R64.64] ;  /* 0x0000000440e47981 */ /* 0x000124000c1e1500 */
[----:B0-----:R-:W-:Y:S01]  /*15ed0*/  FMUL R65, R162, R13 ;  /* 0x0000000da2417220 */ /* 0x001fe20000400000 */
[----:B------:R-:W-:Y:S01]  /*15ee0*/  F2FP.BF16.PACK_AB R13, R249, R250 ;  /* 0x000000faf90d723e */ /* 0x000fe200000010ff */
[----:B--2---:R-:W-:-:S05]  /*15ef0*/  FFMA R3, R67, R3, R66 ;  /* 0x0000000343037223 */ /* 0x004fca0000000042 */
[----:B------:R0:W-:Y:S04]  /*15f00*/  STL [R1+0x164], R3 ;  /* 0x0001640301007387 */ /* 0x0001e80000100800 */
[----:B------:R-:W2:Y:S04]  /*15f10*/  LDL.LU R250, [R1+0xe4] ;  /* 0x0000e40001fa7983 */ /* 0x000ea80000300800 */
[----:B------:R-:W2:Y:S04]  /*15f20*/  LDL.LU R223, [R1+0xdc] ;  /* 0x0000dc0001df7983 */ /* 0x000ea80000300800 */
[----:B0-----:R-:W2:Y:S04]  /*15f30*/  LDL.LU R3, [R1+0x160] ;  /* 0x0001600001037983 */ /* 0x001ea80000300800 */
[----:B------:R-:W2:Y:S04]  /*15f40*/  LDL.LU R135, [R1+0xd8] ;  /* 0x0000d80001877983 */ /* 0x000ea80000300800 */
[----:B------:R-:W2:Y:S01]  /*15f50*/  LDL.LU R77, [R1+0xcc] ;  /* 0x0000cc00014d7983 */ /* 0x000ea20000300800 */
[----:B------:R-:W-:-:S03]  /*15f60*/  FMUL R161, R162, R25 ;  /* 0x00000019a2a17220 */ /* 0x000fc60000400000 */
[----:B------:R-:W2:Y:S01]  /*15f70*/  LDL.LU R84, [R1+0xc0] ;  /* 0x0000c00001547983 */ /* 0x000ea20000300800 */
[----:B------:R-:W-:-:S03]  /*15f80*/  FMUL R136, R162, R136 ;  /* 0x00000088a2887220 */ /* 0x000fc60000400000 */
[----:B------:R-:W2:Y:S01]  /*15f90*/  LDL.LU R43, [R1+0xb4] ;  /* 0x0000b400012b7983 */ /* 0x000ea20000300800 */
[C---:B------:R-:W-:Y:S02]  /*15fa0*/  FMUL R137, R162.reuse, R137 ;  /* 0x00000089a2897220 */ /* 0x040fe40000400000 */
[C---:B------:R-:W-:Y:S01]  /*15fb0*/  FMUL R140, R162.reuse, R140 ;  /* 0x0000008ca28c7220 */ /* 0x040fe20000400000 */
[----:B------:R-:W2:Y:S01]  /*15fc0*/  LDL.LU R5, [R1+0xa8] ;  /* 0x0000a80001057983 */ /* 0x000ea20000300800 */
[C---:B------:R-:W-:Y:S02]  /*15fd0*/  FMUL R141, R162.reuse, R141 ;  /* 0x0000008da28d7220 */ /* 0x040fe40000400000 */
[C---:B------:R-:W-:Y:S01]  /*15fe0*/  FMUL R144, R162.reuse, R144 ;  /* 0x00000090a2907220 */ /* 0x040fe20000400000 */
[----:B------:R-:W2:Y:S01]  /*15ff0*/  LDL.LU R98, [R1+0x9c] ;  /* 0x00009c0001627983 */ /* 0x000ea20000300800 */
[C---:B------:R-:W-:Y:S02]  /*16000*/  FMUL R145, R162.reuse, R145 ;  /* 0x00000091a2917220 */ /* 0x040fe40000400000 */
[C---:B------:R-:W-:Y:S01]  /*16010*/  FMUL R164, R162.reuse, R164 ;  /* 0x000000a4a2a47220 */ /* 0x040fe20000400000 */
[----:B------:R-:W2:Y:S01]  /*16020*/  LDL.LU R83, [R1+0x94] ;  /* 0x0000940001537983 */ /* 0x000ea20000300800 */
[----:B------:R-:W-:-:S02]  /*16030*/  FMUL R165, R162, R165 ;  /* 0x000000a5a2a57220 */ /* 0x000fc40000400000 */
[C---:B------:R-:W-:Y:S02]  /*16040*/  FMUL R180, R162.reuse, R180 ;  /* 0x000000b4a2b47220 */ /* 0x040fe40000400000 */
[C---:B------:R-:W-:Y:S02]  /*16050*/  FMUL R181, R162.reuse, R181 ;  /* 0x000000b5a2b57220 */ /* 0x040fe40000400000 */
[C---:B------:R-:W-:Y:S02]  /*16060*/  FMUL R212, R162.reuse, R212 ;  /* 0x000000d4a2d47220 */ /* 0x040fe40000400000 */
[C---:B------:R-:W-:Y:S02]  /*16070*/  FMUL R213, R162.reuse, R213 ;  /* 0x000000d5a2d57220 */ /* 0x040fe40000400000 */
[----:B------:R-:W-:Y:S02]  /*16080*/  FMUL R64, R162, R12 ;  /* 0x0000000ca2407220 */ /* 0x000fe40000400000 */
[----:B------:R-:W-:Y:S01]  /*16090*/  FMUL R24, R24, 1.4426950216293334961 ;  /* 0x3fb8aa3b18187820 */ /* 0x000fe20000400000 */
[----:B------:R-:W-:Y:S01]  /*160a0*/  F2FP.BF16.PACK_AB R211, R211, R168 ;  /* 0x000000a8d3d3723e */ /* 0x000fe200000010ff */
[C---:B------:R-:W-:Y:S01]  /*160b0*/  FMUL R66, R67.reuse, R14 ;  /* 0x0000000e43427220 */ /* 0x040fe20000400000 */
[----:B---3--:R-:W-:Y:S01]  /*160c0*/  F2FP.BF16.PACK_AB R14, R42, R68 ;  /* 0x000000442a0e723e */ /* 0x008fe200000010ff */
[C---:B------:R-:W-:Y:S01]  /*160d0*/  FMUL R162, R67.reuse, R26 ;  /* 0x0000001a43a27220 */ /* 0x040fe20000400000 */
[----:B------:R-:W3:Y:S01]  /*160e0*/  LDL.LU R42, [R1+0x88] ;  /* 0x00008800012a7983 */ /* 0x000ee20000300800 */
[----:B------:R-:W-:-:S02]  /*160f0*/  FMUL R163, R67, R27 ;  /* 0x0000001b43a37220 */ /* 0x000fc40000400000 */
[C---:B------:R-:W-:Y:S01]  /*16100*/  FMUL R138, R67.reuse, R138 ;  /* 0x0000008a438a7220 */ /* 0x040fe20000400000 */
[----:B------:R-:W3:Y:S01]  /*16110*/  LDL.LU R68, [R1+0x80] ;  /* 0x0000800001447983 */ /* 0x000ee20000300800 */
        /* <DEDUP_REMOVED lines=10> */
[----:B------:R-:W-:Y:S01]  /*161c0*/  FMUL R215, R67, R215 ;  /* 0x000000d743d77220 */ /* 0x000fe20000400000 */
[----:B------:R0:W1:Y:S01]  /*161d0*/  MUFU.EX2 R168, R24 ;  /* 0x0000001800a87308 */ /* 0x0000620000000800 */
[----:B----4-:R-:W-:Y:S01]  /*161e0*/  F2FP.BF16.PACK_AB R25, R78, R81 ;  /* 0x000000514e19723e */ /* 0x010fe200000010ff */
[----:B------:R-:W1:Y:S01]  /*161f0*/  LDS R12, [R6.X8+0x400] ;  /* 0x00040000060c7984 */ /* 0x000e620000008800 */
[----:B------:R-:W-:-:S02]  /*16200*/  F2FP.BF16.PACK_AB R26, R40, R69 ;  /* 0x00000045281a723e */ /* 0x000fc400000010ff */
[----:B0-----:R-:W-:Y:S01]  /*16210*/  F2FP.BF16.PACK_AB R24, R41, R221 ;  /* 0x000000dd2918723e */ /* 0x001fe200000010ff */
[----:B------:R-:W-:Y:S01]  /*16220*/  FMUL R67, R67, R15 ;  /* 0x0000000f43437220 */ /* 0x000fe20000400000 */
[----:B------:R-:W-:Y:S02]  /*16230*/  F2FP.BF16.PACK_AB R15, R153, R82 ;  /* 0x00000052990f723e */ /* 0x000fe400000010ff */
[----:B------:R-:W2:Y:S04]  /*16240*/  LDL.LU R153, [R1+0x78] ;  /* 0x0000780001997983 */ /* 0x000ea80000300800 */
[----:B------:R-:W3:Y:S04]  /*16250*/  LDL.LU R82, [R1+0x70] ;  /* 0x0000700001527983 */ /* 0x000ee80000300800 */
[----:B------:R-:W3:Y:S04]  /*16260*/  LDL.LU R41, [R1+0x68] ;  /* 0x0000680001297983 */ /* 0x000ee80000300800 */
[----:B------:R-:W3:Y:S01]  /*16270*/  LDL.LU R221, [R1+0x60] ;  /* 0x0000600001dd7983 */ /* 0x000ee20000300800 */
[----:B------:R-:W-:-:S03]  /*16280*/  F2FP.BF16.PACK_AB R27, R70, R80 ;  /* 0x00000050461b723e */ /* 0x000fc600000010ff */
[----:B------:R-:W3:Y:S04]  /*16290*/  LDL.LU R78, [R1+0x58] ;  /* 0x00005800014e7983 */ /* 0x000ee80000300800 */
[----:B------:R-:W3:Y:S01]  /*162a0*/  LDL.LU R81, [R1+0x50] ;  /* 0x0000500001517983 */ /* 0x000ee20000300800 */
[----:B------:R-:W-:-:S03]  /*162b0*/  F2FP.BF16.PACK_AB R248, R155, R99 ;  /* 0x000000639bf8723e */ /* 0x000fc600000010ff */
[----:B------:R-:W3:Y:S04]  /*162c0*/  LDL.LU R40, [R1+0x48] ;  /* 0x0000480001287983 */ /* 0x000ee80000300800 */
[----:B------:R-:W3:Y:S01]  /*162d0*/  LDL.LU R69, [R1+0x40] ;  /* 0x0000400001457983 */ /* 0x000ee20000300800 */
[----:B------:R-:W-:-:S03]  /*162e0*/  F2FP.BF16.PACK_AB R249, R79, R154 ;  /* 0x0000009a4ff9723e */ /* 0x000fc600000010ff */
[----:B------:R-:W3:Y:S04]  /*162f0*/  LDL.LU R70, [R1+0x38] ;  /* 0x0000380001467983 */ /* 0x000ee80000300800 */
[----:B------:R-:W3:Y:S04]  /*16300*/  LDL.LU R80, [R1+0x34] ;  /* 0x0000340001507983 */ /* 0x000ee80000300800 */
[----:B------:R-:W3:Y:S04]  /*16310*/  LDL.LU R155, [R1+0x30] ;  /* 0x00003000019b7983 */ /* 0x000ee80000300800 */
[----:B------:R-:W3:Y:S04]  /*16320*/  LDL.LU R99, [R1+0x2c] ;  /* 0x00002c0001637983 */ /* 0x000ee80000300800 */
[----:B------:R-:W3:Y:S04]  /*16330*/  LDL.LU R79, [R1+0x28] ;  /* 0x00002800014f7983 */ /* 0x000ee80000300800 */
[----:B------:R-:W3:Y:S01]  /*16340*/  LDL.LU R154, [R1+0x24] ;  /* 0x00002400019a7983 */ /* 0x000ee20000300800 */
[----:B--2---:R-:W-:-:S03]  /*16350*/  F2FP.BF16.PACK_AB R250, R2, R250 ;  /* 0x000000fa02fa723e */ /* 0x004fc600000010ff */
[----:B------:R-:W2:Y:S01]  /*16360*/  LDL.LU R2, [R1+0x140c] ;  /* 0x00140c0001027983 */ /* 0x000ea20000300800 */
[----:B-1----:R-:W-:Y:S01]  /*16370*/  FFMA R3, R168, R3, R12 ;  /* 0x00000003a8037223 */ /* 0x002fe2000000000c */
[----:B------:R-:W-:Y:S02]  /*16380*/  F2FP.BF16.PACK_AB R252, R252, R223 ;  /* 0x000000dffcfc723e */ /* 0x000fe400000010ff */
[----:B------:R-:W3:Y:S04]  /*16390*/  LDL.LU R12, [R1+0x20] ;  /* 0x00002000010c7983 */ /* 0x000ee80000300800 */
[----:B------:R-:W-:Y:S04]  /*163a0*/  STL [R1+0x160], R3 ;  /* 0x0001600301007387 */ /* 0x000fe80000100800 */
[----:B------:R-:W-:Y:S04]  /*163b0*/  LDS R3, [R6.X8+0x500] ;  /* 0x0005000006037984 */ /* 0x000fe80000008800 */
[----:B------:R-:W-:Y:S04]  /*163c0*/  LDS R223, [R6.X8+0x600] ;  /* 0x0006000006df7984 */ /* 0x000fe80000008800 */
[----:B------:R-:W-:Y:S04]  /*163d0*/  LDS R6, [R6.X8+0x700] ;  /* 0x0007000006067984 */ /* 0x000fe80000008800 */
[----:B------:R-:W-:Y:S06]  /*163e0*/  BAR.SYNC.DEFER_BLOCKING 0x0 ;  /* 0x0000000000007b1d */ /* 0x000fec0000010000 */
[----:B--2---:R0:W-:Y:S04]  /*163f0*/  STS.U16 [R2], R135 ;  /* 0x0000008702007388 */ /* 0x0041e80000000400 */
[----:B------:R1:W-:Y:S04]  /*16400*/  STS.U16 [R2+0x800], R77 ;  /* 0x0008004d02007388 */ /* 0x0003e80000000400 */
[----:B------:R2:W-:Y:S04]  /*16410*/  STS.U16 [R2+0x1000], R84 ;  /* 0x0010005402007388 */ /* 0x0005e80000000400 */
[----:B0-----:R-:W4:Y:S04]  /*16420*/  LDL.LU R135, [R1+0x1408] ;  /* 0x0014080001877983 */ /* 0x001f280000300800 */
[----:B-1----:R-:W4:Y:S04]  /*16430*/  LDL.LU R77, [R1+0x1404] ;  /* 0x00140400014d7983 */ /* 0x002f280000300800 */
[----:B--2---:R-:W2:Y:S04]  /*16440*/  LDL.LU R84, [R1+0x1400] ;  /* 0x0014000001547983 */ /* 0x004ea80000300800 */
[----:B------:R0:W-:Y:S04]  /*16450*/  STS.U16 [R2+0x1800], R43 ;  /* 0x0018002b02007388 */ /* 0x0001e80000000400 */
[----:B------:R1:W-:Y:S04]  /*16460*/  STS.U16 [R2+0x2000], R5 ;  /* 0x0020000502007388 */ /* 0x0003e80000000400 */
[----:B------:R3:W-:Y:S04]  /*16470*/  STS.U16 [R2+0x2800], R98 ;  /* 0x0028006202007388 */ /* 0x0007e80000000400 */
[----:B0-----:R-:W2:Y:S04]  /*16480*/  LDL.LU R43, [R1+0x13fc] ;  /* 0x0013fc00012b7983 */ /* 0x001ea80000300800 */
[----:B-1----:R-:W2:Y:S04]  /*16490*/  LDL.LU R5, [R1+0x13f8] ;  /* 0x0013f80001057983 */ /* 0x002ea80000300800 */
[----:B---3--:R-:W3:Y:S04]  /*164a0*/  LDL.LU R98, [R1+0x13f4] ;  /* 0x0013f40001627983 */ /* 0x008ee80000300800 */
[----:B------:R0:W-:Y:S04]  /*164b0*/  STS.U16 [R2+0x3000], R83 ;  /* 0x0030005302007388 */ /* 0x0001e80000000400 */
[----:B------:R1:W-:Y:S04]  /*164c0*/  STS.U16 [R2+0x3800], R42 ;  /* 0x0038002a02007388 */ /* 0x0003e80000000400 */
[----:B------:R1:W-:Y:S04]  /*164d0*/  STS.U16 [R2+0x4000], R68 ;  /* 0x0040004402007388 */ /* 0x0003e80000000400 */
[----:B0-----:R-:W2:Y:S04]  /*164e0*/  LDL.LU R83, [R1+0x13f0] ;  /* 0x0013f00001537983 */ /* 0x001ea80000300800 */
[----:B-1----:R-:W2:Y:S04]  /*164f0*/  LDL.LU R42, [R1+0x13ec] ;  /* 0x0013ec00012a7983 */ /* 0x002ea80000300800 */
[----:B------:R-:W2:Y:S04]  /*16500*/  LDL.LU R68, [R1+0x13e8] ;  /* 0x0013e80001447983 */ /* 0x000ea80000300800 */
        /* <DEDUP_REMOVED lines=26> */
[----:B0-----:R-:W2:Y:S04]  /*166b0*/  LDL.LU R79, [R1+0x13b4] ;  /* 0x0013b400014f7983 */ /* 0x001ea80000300800 */
[----:B-1----:R-:W2:Y:S04]  /*166c0*/  LDL.LU R154, [R1+0x13b0] ;  /* 0x0013b000019a7983 */ /* 0x002ea80000300800 */
        /* <DEDUP_REMOVED lines=27> */
[----:B---3--:R-:W-:Y:S04]  /*16880*/  STS.U16 [R2+0xd800], R98 ;  /* 0x00d8006202007388 */ /* 0x008fe80000000400 */
[----:B------:R-:W-:Y:S04]  /*16890*/  STS.U16 [R2+0x1b800], R178 ;  /* 0x01b800b202007388 */ /* 0x000fe80000000400 */
[----:B------:R-:W-:Y:S04]  /*168a0*/  STS.U16 [R2+0x1c000], R177 ;  /* 0x01c000b102007388 */ /* 0x000fe80000000400 */
[----:B--2---:R-:W-:Y:S04]  /*168b0*/  STS.U16 [R2+0xd000], R153 ;  /* 0x00d0009902007388 */ /* 0x004fe80000000400 */
[----:B------:R-:W-:Y:S04]  /*168c0*/  STS.U16 [R2+0xc800], R78 ;  /* 0x00c8004e02007388 */ /* 0x000fe80000000400 */
[----:B------:R0:W-:Y:S04]  /*168d0*/  STS.U16 [R2+0xc000], R70 ;  /* 0x00c0004602007388 */ /* 0x0001e80000000400 */
[----:B0-----:R-:W2:Y:S04]  /*168e0*/  LDL.LU R70, [R1+0x13ac] ;  /* 0x0013ac0001467983 */ /* 0x001ea80000300800 */
[----:B------:R-:W3:Y:S04]  /*168f0*/  LDL.LU R78, [R1+0x13a8] ;  /* 0x0013a800014e7983 */ /* 0x000ee80000300800 */
[----:B------:R-:W4:Y:S04]  /*16900*/  LDL.LU R153, [R1+0x13a4] ;  /* 0x0013a40001997983 */ /* 0x000f280000300800 */
[----:B------:R-:W2:Y:S04]  /*16910*/  LDL.LU R98, [R1+0x13a0] ;  /* 0x0013a00001627983 */ /* 0x000ea80000300800 */
        /* <DEDUP_REMOVED lines=29> */
[----:B------:R0:W-:Y:S04]  /*16af0*/  STS.U16 [R2+0x1c800], R176 ;  /* 0x01c800b002007388 */ /* 0x0001e80000000400 */
[----:B0-----:R-:W2:Y:S04]  /*16b00*/  LDL.LU R176, [R1+0xd4] ;  /* 0x0000d40001b07983 */ /* 0x001ea80000300800 */
[----:B------:R0:W-:Y:S04]  /*16b10*/  STS.U16 [R2+0x16800], R229 ;  /* 0x016800e502007388 */ /* 0x0001e80000000400 */
[----:B------:R-:W-:Y:S01]  /*16b20*/  STS.U16 [R2+0x1d000], R175 ;  /* 0x01d000af02007388 */ /* 0x000fe20000000400 */
[----:B0-----:R-:W-:-:S03]  /*16b30*/  LOP3.LUT R229, R2, 0x20, RZ, 0x3c, !PT ;  /* 0x0000002002e57812 */ /* 0x001fc600078e3cff */
[----:B------:R-:W-:Y:S04]  /*16b40*/  STS.U16 [R2+0x1d800], R174 ;  /* 0x01d800ae02007388 */ /* 0x000fe80000000400 */
[----:B------:R-:W-:Y:S04]  /*16b50*/  STS.U16 [R2+0x1e000], R173 ;  /* 0x01e000ad02007388 */ /* 0x000fe80000000400 */
[----:B------:R-:W-:Y:S04]  /*16b60*/  STS.U16 [R2+0x1e800], R172 ;  /* 0x01e800ac02007388 */ /* 0x000fe80000000400 */
[----:B------:R-:W-:Y:S04]  /*16b70*/  STS.U16 [R2+0x1f000], R171 ;  /* 0x01f000ab02007388 */ /* 0x000fe80000000400 */
[----:B------:R-:W-:Y:S04]  /*16b80*/  STS.U16 [R2+0x1f800], R170 ;  /* 0x01f800aa02007388 */ /* 0x000fe80000000400 */
[----:B--2---:R-:W-:Y:S04]  /*16b90*/  STS.U16 [R229+0x200], R176 ;  /* 0x000200b0e5007388 */ /* 0x004fe80000000400 */
        /* <DEDUP_REMOVED lines=17> */
[----:B------:R1:W-:Y:S04]  /*16cb0*/  STS.U16 [R229+0x9200], R72 ;  /* 0x00920048e5007388 */ /* 0x0003e80000000400 */
[----:B------:R2:W-:Y:S04]  /*16cc0*/  STS.U16 [R229+0x9a00], R220 ;  /* 0x009a00dce5007388 */ /* 0x0005e80000000400 */
[----:B0-----:R-:W3:Y:S04]  /*16cd0*/  LDL.LU R97, [R1+0x1368] ;  /* 0x0013680001617983 */ /* 0x001ee80000300800 */
[----:B-1----:R-:W3:Y:S04]  /*16ce0*/  LDL.LU R72, [R1+0x1364] ;  /* 0x0013640001487983 */ /* 0x002ee80000300800 */
[----:B--2---:R-:W2:Y:S04]  /*16cf0*/  LDL.LU R220, [R1+0x1360] ;  /* 0x0013600001dc7983 */ /* 0x004ea80000300800 */
[----:B------:R0:W-:Y:S04]  /*16d00*/  STS.U16 [R229+0xa200], R71 ;  /* 0x00a20047e5007388 */ /* 0x0001e80000000400 */
[----:B------:R1:W-:Y:S04]  /*16d10*/  STS.U16 [R229+0xaa00], R98 ;  /* 0x00aa0062e5007388 */ /* 0x0003e80000000400 */
[----:B------:R4:W-:Y:S04]  /*16d20*/  STS.U16 [R229+0xb200], R70 ;  /* 0x00b20046e5007388 */ /* 0x0009e80000000400 */
[----:B0-----:R-:W2:Y:S04]  /*16d30*/  LDL.LU R71, [R1+0x135c] ;  /* 0x00135c0001477983 */ /* 0x001ea80000300800 */
[----:B-1----:R-:W2:Y:S04]  /*16d40*/  LDL.LU R98, [R1+0x1358] ;  /* 0x0013580001627983 */ /* 0x002ea80000300800 */
[----:B----4-:R-:W4:Y:S04]  /*16d50*/  LDL.LU R70, [R1+0x1354] ;  /* 0x0013540001467983 */ /* 0x010f280000300800 */
        /* <DEDUP_REMOVED lines=33> */
[----:B------:R-:W2:Y:S04]  /*16f70*/  LDL.LU R233, [R1+0xd0] ;  /* 0x0000d00001e97983 */ /* 0x000ea80000300800 */
[----:B------:R-:W3:Y:S04]  /*16f80*/  LDL.LU R237, [R1+0xc4] ;  /* 0x0000c40001ed7983 */ /* 0x000ee80000300800 */
[----:B------:R-:W4:Y:S04]  /*16f90*/  LDL.LU R241, [R1+0xb8] ;  /* 0x0000b80001f17983 */ /* 0x000f280000300800 */
[----:B------:R-:W4:Y:S04]  /*16fa0*/  LDL.LU R246, [R1+0xac] ;  /* 0x0000ac0001f67983 */ /* 0x000f280000300800 */
[----:B------:R-:W4:Y:S04]  /*16fb0*/  LDL.LU R12, [R1+0xa0] ;  /* 0x0000a000010c7983 */ /* 0x000f280000300800 */
[----:B-1----:R-:W4:Y:S04]  /*16fc0*/  LDL.LU R60, [R1+0x1310] ;  /* 0x00131000013c7983 */ /* 0x002f280000300800 */
        /* <DEDUP_REMOVED lines=25> */
[----:B0-----:R-:W4:Y:S04]  /*17160*/  LDL.LU R61, [R1+0x130c] ;  /* 0x00130c00013d7983 */ /* 0x001f280000300800 */
[----:B--2---:R-:W-:Y:S04]  /*17170*/  STS.U16 [R170+0x400], R233 ;  /* 0x000400e9aa007388 */ /* 0x004fe80000000400 */
[----:B---3--:R-:W-:Y:S04]  /*17180*/  STS.U16 [R170+0xc00], R237 ;  /* 0x000c00edaa007388 */ /* 0x008fe80000000400 */
[----:B----4-:R-:W-:Y:S04]  /*17190*/  STS.U16 [R170+0x1400], R241 ;  /* 0x001400f1aa007388 */ /* 0x010fe80000000400 */
[----:B------:R-:W-:Y:S04]  /*171a0*/  STS.U16 [R170+0x1c00], R246 ;  /* 0x001c00f6aa007388 */ /* 0x000fe80000000400 */
[----:B------:R-:W-:Y:S04]  /*171b0*/  STS.U16 [R170+0x2400], R12 ;  /* 0x0024000caa007388 */ /* 0x000fe80000000400 */
[----:B------:R0:W-:Y:S04]  /*171c0*/  STS.U16 [R170+0x2c00], R60 ;  /* 0x002c003caa007388 */ /* 0x0001e80000000400 */
[----:B------:R1:W-:Y:S04]  /*171d0*/  STS.U16 [R170+0x3400], R59 ;  /* 0x0034003baa007388 */ /* 0x0003e80000000400 */
[----:B------:R2:W-:Y:S04]  /*171e0*/  STS.U16 [R170+0x3c00], R58 ;  /* 0x003c003aaa007388 */ /* 0x0005e80000000400 */
[----:B0-----:R-:W4:Y:S04]  /*171f0*/  LDL.LU R60, [R1+0x1308] ;  /* 0x00130800013c7983 */ /* 0x001f280000300800 */
[----:B-1----:R-:W4:Y:S04]  /*17200*/  LDL.LU R59, [R1+0x1304] ;  /* 0x00130400013b7983 */ /* 0x002f280000300800 */
[----:B--2---:R-:W2:Y:S04]  /*17210*/  LDL.LU R58, [R1+0x1300] ;  /* 0x00130000013a7983 */ /* 0x004ea80000300800 */
[----:B------:R0:W-:Y:S04]  /*17220*/  STS.U16 [R170+0x4400], R57 ;  /* 0x00440039aa007388 */ /* 0x0001e80000000400 */
[----:B0-----:R-:W2:Y:S04]  /*17230*/  LDL.LU R57, [R1+0x12fc] ;  /* 0x0012fc0001397983 */ /* 0x001ea80000300800 */
[----:B------:R0:W-:Y:S04]  /*17240*/  STS.U16 [R170+0x4c00], R16 ;  /* 0x004c0010aa007388 */ /* 0x0001e80000000400 */
[----:B------:R1:W-:Y:S04]  /*17250*/  STS.U16 [R170+0x5400], R17 ;  /* 0x00540011aa007388 */ /* 0x0003e80000000400 */
[----:B------:R1:W-:Y:S04]  /*17260*/  STS.U16 [R170+0x5c00], R5 ;  /* 0x005c0005aa007388 */ /* 0x0003e80000000400 */
[----:B0-----:R-:W4:Y:S04]  /*17270*/  LDL.LU R16, [R1+0x12f8] ;  /* 0x0012f80001107983 */ /* 0x001f280000300800 */
[----:B-1----:R-:W4:Y:S04]  /*17280*/  LDL.LU R17, [R1+0x12f4] ;  /* 0x0012f40001117983 */ /* 0x002f280000300800 */
[----:B------:R-:W4:Y:S04]  /*17290*/  LDL.LU R5, [R1+0x12f0] ;  /* 0x0012f00001057983 */ /* 0x000f280000300800 */
        /* <DEDUP_REMOVED lines=13> */
[----:B0-----:R-:W4:Y:S04]  /*17370*/  LDL.LU R245, [R1+0x12d4] ;  /* 0x0012d40001f57983 */ /* 0x001f280000300800 */
[----:B------:R0:W-:Y:S04]  /*17380*/  STS.U16 [R170+0x9c00], R222 ;  /* 0x009c00deaa007388 */ /* 0x0001e80000000400 */
[----:B0-----:R-:W4:Y:S04]  /*17390*/  LDL.LU R222, [R1+0x12d0] ;  /* 0x0012d00001de7983 */ /* 0x001f280000300800 */
        /* <DEDUP_REMOVED lines=50> */
[----:B--2---:R-:W-:Y:S04]  /*176c0*/  STS.U16 [R12+0x600], R57 ;  /* 0x000600390c007388 */ /* 0x004fe80000000400 */
        /* <DEDUP_REMOVED lines=63> */
[----:B------:R-:W2:Y:S04]  /*17ac0*/  LDL.LU R41, [R1+0x12b8] ;  /* 0x0012b80001297983 */ /* 0x000ea80000300800 */
[----:B0-----:R-:W0:Y:S04]  /*17ad0*/  S2R R12, SR_TID.X ;  /* 0x00000000000c7919 */ /* 0x001e280000002100 */
[----:B------:R-:W-:Y:S04]  /*17ae0*/  STS [R245+0x30000], R17 ;  /* 0x03000011f5007388 */ /* 0x000fe80000000800 */
        /* <DEDUP_REMOVED lines=15> */
[----:B------:R-:W-:Y:S01]  /*17be0*/  BAR.SYNC.DEFER_BLOCKING 0x0 ;  /* 0x0000000000007b1d */ /* 0x000fe20000010000 */
[----:B0-----:R-:W-:-:S02]  /*17bf0*/  LOP3.LUT R231, R12, 0x7, RZ, 0xc0, !PT ;  /* 0x000000070ce77812 */ /* 0x001fc400078ec0ff */
[----:B------:R-:W-:-:S03]  /*17c00*/  SHF.L.U32 R232, R12, 0x8, RZ ;  /* 0x000000080ce87819 */ /* 0x000fc600000006ff */
[----:B------:R-:W4:Y:S01]  /*17c10*/  LDL.LU R42, [R1+0x12b4] ;  /* 0x0012b400012a7983 */ /* 0x000f220000300800 */
[----:B------:R-:W-:-:S03]  /*17c20*/  IMAD.SHL.U32 R231, R231, 0x10, RZ ;  /* 0x00000010e7e77824 */ /* 0x000fc600078e00ff */
[----:B------:R-:W2:Y:S04]  /*17c30*/  LDL.LU R43, [R1+0x12b0] ;  /* 0x0012b000012b7983 */ /* 0x000ea80000300800 */
[----:B------:R-:W2:Y:S01]  /*17c40*/  LDL.LU R44, [R1+0x12ac] ;  /* 0x0012ac00012c7983 */ /* 0x000ea20000300800 */
[----:B------:R-:W-:-:S03]  /*17c50*/  LOP3.LUT R231, R231, 0xf00, R232, 0xf8, !PT ;  /* 0x00000f00e7e77812 */ /* 0x000fc600078ef8e8 */
[----:B------:R-:W2:Y:S04]  /*17c60*/  LDL.LU R45, [R1+0x12a8] ;  /* 0x0012a800012d7983 */ /* 0x000ea80000300800 */
[----:B------:R-:W2:Y:S04]  /*17c70*/  LDL.LU R46, [R1+0x12a4] ;  /* 0x0012a400012e7983 */ /* 0x000ea80000300800 */
[----:B------:R-:W2:Y:S01]  /*17c80*/  LDL.LU R47, [R1+0x12a0] ;  /* 0x0012a000012f7983 */ /* 0x000ea20000300800 */
[----:B------:R-:W-:-:S03]  /*17c90*/  LOP3.LUT R231, R231, 0x10, R12, 0x78, !PT ;  /* 0x00000010e7e77812 */ /* 0x000fc600078e780c */
        /* <DEDUP_REMOVED lines=9> */
[----:B------:R-:W-:Y:S04]  /*17d30*/  LDSM.16.M88.4 R128, [R222] ;  /* 0x00000000de80783b */ /* 0x000fe80000000200 */
[----:B------:R-:W-:Y:S04]  /*17d40*/  LDSM.16.M88.4 R36, [R222+0x4000] ;  /* 0x00400000de24783b */ /* 0x000fe80000000200 */
[----:B------:R-:W-:Y:S04]  /*17d50*/  LDSM.16.M88.4 R32, [R222+0x8000] ;  /* 0x00800000de20783b */ /* 0x000fe80000000200 */
[----:B------:R-:W-:Y:S04]  /*17d60*/  LDSM.16.M88.4 R28, [R222+0xc000] ;  /* 0x00c00000de1c783b */ /* 0x000fe80000000200 */
[----:B------:R-:W-:Y:S04]  /*17d70*/  LDSM.16.M88.4 R24, [R222+0x10000] ;  /* 0x01000000de18783b */ /* 0x000fe80000000200 */
[----:B------:R-:W-:Y:S04]  /*17d80*/  LDSM.16.M88.4 R20, [R222+0x14000] ;  /* 0x01400000de14783b */ /* 0x000fe80000000200 */
[----:B------:R-:W-:Y:S04]  /*17d90*/  LDSM.16.M88.4 R16, [R222+0x18000] ;  /* 0x01800000de10783b */ /* 0x000fe80000000200 */
[----:B------:R-:W-:Y:S04]  /*17da0*/  LDSM.16.M88.4 R12, [R222+0x1c000] ;  /* 0x01c00000de0c783b */ /* 0x000fe80000000200 */
[----:B------:R-:W0:Y:S04]  /*17db0*/  LDSM.16.M88.4 R156, [R231+0x31000] ;  /* 0x03100000e79c783b */ /* 0x000e280000000200 */
[----:B------:R-:W2:Y:S04]  /*17dc0*/  LDL.LU R57, [R1+0x1278] ;  /* 0x0012780001397983 */ /* 0x000ea80000300800 */
[----:B------:R-:W2:Y:S04]  /*17dd0*/  LDL.LU R58, [R1+0x1274] ;  /* 0x00127400013a7983 */ /* 0x000ea80000300800 */
[----:B------:R-:W2:Y:S04]  /*17de0*/  LDL.LU R59, [R1+0x1270] ;  /* 0x00127000013b7983 */ /* 0x000ea80000300800 */
[----:B------:R-:W4:Y:S04]  /*17df0*/  LDL.LU R60, [R1+0x126c] ;  /* 0x00126c00013c7983 */ /* 0x000f280000300800 */
        /* <DEDUP_REMOVED lines=31> */
[----:B------:R-:W4:Y:S01]  /*17ff0*/  LDL.LU R92, [R1+0x11ec] ;  /* 0x0011ec00015c7983 */ /* 0x000f220000300800 */
[----:B------:R-:W-:-:S03]  /*18000*/  FADD R226, -R220, R97 ;  /* 0x00000061dce27221 */ /* 0x000fc60000000100 */
[----:B------:R-:W4:Y:S01]  /*18010*/  LDL.LU R93, [R1+0x11e8] ;  /* 0x0011e800015d7983 */ /* 0x000f220000300800 */
[C---:B0-----:R-:W-:Y:S03]  /*18020*/  HMMA.16816.F32.BF16 R160, R156.reuse, R128, R160 ;  /* 0x000000809ca0723c */ /* 0x041fe600000418a0 */
[----:B------:R-:W4:Y:S04]  /*18030*/  LDL.LU R94, [R1+0x11e4] ;  /* 0x0011e400015e7983 */ /* 0x000f280000300800 */
[----:B------:R-:W4:Y:S01]  /*18040*/  LDL.LU R95, [R1+0x11e0] ;  /* 0x0011e000015f7983 */ /* 0x000f220000300800 */
[C---:B------:R-:W-:Y:S03]  /*18050*/  HMMA.16816.F32.BF16 R136, R156.reuse, R36, R136 ;  /* 0x000000249c88723c */ /* 0x040fe60000041888 */
[----:B------:R-:W4:Y:S04]  /*18060*/  LDL.LU R96, [R1+0x11dc] ;  /* 0x0011dc0001607983 */ /* 0x000f280000300800 */
[----:B------:R-:W4:Y:S01]  /*18070*/  LDL.LU R97, [R1+0x11d8] ;  /* 0x0011d80001617983 */ /* 0x000f220000300800 */
[C---:B------:R-:W-:Y:S03]  /*18080*/  HMMA.16816.F32.BF16 R140, R156.reuse, R32, R140 ;  /* 0x000000209c8c723c */ /* 0x040fe6000004188c */
[----:B------:R-:W0:Y:S04]  /*18090*/  LDSM.16.M88.4 R172, [R231+0x30000] ;  /* 0x03000000e7ac783b */ /* 0x000e280000000200 */
[----:B------:R-:W1:Y:S01]  /*180a0*/  LDSM.16.M88.4 R8, [R231+0x32000] ;  /* 0x03200000e708783b */ /* 0x000e620000000200 */
[C---:B------:R-:W-:Y:S08]  /*180b0*/  HMMA.16816.F32.BF16 R144, R156.reuse, R28, R144 ;  /* 0x0000001c9c90723c */ /* 0x040ff00000041890 */
[C---:B------:R-:W-:Y:S08]  /*180c0*/  HMMA.16816.F32.BF16 R164, R156.reuse, R24, R164 ;  /* 0x000000189ca4723c */ /* 0x040ff000000418a4 */
[C---:B------:R-:W-:Y:S08]  /*180d0*/  HMMA.16816.F32.BF16 R180, R156.reuse, R20, R180 ;  /* 0x000000149cb4723c */ /* 0x040ff000000418b4 */
[C---:B------:R-:W-:Y:S08]  /*180e0*/  HMMA.16816.F32.BF16 R212, R156.reuse, R16, R212 ;  /* 0x000000109cd4723c */ /* 0x040ff000000418d4 */
[----:B------:R-:W-:Y:S07]  /*180f0*/  HMMA.16816.F32.BF16 R64, R156, R12, R64 ;  /* 0x0000000c9c40723c */ /* 0x000fee0000041840 */
[----:B------:R-:W-:-:S02]  /*18100*/  FADD R157, -R221, R98 ;  /* 0x00000062dd9d7221 */ /* 0x000fc40000000100 */
[----:B------:R-:W4:Y:S01]  /*18110*/  LDL.LU R98, [R1+0x11d4] ;  /* 0x0011d40001627983 */ /* 0x000f220000300800 */
[----:B------:R-:W-:-:S03]  /*18120*/  FADD R156, -R5, R99 ;  /* 0x00000063059c7221 */ /* 0x000fc60000000100 */
[----:B------:R-:W4:Y:S04]  /*18130*/  LDL.LU R99, [R1+0x11d0] ;  /* 0x0011d00001637983 */ /* 0x000f280000300800 */
[----:B------:R-:W4:Y:S04]  /*18140*/  LDL R230, [R1+0x9ac] ;  /* 0x0009ac0001e67983 */ /* 0x000f280000100800 */
[----:B------:R-:W4:Y:S04]  /*18150*/  LDL R228, [R1+0x9a8] ;  /* 0x0009a80001e47983 */ /* 0x000f280000100800 */
[----:B------:R-:W4:Y:S01]  /*18160*/  LDL R227, [R1+0x9a4] ;  /* 0x0009a40001e37983 */ /* 0x000f220000100800 */
[----:B------:R-:W-:-:S02]  /*18170*/  FMUL R157, R157, 1.4426950216293334961 ;  /* 0x3fb8aa3b9d9d7820 */ /* 0x000fc40000400000 */
[----:B------:R-:W-:Y:S02]  /*18180*/  FMUL R156, R156, 1.4426950216293334961 ;  /* 0x3fb8aa3b9c9c7820 */ /* 0x000fe40000400000 */
[----:B------:R-:W4:Y:S08]  /*18190*/  MUFU.EX2 R225, R157 ;  /* 0x0000009d00e17308 */ /* 0x000f300000000800 */
[----:B------:R-:W1:Y:S01]  /*181a0*/  MUFU.EX2 R224, R156 ;  /* 0x0000009c00e07308 */ /* 0x000e620000000800 */
[C---:B0-----:R-:W-:Y:S08]  /*181b0*/  HMMA.16816.F32.BF16 R100, R172.reuse, R128, R100 ;  /* 0x00000080ac64723c */ /* 0x041ff00000041864 */
[C---:B------:R-:W-:Y:S08]  /*181c0*/  HMMA.16816.F32.BF16 R104, R172.reuse, R36, R104 ;  /* 0x00000024ac68723c */ /* 0x040ff00000041868 */
[C---:B------:R-:W-:Y:S08]  /*181d0*/  HMMA.16816.F32.BF16 R108, R172.reuse, R32, R108 ;  /* 0x00000020ac6c723c */ /* 0x040ff0000004186c */
[C---:B------:R-:W-:Y:S08]  /*181e0*/  HMMA.16816.F32.BF16 R112, R172.reuse, R28, R112 ;  /* 0x0000001cac70723c */ /* 0x040ff00000041870 */
[C---:B------:R-:W-:Y:S08]  /*181f0*/  HMMA.16816.F32.BF16 R116, R172.reuse, R24, R116 ;  /* 0x00000018ac74723c */ /* 0x040ff00000041874 */
[C---:B------:R-:W-:Y:S08]  /*18200*/  HMMA.16816.F32.BF16 R120, R172.reuse, R20, R120 ;  /* 0x00000014ac78723c */ /* 0x040ff00000041878 */
[C---:B------:R-:W-:Y:S08]  /*18210*/  HMMA.16816.F32.BF16 R124, R172.reuse, R16, R124 ;  /* 0x00000010ac7c723c */ /* 0x040ff0000004187c */
[----:B------:R-:W-:Y:S01]  /*18220*/  HMMA.16816.F32.BF16 R148, R172, R12, R148 ;  /* 0x0000000cac94723c */ /* 0x000fe20000041894 */
[----:B------:R-:W0:Y:S01]  /*18230*/  LDSM.16.M88.4 R172, [R231+0x33000] ;  /* 0x03300000e7ac783b */ /* 0x000e220000000200 */
[----:B------:R-:W-:-:S06]  /*18240*/  FMUL R226, R226, 1.4426950216293334961 ;  /* 0x3fb8aa3be2e27820 */ /* 0x000fcc0000400000 */
[----:B------:R-:W0:Y:S01]  /*18250*/  MUFU.EX2 R226, R226 ;  /* 0x000000e200e27308 */ /* 0x000e220000000800 */
[C---:B---3--:R-:W-:Y:S02]  /*18260*/  FMUL R152, R168.reuse, R152 ;  /* 0x00000098a8987220 */ /* 0x048fe40000400000 */
[C---:B------:R-:W-:Y:S02]  /*18270*/  FMUL R153, R168.reuse, R153 ;  /* 0x00000099a8997220 */ /* 0x040fe40000400000 */
[C---:B------:R-:W-:Y:S02]  /*18280*/  FMUL R40, R168.reuse, R40 ;  /* 0x00000028a8287220 */ /* 0x040fe40000400000 */
[C---:B--2---:R-:W-:Y:S02]  /*18290*/  FMUL R41, R168.reuse, R41 ;  /* 0x00000029a8297220 */ /* 0x044fe40000400000 */
[C---:B------:R-:W-:Y:S02]  /*182a0*/  FMUL R44, R168.reuse, R44 ;  /* 0x0000002ca82c7220 */ /* 0x040fe40000400000 */
[----:B------:R-:W-:-:S02]  /*182b0*/  FMUL R45, R168, R45 ;  /* 0x0000002da82d7220 */ /* 0x000fc40000400000 */
[C---:B----4-:R-:W-:Y:S02]  /*182c0*/  FMUL R208, R225.reuse, R68 ;  /* 0x00000044e1d07220 */ /* 0x050fe40000400000 */
[----:B------:R-:W-:Y:S02]  /*182d0*/  FMUL R209, R225, R69 ;  /* 0x00000045e1d17220 */ /* 0x000fe40000400000 */
[C---:B-1----:R-:W-:Y:S02]  /*182e0*/  FMUL R210, R224.reuse, R70 ;  /* 0x00000046e0d27220 */ /* 0x042fe40000400000 */
[----:B------:R-:W-:Y:S02]  /*182f0*/  FMUL R211, R224, R71 ;  /* 0x00000047e0d37220 */ /* 0x000fe40000400000 */
[C---:B0-----:R-:W-:Y:S02]  /*18300*/  FMUL R154, R226.reuse, R154 ;  /* 0x0000009ae29a7220 */ /* 0x041fe40000400000 */
[----:B------:R-:W-:-:S02]  /*18310*/  FMUL R155, R226, R155 ;  /* 0x0000009be29b7220 */ /* 0x000fc40000400000 */
[C---:B------:R-:W-:Y:S02]  /*18320*/  FMUL R42, R226.reuse, R42 ;  /* 0x0000002ae22a7220 */ /* 0x040fe40000400000 */
[C---:B------:R-:W-:Y:S02]  /*18330*/  FMUL R43, R226.reuse, R43 ;  /* 0x0000002be22b7220 */ /* 0x040fe40000400000 */
[C---:B------:R-:W-:Y:S02]  /*18340*/  FMUL R46, R226.reuse, R46 ;  /* 0x0000002ee22e7220 */ /* 0x040fe40000400000 */
[----:B------:R-:W-:Y:S02]  /*18350*/  FMUL R47, R226, R47 ;  /* 0x0000002fe22f7220 */ /* 0x000fe40000400000 */
[C---:B------:R-:W-:Y:S02]  /*18360*/  FMUL R48, R168.reuse, R48 ;  /* 0x00000030a8307220 */ /* 0x040fe40000400000 */
[----:B------:R-:W-:-:S02]  /*18370*/  FMUL R49, R168, R49 ;  /* 0x00000031a8317220 */ /* 0x000fc40000400000 */
[C---:B------:R-:W-:Y:S02]  /*18380*/  FMUL R50, R226.reuse, R50 ;  /* 0x00000032e2327220 */ /* 0x040fe40000400000 */
[----:B------:R-:W-:Y:S02]  /*18390*/  FMUL R51, R226, R51 ;  /* 0x00000033e2337220 */ /* 0x000fe40000400000 */
        /* <DEDUP_REMOVED lines=41> */
[----:B------:R-:W-:Y:S01]  /*18630*/  FMUL R97, R225, R97 ;  /* 0x00000061e1617220 */ /* 0x000fe20000400000 */
[----:B------:R-:W-:Y:S01]  /*18640*/  HMMA.16816.F32.BF16 R152, R8, R128, R152 ;  /* 0x000000800898723c */ /* 0x000fe20000041898 */
[----:B------:R-:W-:-:S05]  /*18650*/  LOP3.LUT R229, R222, 0x40, RZ, 0x3c, !PT ;  /* 0x00000040dee57812 */ /* 0x000fca00078e3cff */
[----:B------:R-:W-:Y:S02]  /*18660*/  LDSM.16.M88.4 R72, [R229+0x4000] ;  /* 0x00400000e548783b */ /* 0x000fe40000000200 */
[C---:B------:R-:W-:Y:S02]  /*18670*/  HMMA.16816.F32.BF16 R40, R8.reuse, R36, R40 ;  /* 0x000000240828723c */ /* 0x040fe40000041828 */
[----:B------:R-:W-:Y:S04]  /*18680*/  LDSM.16.M88.4 R76, [R229+0x8000] ;  /* 0x00800000e54c783b */ /* 0x000fe80000000200 */
[----:B------:R-:W-:Y:S02]  /*18690*/  LDSM.16.M88.4 R80, [R229+0xc000] ;  /* 0x00c00000e550783b */ /* 0x000fe40000000200 */
[----:B------:R-:W-:Y:S02]  /*186a0*/  HMMA.16816.F32.BF16 R44, R8, R32, R44 ;  /* 0x00000020082c723c */ /* 0x000fe4000004182c */
[----:B------:R-:W-:Y:S04]  /*186b0*/  LDSM.16.M88.4 R84, [R229+0x10000] ;  /* 0x01000000e554783b */ /* 0x000fe80000000200 */
[----:B------:R-:W-:Y:S04]  /*186c0*/  LDSM.16.M88.4 R88, [R229+0x14000] ;  /* 0x01400000e558783b */ /* 0x000fe80000000200 */
[----:B------:R-:W0:Y:S04]  /*186d0*/  LDSM.16.M88.4 R68, [R230+0x30000] ;  /* 0x03000000e644783b */ /* 0x000e280000000200 */
[----:B------:R-:W1:Y:S04]  /*186e0*/  LDSM.16.M88.4 R156, [R230+0x31000] ;  /* 0x03100000e69c783b */ /* 0x000e680000000200 */
[----:B------:R-:W2:Y:S04]  /*186f0*/  LDSM.16.M88.4 R216, [R230+0x32000] ;  /* 0x03200000e6d8783b */ /* 0x000ea80000000200 */
[----:B------:R-:W3:Y:S01]  /*18700*/  LDSM.16.M88.4 R176, [R230+0x33000] ;  /* 0x03300000e6b0783b */ /* 0x000ee20000000200 */
[----:B------:R-:W-:-:S02]  /*18710*/  FMUL R98, R224, R98 ;  /* 0x00000062e0627220 */ /* 0x000fc40000400000 */
[----:B------:R-:W-:Y:S01]  /*18720*/  FMUL R99, R224, R99 ;  /* 0x00000063e0637220 */ /* 0x000fe20000400000 */
[C---:B------:R-:W-:Y:S01]  /*18730*/  HMMA.16816.F32.BF16 R48, R8.reuse, R28, R48 ;  /* 0x0000001c0830723c */ /* 0x040fe20000041830 */
[----:B------:R-:W-:Y:S04]  /*18740*/  LDSM.16.M88.4 R92, [R229+0x18000] ;  /* 0x01800000e55c783b */ /* 0x000fe80000000200 */
[----:B------:R-:W-:Y:S03]  /*18750*/  LDSM.16.M88.4 R168, [R228+0x30000] ;  /* 0x03000000e4a8783b */ /* 0x000fe60000000200 */
[C---:B------:R-:W-:Y:S08]  /*18760*/  HMMA.16816.F32.BF16 R52, R8.reuse, R24, R52 ;  /* 0x000000180834723c */ /* 0x040ff00000041834 */
[C---:B------:R-:W-:Y:S08]  /*18770*/  HMMA.16816.F32.BF16 R56, R8.reuse, R20, R56 ;  /* 0x000000140838723c */ /* 0x040ff00000041838 */
[C---:B------:R-:W-:Y:S08]  /*18780*/  HMMA.16816.F32.BF16 R60, R8.reuse, R16, R60 ;  /* 0x00000010083c723c */ /* 0x040ff0000004183c */
[----:B------:R-:W-:Y:S08]  /*18790*/  HMMA.16816.F32.BF16 R8, R8, R12, R132 ;  /* 0x0000000c0808723c */ /* 0x000ff00000041884 */
[C---:B------:R-:W-:Y:S08]  /*187a0*/  HMMA.16816.F32.BF16 R208, R172.reuse, R128, R208 ;  /* 0x00000080acd0723c */ /* 0x040ff000000418d0 */
[C---:B------:R-:W-:Y:S08]  /*187b0*/  HMMA.16816.F32.BF16 R204, R172.reuse, R36, R204 ;  /* 0x00000024accc723c */ /* 0x040ff000000418cc */
[C---:B------:R-:W-:Y:S08]  /*187c0*/  HMMA.16816.F32.BF16 R200, R172.reuse, R32, R200 ;  /* 0x00000020acc8723c */ /* 0x040ff000000418c8 */
[C---:B------:R-:W-:Y:S08]  /*187d0*/  HMMA.16816.F32.BF16 R196, R172.reuse, R28, R196 ;  /* 0x0000001cacc4723c */ /* 0x040ff000000418c4 */
[C---:B------:R-:W-:Y:S08]  /*187e0*/  HMMA.16816.F32.BF16 R192, R172.reuse, R24, R192 ;  /* 0x00000018acc0723c */ /* 0x040ff000000418c0 */
[C---:B------:R-:W-:Y:S08]  /*187f0*/  HMMA.16816.F32.BF16 R188, R172.reuse, R20, R188 ;  /* 0x00000014acbc723c */ /* 0x040ff000000418bc */
[C---:B------:R-:W-:Y:S08]  /*18800*/  HMMA.16816.F32.BF16 R184, R172.reuse, R16, R184 ;  /* 0x00000010acb8723c */ /* 0x040ff000000418b8 */
[----:B------:R-:W-:Y:S01]  /*18810*/  HMMA.16816.F32.BF16 R172, R172, R12, R96 ;  /* 0x0000000cacac723c */ /* 0x000fe20000041860 */
[----:B------:R-:W-:Y:S07]  /*18820*/  LDSM.16.M88.4 R96, [R229+0x1c000] ;  /* 0x01c00000e560783b */ /* 0x000fee0000000200 */
        /* <DEDUP_REMOVED lines=8> */
[----:B------:R-:W-:Y:S07]  /*188b0*/  LDSM.16.M88.4 R68, [R229] ;  /* 0x00000000e544783b */ /* 0x000fee0000000200 */
[C---:B-1----:R-:W-:Y:S01]  /*188c0*/  HMMA.16816.F32.BF16 R132, R156.reuse, R130, R160 ;  /* 0x000000829c84723c */ /* 0x042fe200000418a0 */
[----:B------:R-:W0:Y:S07]  /*188d0*/  LDSM.16.M88.4 R160, [R228+0x31000] ;  /* 0x03100000e4a0783b */ /* 0x000e2e0000000200 */
[C---:B------:R-:W-:Y:S08]  /*188e0*/  HMMA.16816.F32.BF16 R136, R156.reuse, R38, R136 ;  /* 0x000000269c88723c */ /* 0x040ff00000041888 */
[C---:B------:R-:W-:Y:S08]  /*188f0*/  HMMA.16816.F32.BF16 R140, R156.reuse, R34, R140 ;  /* 0x000000229c8c723c */ /* 0x040ff0000004188c */
[C---:B------:R-:W-:Y:S08]  /*18900*/  HMMA.16816.F32.BF16 R144, R156.reuse, R30, R144 ;  /* 0x0000001e9c90723c */ /* 0x040ff00000041890 */
[C---:B------:R-:W-:Y:S08]  /*18910*/  HMMA.16816.F32.BF16 R164, R156.reuse, R26, R164 ;  /* 0x0000001a9ca4723c */ /* 0x040ff000000418a4 */
[C---:B------:R-:W-:Y:S08]  /*18920*/  HMMA.16816.F32.BF16 R180, R156.reuse, R22, R180 ;  /* 0x000000169cb4723c */ /* 0x040ff000000418b4 */
[C---:B------:R-:W-:Y:S08]  /*18930*/  HMMA.16816.F32.BF16 R212, R156.reuse, R18, R212 ;  /* 0x000000129cd4723c */ /* 0x040ff000000418d4 */
[----:B------:R-:W-:Y:S01]  /*18940*/  HMMA.16816.F32.BF16 R64, R156, R14, R64 ;  /* 0x0000000e9c40723c */ /* 0x000fe20000041840 */
[----:B------:R-:W1:Y:S07]  /*18950*/  LDSM.16.M88.4 R156, [R228+0x32000] ;  /* 0x03200000e49c783b */ /* 0x000e6e0000000200 */
[C---:B--2---:R-:W-:Y:S08]  /*18960*/  HMMA.16816.F32.BF16 R152, R216.reuse, R130, R152 ;  /* 0x00000082d898723c */ /* 0x044ff00000041898 */
        /* <DEDUP_REMOVED lines=8> */
[C---:B---3--:R-:W-:Y:S01]  /*189f0*/  HMMA.16816.F32.BF16 R128, R176.reuse, R130, R208 ;  /* 0x00000082b080723c */ /* 0x048fe200000418d0 */
[----:B------:R-:W-:Y:S07]  /*18a00*/  LDSM.16.M88.4 R208, [R229+0x4080] ;  /* 0x00408000e5d0783b */ /* 0x000fee0000000200 */
[C---:B------:R-:W-:Y:S01]  /*18a10*/  HMMA.16816.F32.BF16 R36, R176.reuse, R38, R204 ;  /* 0x00000026b024723c */ /* 0x040fe200000418cc */
        /* <DEDUP_REMOVED lines=11> */
[----:B------:R-:W-:Y:S01]  /*18ad0*/  HMMA.16816.F32.BF16 R12, R176, R14, R172 ;  /* 0x0000000eb00c723c */ /* 0x000fe200000418ac */
[----:B------:R-:W2:Y:S04]  /*18ae0*/  LDSM.16.M88.4 R176, [R228+0x33000] ;  /* 0x03300000e4b0783b */ /* 0x000ea80000000200 */
[----:B------:R-:W-:Y:S03]  /*18af0*/  LDSM.16.M88.4 R172, [R227+0x30000] ;  /* 0x03000000e3ac783b */ /* 0x000fe60000000200 */
        /* <DEDUP_REMOVED lines=8> */
[----:B------:R-:W0:Y:S07]  /*18b80*/  LDSM.16.M88.4 R64, [R227+0x32000] ;  /* 0x03200000e340783b */ /* 0x000e2e0000000200 */
        /* <DEDUP_REMOVED lines=8> */
[----:B------:R-:W3:Y:S07]  /*18c10*/  LDSM.16.M88.4 R168, [R227+0x31000] ;  /* 0x03100000e3a8783b */ /* 0x000eee0000000200 */
[C---:B-1----:R-:W-:Y:S08]  /*18c20*/  HMMA.16816.F32.BF16 R152, R156.reuse, R68, R152 ;  /* 0x000000449c98723c */ /* 0x042ff00000041898 */
        /* <DEDUP_REMOVED lines=30> */
[----:B------:R-:W-:Y:S08]  /*18e10*/  HMMA.16816.F32.BF16 R148, R172, R98, R148 ;  /* 0x00000062ac94723c */ /* 0x000ff00000041894 */
[C---:B---3--:R-:W-:Y:S08]  /*18e20*/  HMMA.16816.F32.BF16 R136, R168.reuse, R74, R136 ;  /* 0x0000004aa888723c */ /* 0x048ff00000041888 */
[C---:B------:R-:W-:Y:S08]  /*18e30*/  HMMA.16816.F32.BF16 R140, R168.reuse, R78, R140 ;  /* 0x0000004ea88c723c */ /* 0x040ff0000004188c */
[C---:B------:R-:W-:Y:S08]  /*18e40*/  HMMA.16816.F32.BF16 R144, R168.reuse, R82, R144 ;  /* 0x00000052a890723c */ /* 0x040ff00000041890 */
[C---:B------:R-:W-:Y:S08]  /*18e50*/  HMMA.16816.F32.BF16 R164, R168.reuse, R86, R164 ;  /* 0x00000056a8a4723c */ /* 0x040ff000000418a4 */
[C---:B------:R-:W-:Y:S08]  /*18e60*/  HMMA.16816.F32.BF16 R180, R168.reuse, R90, R180 ;  /* 0x0000005aa8b4723c */ /* 0x040ff000000418b4 */
[C---:B------:R-:W-:Y:S08]  /*18e70*/  HMMA.16816.F32.BF16 R212, R168.reuse, R94, R212 ;  /* 0x0000005ea8d4723c */ /* 0x040ff000000418d4 */
[-C--:B------:R-:W-:Y:S08]  /*18e80*/  HMMA.16816.F32.BF16 R160, R168, R98.reuse, R160 ;  /* 0x00000062a8a0723c */ /* 0x080ff000000418a0 */
[----:B------:R-:W-:Y:S01]  /*18e90*/  HMMA.16816.F32.BF16 R64, R64, R98, R156 ;  /* 0x000000624040723c */ /* 0x000fe2000004189c */
[----:B------:R-:W-:Y:S07]  /*18ea0*/  LDSM.16.M88.4 R156, [R231+0x30080] ;  /* 0x03008000e79c783b */ /* 0x000fee0000000200 */
[-C--:B------:R-:W-:Y:S01]  /*18eb0*/  HMMA.16816.F32.BF16 R100, R172, R70.reuse, R100 ;  /* 0x00000046ac64723c */ /* 0x080fe20000041864 */
[----:B------:R-:W-:Y:S07]  /*18ec0*/  LDSM.16.M88.4 R172, [R231+0x32080] ;  /* 0x03208000e7ac783b */ /* 0x000fee0000000200 */
[----:B------:R-:W-:Y:S01]  /*18ed0*/  HMMA.16816.F32.BF16 R132, R168, R70, R132 ;  /* 0x00000046a884723c */ /* 0x000fe20000041884 */
[----:B------:R-:W-:Y:S07]  /*18ee0*/  LDSM.16.M88.4 R168, [R231+0x33080] ;  /* 0x03308000e7a8783b */ /* 0x000fee0000000200 */
[C---:B-1----:R-:W-:Y:S01]  /*18ef0*/  HMMA.16816.F32.BF16 R72, R8.reuse, R74, R36 ;  /* 0x0000004a0848723c */ /* 0x042fe20000041824 */
[----:B------:R-:W0:Y:S07]  /*18f00*/  LDSM.16.M88.4 R36, [R222+0x80] ;  /* 0x00008000de24783b */ /* 0x000e2e0000000200 */
[C---:B------:R-:W-:Y:S01]  /*18f10*/  HMMA.16816.F32.BF16 R76, R8.reuse, R78, R32 ;  /* 0x0000004e084c723c */ /* 0x040fe20000041820 */
[----:B------:R-:W1:Y:S07]  /*18f20*/  LDSM.16.M88.4 R32, [R222+0x4080] ;  /* 0x00408000de20783b */ /* 0x000e6e0000000200 */
[C---:B------:R-:W-:Y:S01]  /*18f30*/  HMMA.16816.F32.BF16 R80, R8.reuse, R82, R28 ;  /* 0x000000520850723c */ /* 0x040fe2000004181c */
[----:B------:R-:W2:Y:S07]  /*18f40*/  LDSM.16.M88.4 R28, [R222+0x8080] ;  /* 0x00808000de1c783b */ /* 0x000eae0000000200 */
[C---:B------:R-:W-:Y:S01]  /*18f50*/  HMMA.16816.F32.BF16 R84, R8.reuse, R86, R24 ;  /* 0x000000560854723c */ /* 0x040fe20000041818 */
[----:B------:R-:W3:Y:S07]  /*18f60*/  LDSM.16.M88.4 R24, [R222+0xc080] ;  /* 0x00c08000de18783b */ /* 0x000eee0000000200 */
[C---:B------:R-:W-:Y:S01]  /*18f70*/  HMMA.16816.F32.BF16 R88, R8.reuse, R90, R20 ;  /* 0x0000005a0858723c */ /* 0x040fe20000041814 */
[----:B------:R-:W4:Y:S07]  /*18f80*/  LDSM.16.M88.4 R20, [R222+0x10080] ;  /* 0x01008000de14783b */ /* 0x000f2e0000000200 */
[C---:B------:R-:W-:Y:S01]  /*18f90*/  HMMA.16816.F32.BF16 R92, R8.reuse, R94, R16 ;  /* 0x0000005e085c723c */ /* 0x040fe20000041810 */
[----:B------:R-:W3:Y:S07]  /*18fa0*/  LDSM.16.M88.4 R16, [R222+0x14080] ;  /* 0x01408000de10783b */ /* 0x000eee0000000200 */
[C---:B------:R-:W-:Y:S01]  /*18fb0*/  HMMA.16816.F32.BF16 R96, R8.reuse, R98, R12 ;  /* 0x000000620860723c */ /* 0x040fe2000004180c */
[----:B------:R-:W4:Y:S07]  /*18fc0*/  LDSM.16.M88.4 R12, [R222+0x18080] ;  /* 0x01808000de0c783b */ /* 0x000f2e0000000200 */
[----:B------:R-:W-:Y:S01]  /*18fd0*/  HMMA.16816.F32.BF16 R68, R8, R70, R128 ;  /* 0x000000460844723c */ /* 0x000fe20000041880 */
[----:B------:R-:W4:Y:S04]  /*18fe0*/  LDSM.16.M88.4 R8, [R222+0x1c080] ;  /* 0x01c08000de08783b */ /* 0x000f280000000200 */
[----:B------:R-:W4:Y:S03]  /*18ff0*/  LDSM.16.M88.4 R128, [R230+0x30080] ;  /* 0x03008000e680783b */ /* 0x000f260000000200 */
[C---:B0-----:R-:W-:Y:S08]  /*19000*/  HMMA.16816.F32.BF16 R100, R156.reuse, R36, R100 ;  /* 0x000000249c64723c */ /* 0x041ff00000041864 */
[C---:B-1----:R-:W-:Y:S08]  /*19010*/  HMMA.16816.F32.BF16 R104, R156.reuse, R32, R104 ;  /* 0x000000209c68723c */ /* 0x042ff00000041868 */
[C---:B--2---:R-:W-:Y:S08]  /*19020*/  HMMA.16816.F32.BF16 R108, R156.reuse, R28, R108 ;  /* 0x0000001c9c6c723c */ /* 0x044ff0000004186c */
[C---:B---3--:R-:W-:Y:S08]  /*19030*/  HMMA.16816.F32.BF16 R112, R156.reuse, R24, R112 ;  /* 0x000000189c70723c */ /* 0x048ff00000041870 */
[C---:B----4-:R-:W-:Y:S08]  /*19040*/  HMMA.16816.F32.BF16 R116, R156.reuse, R20, R116 ;  /* 0x000000149c74723c */ /* 0x050ff00000041874 */
        /* <DEDUP_REMOVED lines=20> */
[----:B------:R-:W-:Y:S01]  /*19190*/  HMMA.16816.F32.BF16 R128, R128, R10, R148 ;  /* 0x0000000a8080723c */ /* 0x000fe20000041894 */
[----:B------:R-:W2:Y:S07]  /*191a0*/  LDSM.16.M88.4 R148, [R230+0x32080] ;  /* 0x03208000e694783b */ /* 0x000eae0000000200 */
[-C--:B------:R-:W-:Y:S08]  /*191b0*/  HMMA.16816.F32.BF16 R44, R172, R28.reuse, R44 ;  /* 0x0000001cac2c723c */ /* 0x080ff0000004182c */
[----:B------:R-:W-:Y:S08]  /*191c0*/  HMMA.16816.F32.BF16 R76, R168, R28, R76 ;  /* 0x0000001ca84c723c */ /* 0x000ff0000004184c */
[-C--:B0-----:R-:W-:Y:S11]  /*191d0*/  HMMA.16816.F32.BF16 R140, R156, R30.reuse, R140 ;  /* 0x0000001e9c8c723c */ /* 0x081ff6000004188c */
[----:B------:R-:W-:Y:S05]  /*191e0*/  @!UPT UIADD3 URZ, URZ, URZ, URZ ;  /* 0x0000003f3f3ff290 */ /* 0x000fea000fffe03f */
[-C--:B-1----:R-:W-:Y:S08]  /*191f0*/  HMMA.16816.F32.BF16 R76, R176, R30.reuse, R76 ;  /* 0x0000001eb04c723c */ /* 0x082ff0000004184c */
[----:B--2---:R-:W-:Y:S01]  /*19200*/  HMMA.16816.F32.BF16 R44, R148, R30, R44 ;  /* 0x0000001e942c723c */ /* 0x004fe2000004182c */
[----:B------:R-:W2:Y:S04]  /*19210*/  LDL.LU R31, [R1+0x15c] ;  /* 0x00015c00011f7983 */ /* 0x000ea80000300800 */
[----:B------:R-:W3:Y:S04]  /*19220*/  LDL.LU R30, [R1+0x158] ;  /* 0x00015800011e7983 */ /* 0x000ee80000300800 */
[----:B------:R-:W4:Y:S04]  /*19230*/  LDL.LU R29, [R1+0x154] ;  /* 0x00015400011d7983 */ /* 0x000f280000300800 */
[----:B------:R-:W4:Y:S01]  /*19240*/  LDL.LU R28, [R1+0x144] ;  /* 0x00014400011c7983 */ /* 0x000f220000300800 */
        /* <DEDUP_REMOVED lines=8> */
[----:B------:R-:W-:Y:S01]  /*192d0*/  HMMA.16816.F32.BF16 R80, R168, R24, R80 ;  /* 0x00000018a850723c */ /* 0x000fe20000041850 */
[----:B--2---:R-:W-:-:S02]  /*192e0*/  FFMA R31, R226, R31, R3 ;  /* 0x0000001fe21f7223 */ /* 0x004fc40000000003 */
[----:B------:R-:W2:Y:S01]  /*192f0*/  LDL.LU R3, [R1+0x11cc] ;  /* 0x0011cc0001037983 */ /* 0x000ea20000300800 */
[----:B---3--:R-:W-:-:S03]  /*19300*/  FFMA R30, R225, R30, R223 ;  /* 0x0000001ee11e7223 */ /* 0x008fc600000000df */
[----:B------:R-:W3:Y:S01]  /*19310*/  LDL.LU R223, [R1+0x11c8] ;  /* 0x0011c80001df7983 */ /* 0x000ee20000300800 */
[----:B----4-:R-:W-:-:S03]  /*19320*/  FFMA R29, R224, R29, R6 ;  /* 0x0000001de01d7223 */ /* 0x010fc60000000006 */
[----:B------:R-:W-:Y:S04]  /*19330*/  STL [R1+0x15c], R31 ;  /* 0x00015c1f01007387 */ /* 0x000fe80000100800 */
[----:B------:R-:W4:Y:S01]  /*19340*/  LDL.LU R6, [R1+0x11c4] ;  /* 0x0011c40001067983 */ /* 0x000f220000300800 */
        /* <DEDUP_REMOVED lines=15> */
[C---:B------:R-:W-:Y:S08]  /*19440*/  HMMA.16816.F32.BF16 R152, R148.reuse, R38, R152 ;  /* 0x000000269498723c */ /* 0x040ff00000041898 */
[C---:B------:R-:W-:Y:S08]  /*19450*/  HMMA.16816.F32.BF16 R40, R148.reuse, R34, R40 ;  /* 0x000000229428723c */ /* 0x040ff00000041828 */
[C---:B------:R-:W-:Y:S08]  /*19460*/  HMMA.16816.F32.BF16 R48, R148.reuse, R26, R48 ;  /* 0x0000001a9430723c */ /* 0x040ff00000041830 */
[C---:B------:R-:W-:Y:S08]  /*19470*/  HMMA.16816.F32.BF16 R52, R148.reuse, R22, R52 ;  /* 0x000000169434723c */ /* 0x040ff00000041834 */
[C---:B------:R-:W-:Y:S08]  /*19480*/  HMMA.16816.F32.BF16 R56, R148.reuse, R18, R56 ;  /* 0x000000129438723c */ /* 0x040ff00000041838 */
[C---:B------:R-:W-:Y:S08]  /*19490*/  HMMA.16816.F32.BF16 R60, R148.reuse, R14, R60 ;  /* 0x0000000e943c723c */ /* 0x040ff0000004183c */
[----:B------:R-:W-:Y:S08]  /*194a0*/  HMMA.16816.F32.BF16 R64, R148, R10, R64 ;  /* 0x0000000a9440723c */ /* 0x000ff00000041840 */
[C---:B------:R-:W-:Y:S01]  /*194b0*/  HMMA.16816.F32.BF16 R80, R176.reuse, R26, R80 ;  /* 0x0000001ab050723c */ /* 0x040fe20000041850 */
[----:B------:R-:W0:Y:S07]  /*194c0*/  LDSM.16.M88.4 R24, [R228+0x33080] ;  /* 0x03308000e418783b */ /* 0x000e2e0000000200 */
[C---:B------:R-:W-:Y:S01]  /*194d0*/  HMMA.16816.F32.BF16 R92, R176.reuse, R14, R92 ;  /* 0x0000000eb05c723c */ /* 0x040fe2000004185c */
[----:B------:R-:W0:Y:S07]  /*194e0*/  LDSM.16.M88.4 R12, [R227+0x31080] ;  /* 0x03108000e30c783b */ /* 0x000e2e0000000200 */
[C---:B------:R-:W-:Y:S01]  /*194f0*/  HMMA.16816.F32.BF16 R88, R176.reuse, R18, R88 ;  /* 0x00000012b058723c */ /* 0x040fe20000041858 */
[----:B------:R-:W1:Y:S07]  /*19500*/  LDSM.16.M88.4 R16, [R227+0x32080] ;  /* 0x03208000e310783b */ /* 0x000e6e0000000200 */
[C---:B------:R-:W-:Y:S08]  /*19510*/  HMMA.16816.F32.BF16 R68, R176.reuse, R38, R68 ;  /* 0x00000026b044723c */ /* 0x040ff00000041844 */
[C---:B------:R-:W-:Y:S08]  /*19520*/  HMMA.16816.F32.BF16 R72, R176.reuse, R34, R72 ;  /* 0x00000022b048723c */ /* 0x040ff00000041848 */
[C---:B------:R-:W-:Y:S01]  /*19530*/  HMMA.16816.F32.BF16 R84, R176.reuse, R22, R84 ;  /* 0x00000016b054723c */ /* 0x040fe20000041854 */
[----:B------:R-:W-:Y:S01]  /*19540*/  IADD3 R28, R28, 0x80, RZ ;  /* 0x000000801c1c7810 */ /* 0x000fe20007ffe0ff */
[----:B------:R-:W-:Y:S06]  /*19550*/  LDSM.16.M88.4 R20, [R227+0x33080] ;  /* 0x03308000e314783b */ /* 0x000fec0000000200 */
[----:B------:R-:W-:Y:S08]  /*19560*/  HMMA.16816.F32.BF16 R96, R176, R10, R96 ;  /* 0x0000000ab060723c */ /* 0x000ff00000041860 */
[-C--:B0-----:R-:W-:Y:S08]  /*19570*/  HMMA.16816.F32.BF16 R132, R216, R168.reuse, R132 ;  /* 0x000000a8d884723c */ /* 0x081ff00000041884 */
        /* <DEDUP_REMOVED lines=8> */
[----:B------:R-:W-:Y:S04]  /*19600*/  STL [R1+0x144], R28 ;  /* 0x0001441c01007387 */ /* 0x000fe80000100800 */
[----:B------:R-:W0:Y:S03]  /*19610*/  LDSM.16.M88.4 R8, [R227+0x30080] ;  /* 0x03008000e308783b */ /* 0x000e260000000200 */
[C---:B------:R-:W-:Y:S01]  /*19620*/  HMMA.16816.F32.BF16 R68, R24.reuse, R168, R68 ;  /* 0x000000a81844723c */ /* 0x040fe20000041844 */
[----:B------:R-:W-:Y:S07]  /*19630*/  STL [R1+0x158], R30 ;  /* 0x0001581e01007387 */ /* 0x000fee0000100800 */
[C---:B------:R-:W-:Y:S08]  /*19640*/  HMMA.16816.F32.BF16 R72, R24.reuse, R208, R72 ;  /* 0x000000d01848723c */ /* 0x040ff00000041848 */
[C---:B------:R-:W-:Y:S08]  /*19650*/  HMMA.16816.F32.BF16 R76, R24.reuse, R204, R76 ;  /* 0x000000cc184c723c */ /* 0x040ff0000004184c */
[C---:B------:R-:W-:Y:S08]  /*19660*/  HMMA.16816.F32.BF16 R80, R24.reuse, R200, R80 ;  /* 0x000000c81850723c */ /* 0x040ff00000041850 */
[C---:B------:R-:W-:Y:S08]  /*19670*/  HMMA.16816.F32.BF16 R84, R24.reuse, R196, R84 ;  /* 0x000000c41854723c */ /* 0x040ff00000041854 */
[C---:B------:R-:W-:Y:S08]  /*19680*/  HMMA.16816.F32.BF16 R88, R24.reuse, R192, R88 ;  /* 0x000000c01858723c */ /* 0x040ff00000041858 */
[C---:B------:R-:W-:Y:S08]  /*19690*/  HMMA.16816.F32.BF16 R92, R24.reuse, R188, R92 ;  /* 0x000000bc185c723c */ /* 0x040ff0000004185c */
[----:B------:R-:W-:Y:S01]  /*196a0*/  HMMA.16816.F32.BF16 R96, R24, R184, R96 ;  /* 0x000000b81860723c */ /* 0x000fe20000041860 */
[----:B------:R-:W-:Y:S07]  /*196b0*/  STL [R1+0x154], R29 ;  /* 0x0001541d01007387 */ /* 0x000fee0000100800 */
[-C--:B------:R-:W-:Y:S08]  /*196c0*/  HMMA.16816.F32.BF16 R24, R12, R170.reuse, R132 ;  /* 0x000000aa0c18723c */ /* 0x080ff00000041884 */
[C---:B------:R-:W-:Y:S08]  /*196d0*/  HMMA.16816.F32.BF16 R152, R16.reuse, R170, R152 ;  /* 0x000000aa1098723c */ /* 0x040ff00000041898 */
[C---:B------:R-:W-:Y:S08]  /*196e0*/  HMMA.16816.F32.BF16 R40, R16.reuse, R210, R40 ;  /* 0x000000d21028723c */ /* 0x040ff00000041828 */
[C---:B------:R-:W-:Y:S08]  /*196f0*/  HMMA.16816.F32.BF16 R44, R16.reuse, R206, R44 ;  /* 0x000000ce102c723c */ /* 0x040ff0000004182c */
[C---:B------:R-:W-:Y:S08]  /*19700*/  HMMA.16816.F32.BF16 R48, R16.reuse, R202, R48 ;  /* 0x000000ca1030723c */ /* 0x040ff00000041830 */
[C---:B------:R-:W-:Y:S08]  /*19710*/  HMMA.16816.F32.BF16 R52, R16.reuse, R198, R52 ;  /* 0x000000c61034723c */ /* 0x040ff00000041834 */
[C---:B------:R-:W-:Y:S08]  /*19720*/  HMMA.16816.F32.BF16 R56, R16.reuse, R194, R56 ;  /* 0x000000c21038723c */ /* 0x040ff00000041838 */
[C---:B------:R-:W-:Y:S08]  /*19730*/  HMMA.16816.F32.BF16 R60, R16.reuse, R190, R60 ;  /* 0x000000be103c723c */ /* 0x040ff0000004183c */
[----:B------:R-:W-:Y:S07]  /*19740*/  HMMA.16816.F32.BF16 R132, R16, R186, R64 ;  /* 0x000000ba1084723c */ /* 0x000fee0000041840 */
[----:B------:R-:W-:-:S02]  /*19750*/  MOV R16, 0x80 ;  /* 0x0000008000107802 */ /* 0x000fc40000000f00 */
[----:B------:R-:W-:Y:S02]  /*19760*/  MOV R17, R251 ;  /* 0x000000fb00117202 */ /* 0x000fe40000000f00 */
[----:B------:R1:W5:Y:S01]  /*19770*/  LDL.LU R251, [R1+0x11c0] ;  /* 0x0011c00001fb7983 */ /* 0x0003620000300800 */
[C---:B------:R-:W-:Y:S02]  /*19780*/  IMAD R0, R16.reuse, c[0x0][0x1a4], R0 ;  /* 0x0000690010007a24 */ /* 0x040fe400078e0200 */
[----:B------:R-:W-:Y:S01]  /*19790*/  IMAD R4, R16, c[0x0][0x1b4], R4 ;  /* 0x00006d0010047a24 */ /* 0x000fe200078e0204 */
[----:B--2---:R-:W-:Y:S02]  /*197a0*/  MOV R16, R3 ;  /* 0x0000000300107202 */ /* 0x004fe40000000f00 */
[----:B------:R1:W5:Y:S04]  /*197b0*/  LDL.LU R3, [R1+0x11bc] ;  /* 0x0011bc0001037983 */ /* 0x0003680000300800 */
[----:B------:R3:W-:Y:S02]  /*197c0*/  STL [R1+0x124], R17 ;  /* 0x0001241101007387 */ /* 0x0007e40000100800 */
[----:B---3--:R-:W-:-:S02]  /*197d0*/  IMAD.MOV.U32 R17, RZ, RZ, R223 ;  /* 0x000000ffff117224 */ /* 0x008fc400078e00df */
[----:B------:R1:W5:Y:S04]  /*197e0*/  LDL.LU R223, [R1+0x11b8] ;  /* 0x0011b80001df7983 */ /* 0x0003680000300800 */
[----:B------:R4:W-:Y:S02]  /*197f0*/  STL [R1+0x128], R16 ;  /* 0x0001281001007387 */ /* 0x0009e40000100800 */
[----:B----4-:R-:W-:Y:S02]  /*19800*/  MOV R16, R6 ;  /* 0x0000000600107202 */ /* 0x010fe40000000f00 */
[----:B------:R1:W5:Y:S04]  /*19810*/  LDL.LU R6, [R1+0x11b4] ;  /* 0x0011b40001067983 */ /* 0x0003680000300800 */
[----:B------:R2:W-:Y:S02]  /*19820*/  STL [R1+0x12c], R17 ;  /* 0x00012c1101007387 */ /* 0x0005e40000100800 */
[----:B--2---:R-:W-:-:S02]  /*19830*/  MOV R17, R7 ;  /* 0x0000000700117202 */ /* 0x004fc40000000f00 */
[----:B------:R1:W5:Y:S04]  /*19840*/  LDL.LU R7, [R1+0x11b0] ;  /* 0x0011b00001077983 */ /* 0x0003680000300800 */
[----:B------:R2:W-:Y:S01]  /*19850*/  STL [R1+0x130], R16 ;  /* 0x0001301001007387 */ /* 0x0005e20000100800 */
[C---:B------:R-:W-:Y:S01]  /*19860*/  HMMA.16816.F32.BF16 R100, R172.reuse, R168, R100 ;  /* 0x000000a8ac64723c */ /* 0x040fe20000041864 */
[----:B--2---:R-:W-:Y:S02]  /*19870*/  MOV R16, R220 ;  /* 0x000000dc00107202 */ /* 0x004fe40000000f00 */
[----:B------:R1:W5:Y:S04]  /*19880*/  LDL.LU R220, [R1+0x11ac] ;  /* 0x0011ac0001dc7983 */ /* 0x0003680000300800 */
[----:B------:R2:W-:Y:S01]  /*19890*/  STL [R1+0x134], R17 ;  /* 0x0001341101007387 */ /* 0x0005e20000100800 */
[----:B------:R-:W-:Y:S01]  /*198a0*/  HMMA.16816.F32.BF16 R104, R172, R208, R104 ;  /* 0x000000d0ac68723c */ /* 0x000fe20000041868 */
[----:B--2---:R-:W-:-:S02]  /*198b0*/  IMAD.MOV.U32 R17, RZ, RZ, R221 ;  /* 0x000000ffff117224 */ /* 0x004fc400078e00dd */
[----:B------:R1:W5:Y:S05]  /*198c0*/  LDL.LU R221, [R1+0x11a8] ;  /* 0x0011a80001dd7983 */ /* 0x00036a0000300800 */
[C---:B------:R-:W-:Y:S01]  /*198d0*/  HMMA.16816.F32.BF16 R108, R172.reuse, R204, R108 ;  /* 0x000000ccac6c723c */ /* 0x040fe2000004186c */
[----:B------:R2:W-:Y:S07]  /*198e0*/  STL [R1+0x138], R16 ;  /* 0x0001381001007387 */ /* 0x0005ee0000100800 */
[----:B------:R-:W-:Y:S01]  /*198f0*/  HMMA.16816.F32.BF16 R112, R172, R200, R112 ;  /* 0x000000c8ac70723c */ /* 0x000fe20000041870 */
[----:B--2---:R-:W-:-:S02]  /*19900*/  MOV R16, R5 ;  /* 0x0000000500107202 */ /* 0x004fc40000000f00 */
[----:B------:R-:W2:Y:S05]  /*19910*/  S2R R5, SR_TID.X ;  /* 0x0000000000057919 */ /* 0x000eaa0000002100 */
[C---:B------:R-:W-:Y:S08]  /*19920*/  HMMA.16816.F32.BF16 R116, R172.reuse, R196, R116 ;  /* 0x000000c4ac74723c */ /* 0x040ff00000041874 */
[C---:B------:R-:W-:Y:S01]  /*19930*/  HMMA.16816.F32.BF16 R120, R172.reuse, R192, R120 ;  /* 0x000000c0ac78723c */ /* 0x040fe20000041878 */
[----:B------:R1:W-:Y:S07]  /*19940*/  STL [R1+0x13c], R17 ;  /* 0x00013c1101007387 */ /* 0x0003ee0000100800 */
[----:B------:R-:W-:Y:S08]  /*19950*/  HMMA.16816.F32.BF16 R124, R172, R188, R124 ;  /* 0x000000bcac7c723c */ /* 0x000ff0000004187c */
[C---:B------:R-:W-:Y:S08]  /*19960*/  HMMA.16816.F32.BF16 R136, R216.reuse, R208, R136 ;  /* 0x000000d0d888723c */ /* 0x040ff00000041888 */
[C---:B------:R-:W-:Y:S08]  /*19970*/  HMMA.16816.F32.BF16 R140, R216.reuse, R204, R140 ;  /* 0x000000ccd88c723c */ /* 0x040ff0000004188c */
[C---:B------:R-:W-:Y:S08]  /*19980*/  HMMA.16816.F32.BF16 R144, R216.reuse, R200, R144 ;  /* 0x000000c8d890723c */ /* 0x040ff00000041890 */
[C---:B------:R-:W-:Y:S08]  /*19990*/  HMMA.16816.F32.BF16 R164, R216.reuse, R196, R164 ;  /* 0x000000c4d8a4723c */ /* 0x040ff000000418a4 */
[C---:B------:R-:W-:Y:S08]  /*199a0*/  HMMA.16816.F32.BF16 R180, R216.reuse, R192, R180 ;  /* 0x000000c0d8b4723c */ /* 0x040ff000000418b4 */
[----:B------:R-:W-:Y:S01]  /*199b0*/  HMMA.16816.F32.BF16 R212, R216, R188, R212 ;  /* 0x000000bcd8d4723c */ /* 0x000fe200000418d4 */
[----:B------:R1:W-:Y:S07]  /*199c0*/  STL [R1+0x140], R16 ;  /* 0x0001401001007387 */ /* 0x0003ee0000100800 */
[-C--:B------:R-:W-:Y:S08]  /*199d0*/  HMMA.16816.F32.BF16 R128, R172, R184.reuse, R128 ;  /* 0x000000b8ac80723c */ /* 0x080ff00000041880 */
[----:B------:R-:W-:Y:S01]  /*199e0*/  HMMA.16816.F32.BF16 R160, R216, R184, R160 ;  /* 0x000000b8d8a0723c */ /* 0x000fe200000418a0 */
[----:B------:R-:W-:-:S02]  /*199f0*/  ISETP.GE.AND P2, PT, R28, c[0x0][0x1d0], PT ;  /* 0x000074001c007a0c */ /* 0x000fc40003f46270 */
[----:B--2---:R-:W-:-:S05]  /*19a00*/  LOP3.LUT R5, R5, 0xff, RZ, 0xc0, !PT ;  /* 0x000000ff05057812 */ /* 0x004fca00078ec0ff */
[----:B0-----:R-:W-:Y:S01]  /*19a10*/  HMMA.16816.F32.BF16 R100, R8, R170, R100 ;  /* 0x000000aa0864723c */ /* 0x001fe20000041864 */
[----:B------:R-:W-:-:S07]  /*19a20*/  SHF.L.U32 R5, R5, 0x1, RZ ;  /* 0x0000000105057819 */ /* 0x000fce00000006ff */
        /* <DEDUP_REMOVED lines=11> */
[----:B------:R-:W-:Y:S08]  /*19ae0*/  HMMA.16816.F32.BF16 R212, R12, R190, R212 ;  /* 0x000000be0cd4723c */ /* 0x000ff000000418d4 */
[-C--:B------:R-:W-:Y:S08]  /*19af0*/  HMMA.16816.F32.BF16 R8, R8, R186.reuse, R128 ;  /* 0x000000ba0808723c */ /* 0x080ff00000041880 */
        /* <DEDUP_REMOVED lines=9> */
[----:B-1----:R-:W-:Y:S01]  /*19b90*/  @P2 CALL.REL.NOINC `(.L_x_0) ;  /* 0x0000001000002944 */ /* 0x002fe20003c00000 */
[----:B------:R-:W-:Y:S06]  /*19ba0*/  BRA `(.L_x_1) ;  /* 0xffff06d000007947 */ /* 0x000fec000383ffff */
.L_x_0:
[----:B-1----:R-:W2:Y:S01]  /*19bb0*/  LDL.LU R131, [R1+0x154] ;  /* 0x0001540001837983 */ /* 0x002ea20000300800 */
[----:B------:R-:W-:-:S02]  /*19bc0*/  MOV R148, R26 ;  /* 0x0000001a00947202 */ /* 0x000fc40000000f00 */
[----:B------:R-:W-:Y:S01]  /*19bd0*/  MOV R168, R12 ;  /* 0x0000000c00a87202 */ /* 0x000fe20000000f00 */
[----:B------:R-:W3:Y:S01]  /*19be0*/  LDL.LU R130, [R1+0x15c] ;  /* 0x00015c0001827983 */ /* 0x000ee20000300800 */
[----:B------:R-:W-:Y:S02]  /*19bf0*/  MOV R26, R136 ;  /* 0x00000088001a7202 */ /* 0x000fe40000000f00 */
[----:B------:R-:W-:Y:S01]  /*19c00*/  MOV R12, R50 ;  /* 0x00000032000c7202 */ /* 0x000fe20000000f00 */
[----:B------:R-:W4:Y:S01]  /*19c10*/  LDL.LU R129, [R1+0x158] ;  /* 0x0001580001817983 */ /* 0x000f220000300800 */
[----:B------:R-:W-:Y:S01]  /*19c20*/  MOV R136, R54 ;  /* 0x0000003600887202 */ /* 0x000fe20000000f00 */
[----:B------:R-:W-:Y:S01]  /*19c30*/  IMAD.MOV.U32 R170, RZ, RZ, R15 ;  /* 0x000000ffffaa7224 */ /* 0x000fe200078e000f */
[----:B------:R-:W-:Y:S01]  /*19c40*/  MOV R157, R153 ;  /* 0x00000099009d7202 */ /* 0x000fe20000000f00 */
[----:B------:R-:W2:Y:S01]  /*19c50*/  LDL.LU R50, [R1+0x150] ;  /* 0x0001500001327983 */ /* 0x000ea20000300800 */
[----:B------:R-:W-:Y:S01]  /*19c60*/  MOV R153, R63 ;  /* 0x0000003f00997202 */ /* 0x000fe20000000f00 */
[----:B------:R-:W-:Y:S01]  /*19c70*/  IMAD.MOV.U32 R149, RZ, RZ, R126 ;  /* 0x000000ffff957224 */ /* 0x000fe200078e007e */
[----:B------:R-:W-:Y:S01]  /*19c80*/  MOV R172, R14 ;  /* 0x0000000e00ac7202 */ /* 0x000fe20000000f00 */
[----:B------:R-:W2:Y:S01]  /*19c90*/  LDL.LU R54, [R1+0x14c] ;  /* 0x00014c0001367983 */ /* 0x000ea20000300800 */
[----:B------:R-:W-:Y:S01]  /*19ca0*/  MOV R19, R103 ;  /* 0x0000006700137202 */ /* 0x000fe20000000f00 */
[----:B------:R-:W-:Y:S01]  /*19cb0*/  IMAD.MOV.U32 R156, RZ, RZ, R138 ;  /* 0x000000ffff9c7224 */ /* 0x000fe200078e008a */
[----:B------:R-:W-:Y:S01]  /*19cc0*/  MOV R169, R13 ;  /* 0x0000000d00a97202 */ /* 0x000fe20000000f00 */
[----:B------:R-:W3:Y:S04]  /*19cd0*/  LDL.LU R63, [R1+0x148] ;  /* 0x00014800013f7983 */ /* 0x000ee80000300800 */
[----:B------:R-:W0:Y:S04]  /*19ce0*/  S2R R128, SR_TID.X ;  /* 0x0000000000807919 */ /* 0x000e280000002100 */
[----:B------:R-:W1:Y:S04]  /*19cf0*/  S2R R246, SR_CTAID.X ;  /* 0x0000000000f67919 */ /* 0x000e680000002500 */
[----:B------:R-:W1:Y:S01]  /*19d00*/  S2R R250, SR_CTAID.Y ;  /* 0x0000000000fa7919 */ /* 0x000e620000002600 */
[----:B------:R-:W-:Y:S01]  /*19d10*/  IMAD.MOV.U32 R126, RZ, RZ, R96 ;  /* 0x000000ffff7e7224 */ /* 0x000fe200078e0060 */
[----:B------:R-:W-:Y:S01]  /*19d20*/  MOV R138, R42 ;  /* 0x0000002a008a7202 */ /* 0x000fe20000000f00 */
[----:B------:R-:W-:Y:S01]  /*19d30*/  IMAD.MOV.U32 R13, RZ, RZ, R58 ;  /* 0x000000ffff0d7224 */ /* 0x000fe200078e003a */
[----:B------:R-:W4:Y:S01]  /*19d40*/  LDL.LU R173, [R1+0x164] ;  /* 0x0001640001ad7983 */ /* 0x000f220000300800 */
[----:B-----5:R-:W-:Y:S01]  /*19d50*/  MOV R6, R100 ;  /* 0x0000006400067202 */ /* 0x020fe20000000f00 */
[----:B------:R-:W-:Y:S01]  /*19d60*/  IMAD.MOV.U32 R17, RZ, RZ, R102 ;  /* 0x000000ffff117224 */ /* 0x000fe200078e0066 */
[----:B------:R-:W-:Y:S01]  /*19d70*/  MOV R7, R101 ;  /* 0x0000006500077202 */ /* 0x000fe20000000f00 */
[----:B------:R-:W4:Y:S01]  /*19d80*/  LDL.LU R161, [R1+0x160] ;  /* 0x0001600001a17983 */ /* 0x000f220000300800 */
[----:B------:R-:W-:Y:S01]  /*19d90*/  MOV R243, 0x3dc6b27f ;  /* 0x3dc6b27f00f37802 */ /* 0x000fe20000000f00 */
[----:B------:R-:W-:Y:S01]  /*19da0*/  IMAD.MOV.U32 R20, RZ, RZ, R106 ;  /* 0x000000ffff147224 */ /* 0x000fe200078e006a */
[----:B------:R-:W-:Y:S01]  /*19db0*/  MOV R18, R105 ;  /* 0x0000006900127202 */ /* 0x000fe20000000f00 */
[----:B------:R-:W-:Y:S01]  /*19dc0*/  IMAD.MOV.U32 R29, RZ, RZ, R110 ;  /* 0x000000ffff1d7224 */ /* 0x000fe200078e006e */
[----:B------:R-:W-:Y:S01]  /*19dd0*/  MOV R23, R107 ;  /* 0x0000006b00177202 */ /* 0x000fe20000000f00 */
[----:B------:R-:W-:Y:S01]  /*19de0*/  IMAD.MOV.U32 R32, RZ, RZ, R114 ;  /* 0x000000ffff207224 */ /* 0x000fe200078e0072 */
[----:B------:R-:W-:Y:S01]  /*19df0*/  MOV R16, R104 ;  /* 0x0000006800107202 */ /* 0x000fe20000000f00 */
[----:B------:R-:W-:Y:S01]  /*19e00*/  IMAD.MOV.U32 R36, RZ, RZ, R118 ;  /* 0x000000ffff247224 */ /* 0x000fe200078e0076 */
[----:B0-----:R-:W-:Y:S01]  /*19e10*/  LOP3.LUT R248, R128, 0x3f, RZ, 0xc0, !PT ;  /* 0x0000003f80f87812 */ /* 0x001fe200078ec0ff */
[----:B------:R-:W-:Y:S01]  /*19e20*/  IMAD.MOV.U32 R64, RZ, RZ, R122 ;  /* 0x000000ffff407224 */ /* 0x000fe200078e007a */
[----:B------:R-:W-:-:S02]  /*19e30*/  MOV R37, R120 ;  /* 0x0000007800257202 */ /* 0x000fc40000000f00 */
[----:B------:R-:W-:Y:S02]  /*19e40*/  MOV R171, R152 ;  /* 0x0000009800ab7202 */ /* 0x000fe40000000f00 */
[----:B------:R-:W-:Y:S01]  /*19e50*/  MOV R31, R111 ;  /* 0x0000006f001f7202 */ /* 0x000fe20000000f00 */
[----:B-1----:R-:W-:Y:S01]  /*19e60*/  IMAD R0, R250, c[0x0][0x1c0], RZ ;  /* 0x00007000fa007a24 */ /* 0x002fe200078e02ff */
[----:B------:R-:W-:Y:S01]  /*19e70*/  LEA R246, R246, R248, 0x6 ;  /* 0x000000f8f6f67211 */ /* 0x000fe200078e30ff */
[----:B------:R-:W-:Y:S01]  /*19e80*/  IMAD.MOV.U32 R106, RZ, RZ, R98 ;  /* 0x000000ffff6a7224 */ /* 0x000fe200078e0062 */
[----:B------:R-:W0:Y:S01]  /*19e90*/  S2R R175, SR_TID.X ;  /* 0x0000000000af7919 */ /* 0x000e220000002100 */
[----:B------:R-:W-:Y:S01]  /*19ea0*/  IMAD.SHL.U32 R2, R0, 0x2, RZ ;  /* 0x0000000200027824 */ /* 0x000fe200078e00ff */
[----:B------:R-:W-:Y:S01]  /*19eb0*/  MOV R35, R115 ;  /* 0x0000007300237202 */ /* 0x000fe20000000f00 */
[----:B------:R-:W-:Y:S01]  /*19ec0*/  IMAD R3, R246, c[0x0][0x1c4], RZ ;  /* 0x00007100f6037a24 */ /* 0x000fe200078e02ff */
[----:B------:R-:W-:Y:S01]  /*19ed0*/  MOV R39, R119 ;  /* 0x0000007700277202 */ /* 0x000fe20000000f00 */
[----:B------:R-:W-:Y:S01]  /*19ee0*/  IMAD.HI R0, R0, 0x2, RZ ;  /* 0x0000000200007827 */ /* 0x000fe200078e02ff */
[----:B------:R-:W-:Y:S01]  /*19ef0*/  MOV R67, R123 ;  /* 0x0000007b00437202 */ /* 0x000fe20000000f00 */
[----:B------:R-:W4:Y:S01]  /*19f00*/  LDL.LU R251, [R1+0x4] ;  /* 0x0000040001fb7983 */ /* 0x000f220000300800 */
[C---:B------:R-:W-:Y:S01]  /*19f10*/  SHF.L.U32 R5, R3.reuse, 0x1, RZ ;  /* 0x0000000103057819 */ /* 0x040fe200000006ff */
[----:B------:R-:W-:Y:S01]  /*19f20*/  IMAD.HI R3, R3, 0x2, RZ ;  /* 0x0000000203037827 */ /* 0x000fe200078e02ff */
[----:B------:R-:W-:Y:S01]  /*19f30*/  MOV R104, R99 ;  /* 0x0000006300687202 */ /* 0x000fe20000000f00 */
[----:B------:R-:W4:Y:S01]  /*19f40*/  LDL.LU R252, [R1] ;  /* 0x0000000001fc7983 */ /* 0x000f220000300800 */
[----:B------:R-:W-:Y:S01]  /*19f50*/  IADD3 R2, P0, P1, R5, c[0x0][0x178], R2 ;  /* 0x00005e0005027a10 */ /* 0x000fe2000791e002 */
[----:B------:R-:W-:Y:S01]  /*19f60*/  IMAD.MOV.U32 R152, RZ, RZ, R43 ;  /* 0x000000ffff987224 */ /* 0x000fe200078e002b */
[----:B------:R-:W-:-:S02]  /*19f70*/  MOV R43, R55 ;  /* 0x00000037002b7202 */ /* 0x000fc40000000f00 */
[----:B------:R-:W-:Y:S02]  /*19f80*/  IADD3.X R0, R3, c[0x0][0x17c], R0, P0, P1 ;  /* 0x00005f0003007a10 */ /* 0x000fe400007e2400 */
[----:B------:R-:W-:Y:S02]  /*19f90*/  MOV R55, R132 ;  /* 0x0000008400377202 */ /* 0x000fe40000000f00 */
[----:B------:R-:W-:Y:S02]  /*19fa0*/  MOV R151, R127 ;  /* 0x0000007f00977202 */ /* 0x000fe40000000f00 */
[----:B------:R-:W-:Y:S02]  /*19fb0*/  MOV R38, R121 ;  /* 0x0000007900267202 */ /* 0x000fe40000000f00 */
[----:B------:R-:W-:Y:S02]  /*19fc0*/  MOV R21, R108 ;  /* 0x0000006c00157202 */ /* 0x000fe40000000f00 */
[----:B------:R-:W-:-:S02]  /*19fd0*/  MOV R22, R109 ;  /* 0x0000006d00167202 */ /* 0x000fc40000000f00 */
[----:B------:R-:W-:Y:S02]  /*19fe0*/  MOV R28, R112 ;  /* 0x00000070001c7202 */ /* 0x000fe40000000f00 */
[----:B------:R-:W-:Y:S02]  /*19ff0*/  MOV R30, R113 ;  /* 0x00000071001e7202 */ /* 0x000fe40000000f00 */
[----:B------:R-:W-:Y:S02]  /*1a000*/  MOV R33, R116 ;  /* 0x0000007400217202 */ /* 0x000fe40000000f00 */
[----:B------:R-:W-:Y:S02]  /*1a010*/  MOV R34, R117 ;  /* 0x0000007500227202 */ /* 0x000fe40000000f00 */
[----:B------:R-:W-:Y:S02]  /*1a020*/  MOV R65, R124 ;  /* 0x0000007c00417202 */ /* 0x000fe40000000f00 */
[----:B------:R-:W-:Y:S01]  /*1a030*/  MOV R66, R125 ;  /* 0x0000007d00427202 */ /* 0x000fe20000000f00 */
[----:B------:R-:W-:Y:S01]  /*1a040*/  BAR.SYNC.DEFER_BLOCKING 0x0 ;  /* 0x0000000000007b1d */ /* 0x000fe20000010000 */
[C---:B--2---:R-:W-:Y:S01]  /*1a050*/  FMUL R5, R54.reuse, 8388608 ;  /* 0x4b00000036057820 */ /* 0x044fe20000400000 */
[----:B------:R-:W-:Y:S01]  /*1a060*/  FSETP.GEU.AND P1, PT, R54, 1.175494350822287508e-38, PT ;  /* 0x008000003600780b */ /* 0x000fe20003f2e000 */
[C---:B------:R-:W-:Y:S01]  /*1a070*/  FMUL R3, R50.reuse, 8388608 ;  /* 0x4b00000032037820 */ /* 0x040fe20000400000 */
[----:B------:R-:W-:-:S02]  /*1a080*/  FSETP.GEU.AND P0, PT, R50, 1.175494350822287508e-38, PT ;  /* 0x008000003200780b */ /* 0x000fc40003f0e000 */
[----:B------:R-:W-:Y:S01]  /*1a090*/  FSEL R4, R5, R54, !P1 ;  /* 0x0000003605047208 */ /* 0x000fe20004800000 */
[C---:B---3--:R-:W-:Y:S01]  /*1a0a0*/  FMUL R14, R63.reuse, 8388608 ;  /* 0x4b0000003f0e7820 */ /* 0x048fe20000400000 */
[----:B------:R-:W-:Y:S02]  /*1a0b0*/  FSETP.GEU.AND P2, PT, R63, 1.175494350822287508e-38, PT ;  /* 0x008000003f00780b */ /* 0x000fe40003f4e000 */
[----:B------:R-:W-:Y:S02]  /*1a0c0*/  IADD3 R15, R4, -0x3f3504f3, RZ ;  /* 0xc0cafb0d040f7810 */ /* 0x000fe40007ffe0ff */
[----:B------:R-:W-:Y:S02]  /*1a0d0*/  FSEL R3, R3, R50, !P0 ;  /* 0x0000003203037208 */ /* 0x000fe40004000000 */
[----:B------:R-:W-:Y:S02]  /*1a0e0*/  LOP3.LUT R103, R15, 0xff800000, RZ, 0xc0, !PT ;  /* 0xff8000000f677812 */ /* 0x000fe400078ec0ff */
[----:B------:R-:W-:-:S02]  /*1a0f0*/  FSEL R5, R14, R63, !P2 ;  /* 0x0000003f0e057208 */ /* 0x000fc40005000000 */
[----:B------:R-:W-:Y:S02]  /*1a100*/  IADD3 R14, R3, -0x3f3504f3, RZ ;  /* 0xc0cafb0d030e7810 */ /* 0x000fe40007ffe0ff */
[----:B------:R-:W-:Y:S02]  /*1a110*/  IADD3 R96, R4, -R103, RZ ;  /* 0x8000006704607210 */ /* 0x000fe40007ffe0ff */
[----:B------:R-:W-:Y:S02]  /*1a120*/  IADD3 R58, R5, -0x3f3504f3, RZ ;  /* 0xc0cafb0d053a7810 */ /* 0x000fe40007ffe0ff */
[----:B------:R-:W-:Y:S01]  /*1a130*/  LOP3.LUT R42, R14, 0xff800000, RZ, 0xc0, !PT ;  /* 0xff8000000e2a7812 */ /* 0x000fe200078ec0ff */
[----:B------:R-:W-:Y:S01]  /*1a140*/  FADD R96, R96, -1 ;  /* 0xbf80000060607421 */ /* 0x000fe20000000000 */
[----:B------:R-:W-:Y:S02]  /*1a150*/  LOP3.LUT R100, R58, 0xff800000, RZ, 0xc0, !PT ;  /* 0xff8000003a647812 */ /* 0x000fe400078ec0ff */
[----:B------:R-:W-:Y:S01]  /*1a160*/  IADD3 R14, R3, -R42, RZ ;  /* 0x8000002a030e7210 */ /* 0x000fe20007ffe0ff */
[----:B------:R-:W-:Y:S01]  /*1a170*/  FFMA.FTZ R105, R96, R243, -0.16845393180847167969 ;  /* 0xbe2c7f3060697423 */ /* 0x000fe200000100f3 */
[----:B------:R-:W-:-:S03]  /*1a180*/  IADD3 R101, R5, -R100, RZ ;  /* 0x8000006405657210 */ /* 0x000fc60007ffe0ff */
[----:B------:R-:W-:Y:S02]  /*1a190*/  FADD R58, R14, -1 ;  /* 0xbf8000000e3a7421 */ /* 0x000fe40000000000 */
[----:B------:R-:W-:Y:S02]  /*1a1a0*/  FFMA.FTZ R105, R96, R105, 0.1716887056827545166 ;  /* 0x3e2fcf2a60697423 */ /* 0x000fe40000010069 */
[----:B------:R-:W-:Y:S02]  /*1a1b0*/  FADD R102, R101, -1 ;  /* 0xbf80000065667421 */ /* 0x000fe40000000000 */
[----:B------:R-:W-:Y:S02]  /*1a1c0*/  FFMA.FTZ R101, R58, R243, -0.16845393180847167969 ;  /* 0xbe2c7f303a657423 */ /* 0x000fe400000100f3 */
[----:B------:R-:W-:Y:S02]  /*1a1d0*/  FFMA.FTZ R105, R96, R105, -0.17900948226451873779 ;  /* 0xbe374e4360697423 */ /* 0x000fe40000010069 */
[----:B------:R-:W-:-:S02]  /*1a1e0*/  FFMA.FTZ R101, R58, R101, 0.1716887056827545166 ;  /* 0x3e2fcf2a3a657423 */ /* 0x000fc40000010065 */
[----:B------:R-:W-:Y:S02]  /*1a1f0*/  FFMA.FTZ R105, R96, R105, 0.20512372255325317383 ;  /* 0x3e520bf460697423 */ /* 0x000fe40000010069 */
[----:B------:R-:W-:Y:S02]  /*1a200*/  FFMA.FTZ R107, R102, R243, -0.16845393180847167969 ;  /* 0xbe2c7f30666b7423 */ /* 0x000fe400000100f3 */
[----:B------:R-:W-:Y:S02]  /*1a210*/  FFMA.FTZ R101, R58, R101, -0.17900948226451873779 ;  /* 0xbe374e433a657423 */ /* 0x000fe40000010065 */
[----:B------:R-:W-:Y:S02]  /*1a220*/  FFMA.FTZ R105, R96, R105, -0.24046532809734344482 ;  /* 0xbe763c8b60697423 */ /* 0x000fe40000010069 */
[----:B------:R-:W-:Y:S02]  /*1a230*/  FFMA.FTZ R107, R102, R107, 0.1716887056827545166 ;  /* 0x3e2fcf2a666b7423 */ /* 0x000fe4000001006b */
[----:B------:R-:W-:-:S02]  /*1a240*/  FFMA.FTZ R101, R58, R101, 0.20512372255325317383 ;  /* 0x3e520bf43a657423 */ /* 0x000fc40000010065 */
[----:B------:R-:W-:Y:S01]  /*1a250*/  FFMA.FTZ R105, R96, R105, 0.28857114911079406738 ;  /* 0x3e93bf9960697423 */ /* 0x000fe20000010069 */
[----:B------:R-:W1:Y:S01]  /*1a260*/  I2F R15, R42 ;  /* 0x0000002a000f7306 */ /* 0x000e620000201400 */
[----:B------:R-:W-:Y:S02]  /*1a270*/  FFMA.FTZ R107, R102, R107, -0.17900948226451873779 ;  /* 0xbe374e43666b7423 */ /* 0x000fe4000001006b */
[----:B------:R-:W-:Y:S02]  /*1a280*/  FFMA.FTZ R101, R58, R101, -0.24046532809734344482 ;  /* 0xbe763c8b3a657423 */ /* 0x000fe40000010065 */
[----:B------:R-:W-:Y:S02]  /*1a290*/  FFMA.FTZ R105, R96, R105, -0.36067417263984680176 ;  /* 0xbeb8aa4960697423 */ /* 0x000fe40000010069 */
[----:B------:R-:W-:Y:S02]  /*1a2a0*/  FFMA.FTZ R107, R102, R107, 0.20512372255325317383 ;  /* 0x3e520bf4666b7423 */ /* 0x000fe4000001006b */
[----:B------:R-:W-:Y:S01]  /*1a2b0*/  FFMA.FTZ R101, R58, R101, 0.28857114911079406738 ;  /* 0x3e93bf993a657423 */ /* 0x000fe20000010065 */
[----:B------:R-:W2:Y:S01]  /*1a2c0*/  I2F R42, R103 ;  /* 0x00000067002a7306 */ /* 0x000ea20000201400 */
[----:B------:R-:W-:-:S02]  /*1a2d0*/  FFMA.FTZ R105, R96, R105, 0.48089820146560668945 ;  /* 0x3ef6384a60697423 */ /* 0x000fc40000010069 */
[----:B------:R-:W-:Y:S02]  /*1a2e0*/  FFMA.FTZ R107, R102, R107, -0.24046532809734344482 ;  /* 0xbe763c8b666b7423 */ /* 0x000fe4000001006b */
[----:B------:R-:W-:Y:S01]  /*1a2f0*/  FFMA.FTZ R101, R58, R101, -0.36067417263984680176 ;  /* 0xbeb8aa493a657423 */ /* 0x000fe20000010065 */
[----:B------:R-:W-:Y:S01]  /*1a300*/  FSEL R14, RZ, -23, P0 ;  /* 0xc1b80000ff0e7808 */ /* 0x000fe20000000000 */
[----:B------:R-:W-:Y:S02]  /*1a310*/  FFMA.FTZ R105, R96, R105, -0.72134751081466674805 ;  /* 0xbf38aa3b60697423 */ /* 0x000fe40000010069 */
[----:B------:R-:W-:Y:S02]  /*1a320*/  FFMA.FTZ R107, R102, R107, 0.28857114911079406738 ;  /* 0x3e93bf99666b7423 */ /* 0x000fe4000001006b */
[----:B------:R-:W-:Y:S02]  /*1a330*/  FFMA.FTZ R101, R58, R101, 0.48089820146560668945 ;  /* 0x3ef6384a3a657423 */ /* 0x000fe40000010065 */
[----:B------:R-:W-:-:S02]  /*1a340*/  FMUL R105, R96, R105 ;  /* 0x0000006960697220 */ /* 0x000fc40000400000 */
[----:B------:R-:W-:Y:S02]  /*1a350*/  FFMA.FTZ R107, R102, R107, -0.36067417263984680176 ;  /* 0xbeb8aa49666b7423 */ /* 0x000fe4000001006b */
[----:B-1----:R-:W-:Y:S01]  /*1a360*/  FFMA.FTZ R14, R15, 1.1920928955078125e-07, R14 ;  /* 0x340000000f0e7823 */ /* 0x002fe2000001000e */
[----:B------:R-:W-:Y:S01]  /*1a370*/  FSEL R15, RZ, -23, P1 ;  /* 0xc1b80000ff0f7808 */ /* 0x000fe20000800000 */
[----:B------:R-:W-:Y:S01]  /*1a380*/  FFMA.FTZ R101, R58, R101, -0.72134751081466674805 ;  /* 0xbf38aa3b3a657423 */ /* 0x000fe20000010065 */
[----:B------:R-:W1:Y:S01]  /*1a390*/  I2F R99, R100 ;  /* 0x0000006400637306 */ /* 0x000e620000201400 */
[----:B------:R-:W-:Y:S01]  /*1a3a0*/  FMUL R105, R96, R105 ;  /* 0x0000006960697220 */ /* 0x000fe20000400000 */
[----:B------:R-:W-:Y:S01]  /*1a3b0*/  ISETP.GE.U32.AND P0, PT, R3, 0x7f800000, PT ;  /* 0x7f8000000300780c */ /* 0x000fe20003f06070 */
[----:B------:R-:W-:Y:S02]  /*1a3c0*/  FFMA.FTZ R107, R102, R107, 0.48089820146560668945 ;  /* 0x3ef6384a666b7423 */ /* 0x000fe4000001006b */
[----:B------:R-:W-:-:S02]  /*1a3d0*/  FMUL R101, R58, R101 ;  /* 0x000000653a657220 */ /* 0x000fc40000400000 */
[----:B--2---:R-:W-:Y:S02]  /*1a3e0*/  FFMA.FTZ R15, R42, 1.1920928955078125e-07, R15 ;  /* 0x340000002a0f7823 */ /* 0x004fe4000001000f */
[----:B------:R-:W-:Y:S02]  /*1a3f0*/  FFMA.FTZ R96, R96, 1.4426950216293334961, R105 ;  /* 0x3fb8aa3b60607823 */ /* 0x000fe40000010069 */
[----:B------:R-:W-:Y:S02]  /*1a400*/  FFMA.FTZ R107, R102, R107, -0.72134751081466674805 ;  /* 0xbf38aa3b666b7423 */ /* 0x000fe4000001006b */
[----:B------:R-:W-:Y:S02]  /*1a410*/  FMUL R101, R58, R101 ;  /* 0x000000653a657220 */ /* 0x000fe40000400000 */
[----:B------:R-:W-:Y:S01]  /*1a420*/  FADD R240, R15, R96 ;  /* 0x000000600ff07221 */ /* 0x000fe20000000000 */
[----:B------:R-:W-:Y:S01]  /*1a430*/  MOV R96, R131 ;  /* 0x0000008300607202 */ /* 0x000fe20000000f00 */
[----:B------:R-:W-:-:S02]  /*1a440*/  FMUL R107, R102, R107 ;  /* 0x0000006b666b7220 */ /* 0x000fc40000400000 */
[----:B------:R-:W-:Y:S01]  /*1a450*/  FFMA.FTZ R101, R58, 1.4426950216293334961, R101 ;  /* 0x3fb8aa3b3a657823 */ /* 0x000fe20000010065 */
[----:B------:R-:W-:Y:S01]  /*1a460*/  FSEL R98, RZ, -23, P2 ;  /* 0xc1b80000ff627808 */ /* 0x000fe20001000000 */
[----:B------:R-:W-:Y:S01]  /*1a470*/  FMUL R107, R102, R107 ;  /* 0x0000006b666b7220 */ /* 0x000fe20000400000 */
[----:B------:R-:W-:Y:S01]  /*1a480*/  FSETP.GT.AND P5, PT, |R96|, 8.50705917302346158658e+37, PT ;  /* 0x7e8000006000780b */ /* 0x000fe20003fa4200 */
[----:B------:R-:W-:Y:S01]  /*1a490*/  FADD R241, R14, R101 ;  /* 0x000000650ef17221 */ /* 0x000fe20000000000 */
[----:B------:R-:W-:Y:S01]  /*1a4a0*/  @P0 MOV R14, 0x7f800000 ;  /* 0x7f800000000e0802 */ /* 0x000fe20000000f00 */
[----:B-1----:R-:W-:Y:S01]  /*1a4b0*/  FFMA.FTZ R98, R99, 1.1920928955078125e-07, R98 ;  /* 0x3400000063627823 */ /* 0x002fe20000010062 */
[----:B------:R-:W-:Y:S01]  /*1a4c0*/  ISETP.GE.U32.AND P1, PT, R4, 0x7f800000, PT ;  /* 0x7f8000000400780c */ /* 0x000fe20003f26070 */
[----:B------:R-:W-:Y:S01]  /*1a4d0*/  FFMA.FTZ R107, R102, 1.4426950216293334961, R107 ;  /* 0x3fb8aa3b666b7823 */ /* 0x000fe2000001006b */
[C---:B------:R-:W-:Y:S01]  /*1a4e0*/  FSETP.GEU.AND P6, PT, |R96|.reuse, 1.175494350822287508e-38, PT ;  /* 0x008000006000780b */ /* 0x040fe20003fce200 */
[----:B------:R-:W-:Y:S01]  /*1a4f0*/  @P0 FFMA.FTZ R241, R3, R14, +INF ;  /* 0x7f80000003f10423 */ /* 0x000fe2000001000e */
[C---:B------:R-:W-:Y:S01]  /*1a500*/  FSETP.GEU.AND P0, PT, R96.reuse, 1.175494350822287508e-38, PT ;  /* 0x008000006000780b */ /* 0x040fe20003f0e000 */
[----:B------:R-:W-:-:S02]  /*1a510*/  FMUL R235, R96, 8388608 ;  /* 0x4b00000060eb7820 */ /* 0x000fc40000400000 */
[----:B------:R-:W-:Y:S02]  /*1a520*/  FADD R239, R98, R107 ;  /* 0x0000006b62ef7221 */ /* 0x000fe40000000000 */
[----:B----4-:R-:W-:Y:S01]  /*1a530*/  IMAD.MOV.U32 R107, RZ, RZ, R129 ;  /* 0x000000ffff6b7224 */ /* 0x010fe200078e0081 */
[----:B------:R-:W-:Y:S01]  /*1a540*/  FSEL R235, R235, R96, !P0 ;  /* 0x00000060ebeb7208 */ /* 0x000fe20004000000 */
[----:B------:R-:W-:Y:S02]  /*1a550*/  @P5 FMUL R104, R104, 0.25 ;  /* 0x3e80000068685820 */ /* 0x000fe40000400000 */
[----:B------:R-:W-:Y:S02]  /*1a560*/  @P5 FMUL R106, R106, 0.25 ;  /* 0x3e8000006a6a5820 */ /* 0x000fe40000400000 */
[----:B------:R-:W-:Y:S02]  /*1a570*/  @P5 FMUL R95, R95, 0.25 ;  /* 0x3e8000005f5f5820 */ /* 0x000fe40000400000 */
[----:B------:R-:W-:-:S02]  /*1a580*/  @P5 FMUL R94, R94, 0.25 ;  /* 0x3e8000005e5e5820 */ /* 0x000fc40000400000 */
[----:B------:R-:W-:Y:S02]  /*1a590*/  @P5 FMUL R91, R91, 0.25 ;  /* 0x3e8000005b5b5820 */ /* 0x000fe40000400000 */
[----:B------:R-:W-:Y:S02]  /*1a5a0*/  @P5 FMUL R90, R90, 0.25 ;  /* 0x3e8000005a5a5820 */ /* 0x000fe40000400000 */
        /* <DEDUP_REMOVED lines=10> */
[----:B------:R-:W-:Y:S01]  /*1a650*/  @P5 FMUL R70, R70, 0.25 ;  /* 0x3e80000046465820 */ /* 0x000fe20000400000 */
[----:B------:R-:W-:Y:S01]  /*1a660*/  FSETP.GT.AND P5, PT, |R107|, 8.50705917302346158658e+37, PT ;  /* 0x7e8000006b00780b */ /* 0x000fe20003fa4200 */
[----:B------:R-:W-:Y:S01]  /*1a670*/  @!P6 FMUL R104, R104, 16777216 ;  /* 0x4b8000006868e820 */ /* 0x000fe20000400000 */
[----:B------:R-:W-:Y:S01]  /*1a680*/  @P1 MOV R15, 0x7f800000 ;  /* 0x7f800000000f1802 */ /* 0x000fe20000000f00 */
[----:B------:R-:W-:Y:S01]  /*1a690*/  @!P6 FMUL R106, R106, 16777216 ;  /* 0x4b8000006a6ae820 */ /* 0x000fe20000400000 */
[----:B------:R-:W-:Y:S01]  /*1a6a0*/  ISETP.GE.U32.AND P2, PT, R5, 0x7f800000, PT ;  /* 0x7f8000000500780c */ /* 0x000fe20003f46070 */
[----:B------:R-:W-:Y:S02]  /*1a6b0*/  @!P6 FMUL R95, R95, 16777216 ;  /* 0x4b8000005f5fe820 */ /* 0x000fe40000400000 */
[----:B------:R-:W-:Y:S02]  /*1a6c0*/  @!P6 FMUL R94, R94, 16777216 ;  /* 0x4b8000005e5ee820 */ /* 0x000fe40000400000 */
[----:B------:R-:W-:-:S02]  /*1a6d0*/  @!P6 FMUL R91, R91, 16777216 ;  /* 0x4b8000005b5be820 */ /* 0x000fc40000400000 */
[----:B------:R-:W-:Y:S02]  /*1a6e0*/  @!P6 FMUL R90, R90, 16777216 ;  /* 0x4b8000005a5ae820 */ /* 0x000fe40000400000 */
[----:B------:R-:W-:Y:S02]  /*1a6f0*/  @!P6 FMUL R87, R87, 16777216 ;  /* 0x4b8000005757e820 */ /* 0x000fe40000400000 */
[----:B------:R-:W-:Y:S02]  /*1a700*/  @!P6 FMUL R86, R86, 16777216 ;  /* 0x4b8000005656e820 */ /* 0x000fe40000400000 */
        /* <DEDUP_REMOVED lines=8> */
[----:B------:R-:W-:Y:S01]  /*1a790*/  @!P6 FMUL R70, R70, 16777216 ;  /* 0x4b8000004646e820 */ /* 0x000fe20000400000 */
[C---:B------:R-:W-:Y:S01]  /*1a7a0*/  FSETP.GEU.AND P6, PT, |R107|.reuse, 1.175494350822287508e-38, PT ;  /* 0x008000006b00780b */ /* 0x040fe20003fce200 */
[----:B------:R-:W-:Y:S01]  /*1a7b0*/  @P1 FFMA.FTZ R240, R4, R15, +INF ;  /* 0x7f80000004f01423 */ /* 0x000fe2000001000f */
[C---:B------:R-:W-:Y:S01]  /*1a7c0*/  FSETP.GEU.AND P1, PT, R107.reuse, 1.175494350822287508e-38, PT ;  /* 0x008000006b00780b */ /* 0x040fe20003f2e000 */
[----:B------:R-:W-:Y:S01]  /*1a7d0*/  FMUL R236, R107, 8388608 ;  /* 0x4b0000006bec7820 */ /* 0x000fe20000400000 */
[----:B------:R-:W-:Y:S01]  /*1a7e0*/  MOV R120, R130 ;  /* 0x0000008200787202 */ /* 0x000fe20000000f00 */
[----:B------:R-:W-:-:S02]  /*1a7f0*/  @P5 FMUL R97, R97, 0.25 ;  /* 0x3e80000061615820 */ /* 0x000fc40000400000 */
[----:B------:R-:W-:Y:S01]  /*1a800*/  @P5 FMUL R126, R126, 0.25 ;  /* 0x3e8000007e7e5820 */ /* 0x000fe20000400000 */
[----:B------:R-:W-:Y:S01]  /*1a810*/  FSEL R236, R236, R107, !P1 ;  /* 0x0000006becec7208 */ /* 0x000fe20004800000 */
        /* <DEDUP_REMOVED lines=14> */
[----:B------:R-:W-:Y:S01]  /*1a900*/  @P5 FMUL R68, R68, 0.25 ;  /* 0x3e80000044445820 */ /* 0x000fe20000400000 */
[----:B------:R-:W-:Y:S01]  /*1a910*/  FSETP.GT.AND P5, PT, |R120|, 8.50705917302346158658e+37, PT ;  /* 0x7e8000007800780b */ /* 0x000fe20003fa4200 */
[----:B------:R-:W-:Y:S02]  /*1a920*/  @P2 IMAD.MOV.U32 R42, RZ, RZ, 0x7f800000 ;  /* 0x7f800000ff2a2424 */ /* 0x000fe400078e00ff */
        /* <DEDUP_REMOVED lines=16> */
[----:B------:R-:W-:Y:S01]  /*1aa30*/  @!P6 FMUL R68, R68, 16777216 ;  /* 0x4b8000004444e820 */ /* 0x000fe20000400000 */
[C---:B------:R-:W-:Y:S01]  /*1aa40*/  FSETP.GEU.AND P6, PT, |R120|.reuse, 1.175494350822287508e-38, PT ;  /* 0x008000007800780b */ /* 0x040fe20003fce200 */
[----:B------:R-:W-:Y:S01]  /*1aa50*/  @P2 FFMA.FTZ R239, R5, R42, +INF ;  /* 0x7f80000005ef2423 */ /* 0x000fe2000001002a */
[C---:B------:R-:W-:Y:S01]  /*1aa60*/  FSETP.GEU.AND P2, PT, R120.reuse, 1.175494350822287508e-38, PT ;  /* 0x008000007800780b */ /* 0x040fe20003f4e000 */
[----:B------:R-:W-:-:S02]  /*1aa70*/  FMUL R237, R120, 8388608 ;  /* 0x4b00000078ed7820 */ /* 0x000fc40000400000 */
[----:B------:R-:W-:Y:S02]  /*1aa80*/  @P5 FMUL R135, R135, 0.25 ;  /* 0x3e80000087875820 */ /* 0x000fe40000400000 */
[----:B------:R-:W-:Y:S01]  /*1aa90*/  @P5 FMUL R134, R134, 0.25 ;  /* 0x3e80000086865820 */ /* 0x000fe20000400000 */
        /* <DEDUP_REMOVED lines=15> */
[----:B------:R-:W-:Y:S01]  /*1ab90*/  @P5 FMUL R154, R154, 0.25 ;  /* 0x3e8000009a9a5820 */ /* 0x000fe20000400000 */
[----:B------:R-:W-:Y:S01]  /*1aba0*/  FSETP.GT.AND P5, PT, |R161|, 8.50705917302346158658e+37, PT ;  /* 0x7e800000a100780b */ /* 0x000fe20003fa4200 */
        /* <DEDUP_REMOVED lines=18> */
[C---:B------:R-:W-:Y:S01]  /*1acd0*/  FMUL R234, R161.reuse, 8388608 ;  /* 0x4b000000a1ea7820 */ /* 0x040fe20000400000 */
[----:B------:R-:W-:Y:S01]  /*1ace0*/  FSETP.GEU.AND P3, PT, R161, 1.175494350822287508e-38, PT ;  /* 0x00800000a100780b */ /* 0x000fe20003f6e000 */
        /* <DEDUP_REMOVED lines=35> */
[----:B------:R-:W-:Y:S01]  /*1af20*/  @!P6 FMUL R171, R171, 16777216 ;  /* 0x4b800000ababe820 */ /* 0x000fe20000400000 */
[C---:B------:R-:W-:Y:S01]  /*1af30*/  FSETP.GEU.AND P6, PT, |R173|.reuse, 1.175494350822287508e-38, PT ;  /* 0x00800000ad00780b */ /* 0x040fe20003fce200 */
[C---:B------:R-:W-:Y:S01]  /*1af40*/  FMUL R238, R173.reuse, 8388608 ;  /* 0x4b000000adee7820 */ /* 0x040fe20000400000 */
[----:B------:R-:W-:Y:S01]  /*1af50*/  FSETP.GEU.AND P4, PT, R173, 1.175494350822287508e-38, PT ;  /* 0x00800000ad00780b */ /* 0x000fe20003f8e000 */
[----:B------:R-:W-:Y:S02]  /*1af60*/  @P5 FMUL R170, R170, 0.25 ;  /* 0x3e800000aaaa5820 */ /* 0x000fe40000400000 */
[----:B------:R-:W-:Y:S01]  /*1af70*/  @P5 FMUL R172, R172, 0.25 ;  /* 0x3e800000acac5820 */ /* 0x000fe20000400000 */
[----:B------:R-:W-:Y:S01]  /*1af80*/  FSEL R238, R238, R173, !P4 ;  /* 0x000000adeeee7208 */ /* 0x000fe20006000000 */
        /* <DEDUP_REMOVED lines=14> */
[----:B------:R-:W-:Y:S01]  /*1b070*/  @P5 FMUL R148, R148, 0.25 ;  /* 0x3e80000094945820 */ /* 0x000fe20000400000 */
[----:B------:R-:W-:Y:S01]  /*1b080*/  FSETP.GT.AND P5, PT, |R63|, 8.50705917302346158658e+37, PT ;  /* 0x7e8000003f00780b */ /* 0x000fe20003fa4200 */
        /* <DEDUP_REMOVED lines=16> */
[----:B------:R-:W-:Y:S01]  /*1b190*/  @!P6 FMUL R148, R148, 16777216 ;  /* 0x4b8000009494e820 */ /* 0x000fe20000400000 */
[----:B------:R-:W-:Y:S01]  /*1b1a0*/  FSETP.GEU.AND P6, PT, |R63|, 1.175494350822287508e-38, PT ;  /* 0x008000003f00780b */ /* 0x000fe20003fce200 */
[----:B------:R-:W1:Y:S01]  /*1b1b0*/  S2R R130, SR_TID.X ;  /* 0x0000000000827919 */ /* 0x000e620000002100 */
        /* <DEDUP_REMOVED lines=35> */
[----:B------:R-:W-:Y:S01]  /*1b3f0*/  FSETP.GEU.AND P6, PT, |R54|, 1.175494350822287508e-38, PT ;  /* 0x008000003600780b */ /* 0x000fe20003fce200 */
        /* <DEDUP_REMOVED lines=16> */
[----:B------:R-:W-:Y:S01]  /*1b500*/  @P5 FMUL R17, R17, 0.25 ;  /* 0x3e80000011115820 */ /* 0x000fe20000400000 */
[----:B------:R-:W-:Y:S01]  /*1b510*/  FSETP.GT.AND P5, PT, |R50|, 8.50705917302346158658e+37, PT ;  /* 0x7e8000003200780b */ /* 0x000fe20003fa4200 */
[----:B------:R-:W-:Y:S01]  /*1b520*/  @!P6 FMUL R11, R11, 16777216 ;  /* 0x4b8000000b0be820 */ /* 0x000fe20000400000 */
[----:B0-----:R-:W-:Y:S01]  /*1b530*/  SHF.L.U32 R14, R175, 0xd, RZ ;  /* 0x0000000daf0e7819 */ /* 0x001fe200000006ff */
[----:B------:R-:W-:Y:S01]  /*1b540*/  @!P6 FMUL R10, R10, 16777216 ;  /* 0x4b8000000a0ae820 */ /* 0x000fe20000400000 */
[----:B-1----:R-:W-:Y:S01]  /*1b550*/  SHF.R.U32.HI R15, RZ, 0x6, R130 ;  /* 0x00000006ff0f7819 */ /* 0x002fe20000011682 */
        /* <DEDUP_REMOVED lines=14> */
[----:B------:R-:W-:Y:S01]  /*1b640*/  @!P6 FMUL R17, R17, 16777216 ;  /* 0x4b8000001111e820 */ /* 0x000fe20000400000 */
[----:B------:R-:W-:Y:S01]  /*1b650*/  FSETP.GEU.AND P6, PT, |R50|, 1.175494350822287508e-38, PT ;  /* 0x008000003200780b */ /* 0x000fe20003fce200 */
[----:B------:R-:W0:Y:S01]  /*1b660*/  MUFU.RCP R121, R96 ;  /* 0x0000006000797308 */ /* 0x000e220000001000 */
[----:B------:R-:W-:Y:S02]  /*1b670*/  LOP3.LUT R14, R14, 0xc000, RZ, 0xc0, !PT ;  /* 0x0000c0000e0e7812 */ /* 0x000fe400078ec0ff */
[----:B------:R-:W-:Y:S02]  /*1b680*/  LOP3.LUT R42, R130, 0x7f, RZ, 0xc0, !PT ;  /* 0x0000007f822a7812 */ /* 0x000fe400078ec0ff */
[----:B------:R-:W-:-:S03]  /*1b690*/  SGXT.U32 R15, R15, 0x2 ;  /* 0x000000020f0f781a */ /* 0x000fc60000000000 */
[----:B------:R1:W2:Y:S01]  /*1b6a0*/  MUFU.RCP R132, R107 ;  /* 0x0000006b00847308 */ /* 0x0002a20000001000 */
[----:B------:R-:W-:Y:S01]  /*1b6b0*/  LEA R103, R42, R14, 0x4 ;  /* 0x0000000e2a677211 */ /* 0x000fe200078e20ff */
[----:B------:R-:W-:Y:S01]  /*1b6c0*/  @P5 FMUL R9, R9, 0.25 ;  /* 0x3e80000009095820 */ /* 0x000fe20000400000 */
[----:B------:R-:W-:Y:S01]  /*1b6d0*/  SHF.L.U32 R42, R175, 0x6, RZ ;  /* 0x00000006af2a7819 */ /* 0x000fe200000006ff */
[----:B------:R-:W-:Y:S01]  /*1b6e0*/  @P5 FMUL R8, R8, 0.25 ;  /* 0x3e80000008085820 */ /* 0x000fe20000400000 */
[----:B------:R-:W-:Y:S01]  /*1b6f0*/  LOP3.LUT R58, R128, 0x80, RZ, 0xc0, !PT ;  /* 0x00000080803a7812 */ /* 0x000fe200078ec0ff */
        /* <DEDUP_REMOVED lines=15> */
[----:B------:R-:W-:Y:S01]  /*1b7f0*/  IMAD R15, R15, c[0x0][0x1c8], RZ ;  /* 0x000072000f0f7a24 */ /* 0x000fe200078e02ff */
[----:B------:R-:W-:Y:S01]  /*1b800*/  LOP3.LUT R42, R42, 0x3800, RZ, 0xc0, !PT ;  /* 0x000038002a2a7812 */ /* 0x000fe200078ec0ff */
[----:B------:R-:W-:Y:S01]  /*1b810*/  IMAD.SHL.U32 R101, R175, 0x20, RZ ;  /* 0x00000020af657824 */ /* 0x000fe200078e00ff */
[----:B------:R-:W-:Y:S01]  /*1b820*/  SHF.R.U32.HI R150, RZ, 0x2, R58 ;  /* 0x00000002ff967819 */ /* 0x000fe2000001163a */
[----:B------:R-:W-:Y:S01]  /*1b830*/  @!P6 FMUL R9, R9, 16777216 ;  /* 0x4b8000000909e820 */ /* 0x000fe20000400000 */
[----:B------:R-:W-:Y:S01]  /*1b840*/  MOV R14, c[0x0][0x1c8] ;  /* 0x00007200000e7a02 */ /* 0x000fe20000000f00 */
        /* <DEDUP_REMOVED lines=16> */
[----:B------:R-:W-:Y:S01]  /*1b950*/  LEA R100, P6, R15, R2, 0x1 ;  /* 0x000000020f647211 */ /* 0x000fe200078c08ff */
[----:B0-----:R-:W-:Y:S01]  /*1b960*/  FMUL R109, R121, R106 ;  /* 0x0000006a796d7220 */ /* 0x001fe20000400000 */
[----:B------:R-:W-:Y:S02]  /*1b970*/  LOP3.LUT R129, R130, 0xff, RZ, 0xc0, !PT ;  /* 0x000000ff82817812 */ /* 0x000fe400078ec0ff */
[----:B------:R-:W-:Y:S02]  /*1b980*/  LOP3.LUT R58, R42, 0x60, R101, 0xf8, !PT ;  /* 0x000000602a3a7812 */ /* 0x000fe400078ef865 */
[----:B------:R-:W-:Y:S01]  /*1b990*/  LOP3.LUT R150, R103, R150, RZ, 0x3c, !PT ;  /* 0x0000009667967212 */ /* 0x000fe200078e3cff */
[C---:B------:R-:W-:Y:S01]  /*1b9a0*/  FMUL R103, R121.reuse, R104 ;  /* 0x0000006879677220 */ /* 0x040fe20000400000 */
[----:B------:R-:W-:Y:S01]  /*1b9b0*/  LEA R99, R14, R15, 0x2 ;  /* 0x0000000f0e637211 */ /* 0x000fe200078e10ff */
[----:B------:R-:W-:Y:S01]  /*1b9c0*/  FMUL R102, R121, R95 ;  /* 0x0000005f79667220 */ /* 0x000fe20000400000 */
[----:B------:R-:W-:Y:S01]  /*1b9d0*/  LEA.HI.X.SX32 R101, R15, R0, 0x1, P6 ;  /* 0x000000000f657211 */ /* 0x000fe200030f0eff */
        /* <DEDUP_REMOVED lines=8> */
[C---:B------:R-:W-:Y:S02]  /*1ba60*/  FMUL R118, R121.reuse, R78 ;  /* 0x0000004e79767220 */ /* 0x040fe40000400000 */
[C---:B-1----:R-:W-:Y:S02]  /*1ba70*/  FMUL R107, R121.reuse, R75 ;  /* 0x0000004b796b7220 */ /* 0x042fe40000400000 */
[C---:B------:R-:W-:Y:S02]  /*1ba80*/  FMUL R122, R121.reuse, R74 ;  /* 0x0000004a797a7220 */ /* 0x040fe40000400000 */
[----:B------:R-:W-:Y:S01]  /*1ba90*/  FMUL R108, R121, R71 ;  /* 0x00000047796c7220 */ /* 0x000fe20000400000 */
[----:B------:R-:W-:Y:S01]  /*1baa0*/  ISETP.GE.U32.AND P5, PT, R129, 0x40, PT ;  /* 0x000000408100780c */ /* 0x000fe20003fa6070 */
[----:B------:R-:W-:-:S02]  /*1bab0*/  FMUL R121, R121, R70 ;  /* 0x0000004679797220 */ /* 0x000fc40000400000 */
[----:B------:R0:W1:Y:S01]  /*1bac0*/  MUFU.RCP R70, R120 ;  /* 0x0000007800467308 */ /* 0x0000620000001000 */
[C---:B--2---:R-:W-:Y:S02]  /*1bad0*/  FMUL R111, R132.reuse, R97 ;  /* 0x00000061846f7220 */ /* 0x044fe40000400000 */
        /* <DEDUP_REMOVED lines=9> */
[C---:B0-----:R-:W-:Y:S02]  /*1bb70*/  FMUL R120, R132.reuse, R77 ;  /* 0x0000004d84787220 */ /* 0x041fe40000400000 */
[----:B------:R-:W-:-:S02]  /*1bb80*/  FMUL R129, R132, R76 ;  /* 0x0000004c84817220 */ /* 0x000fc40000400000 */
[C---:B------:R-:W-:Y:S02]  /*1bb90*/  FMUL R123, R132.reuse, R73 ;  /* 0x00000049847b7220 */ /* 0x040fe40000400000 */
[C---:B------:R-:W-:Y:S02]  /*1bba0*/  FMUL R131, R132.reuse, R72 ;  /* 0x0000004884837220 */ /* 0x040fe40000400000 */
[C---:B------:R-:W-:Y:S02]  /*1bbb0*/  FMUL R124, R132.reuse, R69 ;  /* 0x00000045847c7220 */ /* 0x040fe40000400000 */
[----:B------:R-:W-:Y:S02]  /*1bbc0*/  FMUL R132, R132, R68 ;  /* 0x0000004484847220 */ /* 0x000fe40000400000 */
[----:B------:R-:W0:Y:S01]  /*1bbd0*/  MUFU.RCP R68, R161 ;  /* 0x000000a100447308 */ /* 0x000e220000001000 */
[----:B-1----:R-:W-:Y:S01]  /*1bbe0*/  FMUL R76, R70, R138 ;  /* 0x0000008a464c7220 */ /* 0x002fe20000400000 */
[----:B------:R-:W-:-:S02]  /*1bbf0*/  LEA R98, P6, R99, R2, 0x1 ;  /* 0x0000000263627211 */ /* 0x000fc400078c08ff */
[C---:B------:R-:W-:Y:S02]  /*1bc00*/  LEA R159, R14.reuse, R99, 0x2 ;  /* 0x000000630e9f7211 */ /* 0x040fe400078e10ff */
[----:B------:R-:W-:Y:S02]  /*1bc10*/  LEA.HI.X.SX32 R99, R99, R0, 0x1, P6 ;  /* 0x0000000063637211 */ /* 0x000fe400030f0eff */
[----:B------:R-:W-:Y:S02]  /*1bc20*/  LEA R71, R14, R159, 0x2 ;  /* 0x0000009f0e477211 */ /* 0x000fe400078e10ff */
[C---:B------:R-:W-:Y:S01]  /*1bc30*/  LEA R96, P6, R159.reuse, R2, 0x1 ;  /* 0x000000029f607211 */ /* 0x040fe200078c08ff */
[----:B0-----:R-:W-:Y:S02]  /*1bc40*/  FMUL R138, R68, R61 ;  /* 0x0000003d448a7220 */ /* 0x001fe40000400000 */
[----:B------:R-:W0:Y:S01]  /*1bc50*/  MUFU.RCP R61, R63 ;  /* 0x0000003f003d7308 */ /* 0x000e220000001000 */
[----:B------:R-:W-:Y:S01]  /*1bc60*/  LEA.HI.X.SX32 R97, R159, R0, 0x1, P6 ;  /* 0x000000009f617211 */ /* 0x000fe200030f0eff */
[----:B------:R-:W-:Y:S01]  /*1bc70*/  FMUL R78, R70, R136 ;  /* 0x00000088464e7220 */ /* 0x000fe20000400000 */
[----:B------:R-:W-:Y:S01]  /*1bc80*/  LEA R94, P6, R71, R2, 0x1 ;  /* 0x00000002475e7211 */ /* 0x000fe200078c08ff */
[----:B------:R-:W-:-:S02]  /*1bc90*/  IMAD R69, R14, 0x4, R71 ;  /* 0x000000040e457824 */ /* 0x000fc400078e0247 */
[----:B------:R-:W-:Y:S02]  /*1bca0*/  FMUL R136, R70, R51 ;  /* 0x0000003346887220 */ /* 0x000fe40000400000 */
[----:B------:R-:W1:Y:S01]  /*1bcb0*/  MUFU.RCP R51, R173 ;  /* 0x000000ad00337308 */ /* 0x000e620000001000 */
[----:B------:R-:W-:Y:S01]  /*1bcc0*/  FMUL R159, R68, R60 ;  /* 0x0000003c449f7220 */ /* 0x000fe20000400000 */
[----:B------:R-:W-:Y:S01]  /*1bcd0*/  LEA.HI.X.SX32 R95, R71, R0, 0x1, P6 ;  /* 0x00000000475f7211 */ /* 0x000fe200030f0eff */
[----:B------:R-:W-:Y:S01]  /*1bce0*/  FMUL R82, R70, R59 ;  /* 0x0000003b46527220 */ /* 0x000fe20000400000 */
[----:B------:R-:W-:Y:S02]  /*1bcf0*/  LEA R92, P6, R69, R2, 0x1 ;  /* 0x00000002455c7211 */ /* 0x000fe400078c08ff */
[----:B------:R-:W-:Y:S02]  /*1bd00*/  LEA R59, R14, R69, 0x2 ;  /* 0x000000450e3b7211 */ /* 0x000fe400078e10ff */
[----:B------:R-:W2:Y:S01]  /*1bd10*/  MUFU.RCP R60, R54 ;  /* 0x00000036003c7308 */ /* 0x000ea20000001000 */
[----:B0-----:R-:W-:Y:S01]  /*1bd20*/  FMUL R174, R61, R25 ;  /* 0x000000193dae7220 */ /* 0x001fe20000400000 */
[----:B------:R-:W-:-:S02]  /*1bd30*/  LEA.HI.X.SX32 R93, R69, R0, 0x1, P6 ;  /* 0x00000000455d7211 */ /* 0x000fc400030f0eff */
[----:B------:R-:W-:-:S04]  /*1bd40*/  LEA R86, P6, R59, R2, 0x1 ;  /* 0x000000023b567211 */ /* 0x000fc800078c08ff */
[----:B------:R-:W0:Y:S01]  /*1bd50*/  MUFU.RCP R25, R50 ;  /* 0x0000003200197308 */ /* 0x000e220000001000 */
[----:B------:R-:W-:Y:S02]  /*1bd60*/  LEA R69, R14, R59, 0x2 ;  /* 0x0000003b0e457211 */ /* 0x000fe400078e10ff */
[----:B------:R-:W-:Y:S01]  /*1bd70*/  LEA.HI.X.SX32 R87, R59, R0, 0x1, P6 ;  /* 0x000000003b577211 */ /* 0x000fe200030f0eff */
[----:B------:R-:W-:Y:S01]  /*1bd80*/  FMUL R81, R70, R47 ;  /* 0x0000002f46517220 */ /* 0x000fe20000400000 */
[----:B------:R-:W-:Y:S01]  /*1bd90*/  LEA R71, R14, R69, 0x2 ;  /* 0x000000450e477211 */ /* 0x000fe200078e10ff */
[----:B------:R-:W-:Y:S01]  /*1bda0*/  FMUL R80, R70, R152 ;  /* 0x0000009846507220 */ /* 0x000fe20000400000 */
[----:B------:R-:W-:Y:S01]  /*1bdb0*/  LEA R84, P6, R69, R2, 0x1 ;  /* 0x0000000245547211 */ /* 0x000fe200078c08ff */
[C---:B------:R-:W-:Y:S02]  /*1bdc0*/  FMUL R163, R68.reuse, R48 ;  /* 0x0000003044a37220 */ /* 0x040fe40000400000 */
[----:B------:R-:W-:-:S02]  /*1bdd0*/  FMUL R162, R68, R40 ;  /* 0x0000002844a27220 */ /* 0x000fc40000400000 */
[----:B------:R-:W-:Y:S02]  /*1bde0*/  FMUL R83, R70, R135 ;  /* 0x0000008746537220 */ /* 0x000fe40000400000 */
[C---:B------:R-:W-:Y:S02]  /*1bdf0*/  FMUL R89, R68.reuse, R49 ;  /* 0x0000003144597220 */ /* 0x040fe40000400000 */
[C---:B------:R-:W-:Y:S02]  /*1be00*/  FMUL R152, R68.reuse, R45 ;  /* 0x0000002d44987220 */ /* 0x040fe40000400000 */
[C---:B------:R-:W-:Y:S02]  /*1be10*/  FMUL R160, R68.reuse, R44 ;  /* 0x0000002c44a07220 */ /* 0x040fe40000400000 */
[----:B------:R-:W-:Y:S02]  /*1be20*/  FMUL R88, R68, R41 ;  /* 0x0000002944587220 */ /* 0x000fe40000400000 */
[----:B-1----:R-:W-:-:S02]  /*1be30*/  FMUL R40, R51, R172 ;  /* 0x000000ac33287220 */ /* 0x002fc40000400000 */
[C---:B------:R-:W-:Y:S02]  /*1be40*/  FMUL R47, R51.reuse, R166 ;  /* 0x000000a6332f7220 */ /* 0x040fe40000400000 */
[----:B------:R-:W-:Y:S01]  /*1be50*/  FMUL R48, R51, R156 ;  /* 0x0000009c33307220 */ /* 0x000fe20000400000 */
[----:B------:R-:W-:Y:S01]  /*1be60*/  LEA.HI.X.SX32 R85, R69, R0, 0x1, P6 ;  /* 0x0000000045557211 */ /* 0x000fe200030f0eff */
[C---:B------:R-:W-:Y:S02]  /*1be70*/  FMUL R42, R70.reuse, R134 ;  /* 0x00000086462a7220 */ /* 0x040fe40000400000 */
[----:B------:R-:W-:Y:S02]  /*1be80*/  FMUL R135, R70, R155 ;  /* 0x0000009b46877220 */ /* 0x000fe40000400000 */
        /* <DEDUP_REMOVED lines=16> */
[----:B------:R-:W-:Y:S01]  /*1bf90*/  FMUL R51, R51, R148 ;  /* 0x0000009433337220 */ /* 0x000fe20000400000 */
[----:B------:R-:W-:Y:S01]  /*1bfa0*/  LEA R148, P6, R71, R2, 0x1 ;  /* 0x0000000247947211 */ /* 0x000fe200078c08ff */
[----:B------:R-:W-:Y:S02]  /*1bfb0*/  FMUL R77, R70, R46 ;  /* 0x0000002e464d7220 */ /* 0x000fe40000400000 */
[C---:B------:R-:W-:Y:S02]  /*1bfc0*/  FMUL R154, R68.reuse, R55 ;  /* 0x00000037449a7220 */ /* 0x040fe40000400000 */
[----:B------:R-:W-:-:S02]  /*1bfd0*/  FMUL R158, R68, R56 ;  /* 0x00000038449e7220 */ /* 0x000fc40000400000 */
[----:B------:R-:W-:Y:S02]  /*1bfe0*/  FMUL R153, R68, R53 ;  /* 0x0000003544997220 */ /* 0x000fe40000400000 */
[C---:B------:R-:W-:Y:S02]  /*1bff0*/  FMUL R52, R61.reuse, R168 ;  /* 0x000000a83d347220 */ /* 0x040fe40000400000 */
[C---:B------:R-:W-:Y:S02]  /*1c000*/  FMUL R57, R61.reuse, R164 ;  /* 0x000000a43d397220 */ /* 0x040fe40000400000 */
[----:B------:R-:W-:Y:S02]  /*1c010*/  IMAD R69, R14, 0x4, R71 ;  /* 0x000000040e457824 */ /* 0x000fe400078e0247 */
[----:B--2---:R-:W-:Y:S02]  /*1c020*/  FMUL R27, R60, R11 ;  /* 0x0000000b3c1b7220 */ /* 0x004fe40000400000 */
        /* <DEDUP_REMOVED lines=11> */
[----:B------:R-:W-:Y:S02]  /*1c0e0*/  FMUL R54, R61, R26 ;  /* 0x0000001a3d367220 */ /* 0x000fe40000400000 */
[----:B------:R-:W-:-:S02]  /*1c0f0*/  FMUL R11, R60, R10 ;  /* 0x0000000a3c0b7220 */ /* 0x000fc40000400000 */
[C---:B------:R-:W-:Y:S02]  /*1c100*/  FMUL R176, R60.reuse, R151 ;  /* 0x000000973cb07220 */ /* 0x040fe40000400000 */
[----:B------:R-:W-:Y:S02]  /*1c110*/  FMUL R61, R61, R24 ;  /* 0x000000183d3d7220 */ /* 0x000fe40000400000 */
[C---:B------:R-:W-:Y:S02]  /*1c120*/  FMUL R10, R60.reuse, R64 ;  /* 0x000000403c0a7220 */ /* 0x040fe40000400000 */
[C---:B------:R-:W-:Y:S02]  /*1c130*/  FMUL R151, R60.reuse, R19 ;  /* 0x000000133c977220 */ /* 0x040fe40000400000 */
[C---:B------:R-:W-:Y:S01]  /*1c140*/  FMUL R24, R60.reuse, R149 ;  /* 0x000000953c187220 */ /* 0x040fe20000400000 */
[----:B------:R-:W-:Y:S01]  /*1c150*/  LEA.HI.X.SX32 R149, R71, R0, 0x1, P6 ;  /* 0x0000000047957211 */ /* 0x000fe200030f0eff */
[----:B------:R-:W-:-:S02]  /*1c160*/  FMUL R64, R60, R20 ;  /* 0x000000143c407220 */ /* 0x000fc40000400000 */
[----:B0-----:R-:W-:Y:S01]  /*1c170*/  FMUL R19, R25, R9 ;  /* 0x0000000919137220 */ /* 0x001fe20000400000 */
[----:B------:R-:W-:Y:S01]  /*1c180*/  LEA R146, P6, R69, R2, 0x1 ;  /* 0x0000000245927211 */ /* 0x000fe200078c08ff */
[C---:B------:R-:W-:Y:S02]  /*1c190*/  FMUL R20, R25.reuse, R16 ;  /* 0x0000001019147220 */ /* 0x040fe40000400000 */
[----:B------:R-:W-:Y:S01]  /*1c1a0*/  FMUL R9, R25, R6 ;  /* 0x0000000619097220 */ /* 0x000fe20000400000 */
[----:B------:R-:W-:Y:S02]  /*1c1b0*/  LEA R71, R14, R69, 0x2 ;  /* 0x000000450e477211 */ /* 0x000fe400078e10ff */
[----:B------:R-:W-:Y:S02]  /*1c1c0*/  LEA.HI.X.SX32 R147, R69, R0, 0x1, P6 ;  /* 0x0000000045937211 */ /* 0x000fe400030f0eff */
[----:B------:R-:W-:Y:S01]  /*1c1d0*/  F2FP.BF16.PACK_AB R20, R20, R9 ;  /* 0x000000091414723e */ /* 0x000fe200000010ff */
[----:B------:R-:W-:Y:S01]  /*1c1e0*/  FMUL R79, R70, R62 ;  /* 0x0000003e464f7220 */ /* 0x000fe20000400000 */
[----:B------:R-:W-:-:S02]  /*1c1f0*/  LEA R144, P6, R71, R2, 0x1 ;  /* 0x0000000247907211 */ /* 0x000fc400078c08ff */
[----:B------:R-:W-:Y:S01]  /*1c200*/  LEA R9, R14, R71, 0x2 ;  /* 0x000000470e097211 */ /* 0x000fe200078e10ff */
[C---:B------:R-:W-:Y:S02]  /*1c210*/  FMUL R26, R60.reuse, R67 ;  /* 0x000000433c1a7220 */ /* 0x040fe40000400000 */
[C---:B------:R-:W-:Y:S02]  /*1c220*/  FMUL R63, R60.reuse, R36 ;  /* 0x000000243c3f7220 */ /* 0x040fe40000400000 */
[C---:B------:R-:W-:Y:S02]  /*1c230*/  FMUL R50, R60.reuse, R31 ;  /* 0x0000001f3c327220 */ /* 0x040fe40000400000 */
[C---:B------:R-:W-:Y:S01]  /*1c240*/  FMUL R62, R60.reuse, R23 ;  /* 0x000000173c3e7220 */ /* 0x040fe20000400000 */
[----:B------:R-:W-:Y:S01]  /*1c250*/  LEA.HI.X.SX32 R145, R71, R0, 0x1, P6 ;  /* 0x0000000047917211 */ /* 0x000fe200030f0eff */
[C---:B------:R-:W-:Y:S02]  /*1c260*/  FMUL R36, R60.reuse, R32 ;  /* 0x000000203c247220 */ /* 0x040fe40000400000 */
[----:B------:R-:W-:-:S02]  /*1c270*/  FMUL R31, R60, R29 ;  /* 0x0000001d3c1f7220 */ /* 0x000fc40000400000 */
[----:B------:R-:W-:Y:S02]  /*1c280*/  FMUL R67, R60, R17 ;  /* 0x000000113c437220 */ /* 0x000fe40000400000 */
[----:B------:R-:W-:Y:S01]  /*1c290*/  FMUL R23, R25, R8 ;  /* 0x0000000819177220 */ /* 0x000fe20000400000 */
[----:B------:R-:W-:Y:S01]  /*1c2a0*/  LEA R142, P6, R9, R2, 0x1 ;  /* 0x00000002098e7211 */ /* 0x000fe200078c08ff */
        /* <DEDUP_REMOVED lines=11> */
[----:B------:R-:W-:Y:S02]  /*1c360*/  FMUL R7, R25, R7 ;  /* 0x0000000719077220 */ /* 0x000fe40000400000 */
[----:B------:R-:W-:Y:S01]  /*1c370*/  IMAD R25, R14, 0x4, R9 ;  /* 0x000000040e197824 */ /* 0x000fe200078e0209 */
[----:B------:R-:W-:-:S04]  /*1c380*/  LEA.HI.X.SX32 R143, R9, R0, 0x1, P6 ;  /* 0x00000000098f7211 */ /* 0x000fc800030f0eff */
[C---:B------:R-:W-:Y:S02]  /*1c390*/  LEA R140, P6, R25.reuse, R2, 0x1 ;  /* 0x00000002198c7211 */ /* 0x040fe400078c08ff */
[C---:B------:R-:W-:Y:S02]  /*1c3a0*/  LEA R9, R14.reuse, R25, 0x2 ;  /* 0x000000190e097211 */ /* 0x040fe400078e10ff */
[----:B------:R-:W-:Y:S02]  /*1c3b0*/  LEA.HI.X.SX32 R141, R25, R0, 0x1, P6 ;  /* 0x00000000198d7211 */ /* 0x000fe400030f0eff */
[----:B------:R-:W-:Y:S02]  /*1c3c0*/  LEA R25, R14, R9, 0x2 ;  /* 0x000000090e197211 */ /* 0x000fe400078e10ff */
[C---:B------:R-:W-:Y:S02]  /*1c3d0*/  LEA R74, P6, R9.reuse, R2, 0x1 ;  /* 0x00000002094a7211 */ /* 0x040fe400078c08ff */
[----:B------:R-:W-:Y:S01]  /*1c3e0*/  F2FP.BF16.PACK_AB R16, R16, R7 ;  /* 0x000000071010723e */ /* 0x000fe200000010ff */
[----:B------:R-:W-:Y:S01]  /*1c3f0*/  IMAD R7, R14, 0x4, R25 ;  /* 0x000000040e077824 */ /* 0x000fe200078e0219 */
[----:B------:R-:W-:-:S02]  /*1c400*/  LEA.HI.X.SX32 R75, R9, R0, 0x1, P6 ;  /* 0x00000000094b7211 */ /* 0x000fc400030f0eff */
[----:B------:R-:W-:Y:S02]  /*1c410*/  LEA R72, P6, R25, R2, 0x1 ;  /* 0x0000000219487211 */ /* 0x000fe400078c08ff */
[----:B------:R-:W-:Y:S01]  /*1c420*/  SHF.L.U32 R248, R175, 0x2, RZ ;  /* 0x00000002aff87819 */ /* 0x000fe200000006ff */
[C---:B------:R-:W-:Y:S01]  /*1c430*/  FMUL R13, R70.reuse, R13 ;  /* 0x0000000d460d7220 */ /* 0x040fe20000400000 */
[----:B------:R-:W-:Y:S01]  /*1c440*/  LEA.HI.X.SX32 R73, R25, R0, 0x1, P6 ;  /* 0x0000000019497211 */ /* 0x000fe200030f0eff */
[C---:B------:R-:W-:Y:S01]  /*1c450*/  FMUL R43, R70.reuse, R43 ;  /* 0x0000002b462b7220 */ /* 0x040fe20000400000 */
[----:B------:R-:W-:Y:S01]  /*1c460*/  LOP3.LUT R244, R175, 0x18, RZ, 0xc0, !PT ;  /* 0x00000018aff47812 */ /* 0x000fe200078ec0ff */
[----:B------:R-:W-:Y:S01]  /*1c470*/  FMUL R12, R70, R12 ;  /* 0x0000000c460c7220 */ /* 0x000fe20000400000 */
[----:B------:R-:W-:Y:S01]  /*1c480*/  LEA R70, P6, R7, R2, 0x1 ;  /* 0x0000000207467211 */ /* 0x000fe200078c08ff */
[----:B------:R-:W-:Y:S01]  /*1c490*/  FMUL R91, R68, R133 ;  /* 0x00000085445b7220 */ /* 0x000fe20000400000 */
[----:B------:R-:W-:-:S02]  /*1c4a0*/  LOP3.LUT R133, R58, 0x70, R248, 0x78, !PT ;  /* 0x000000703a857812 */ /* 0x000fc400078e78f8 */
[----:B------:R-:W-:Y:S01]  /*1c4b0*/  LEA R25, R14, R7, 0x2 ;  /* 0x000000070e197211 */ /* 0x000fe200078e10ff */
[----:B------:R-:W-:Y:S01]  /*1c4c0*/  FMUL R157, R68, R157 ;  /* 0x0000009d449d7220 */ /* 0x000fe20000400000 */
[----:B------:R-:W-:Y:S01]  /*1c4d0*/  F2FP.BF16.PACK_AB R21, R28, R21 ;  /* 0x000000151c15723e */ /* 0x000fe200000010ff */
[----:B------:R-:W-:Y:S01]  /*1c4e0*/  FMUL R171, R68, R171 ;  /* 0x000000ab44ab7220 */ /* 0x000fe20000400000 */
[----:B------:R-:W-:Y:S02]  /*1c4f0*/  F2FP.BF16.PACK_AB R22, R37, R32 ;  /* 0x000000202516723e */ /* 0x000fe400000010ff */
[----:B------:R-:W-:Y:S02]  /*1c500*/  F2FP.BF16.PACK_AB R23, R23, R8 ;  /* 0x000000081717723e */ /* 0x000fe400000010ff */
[----:B------:R-:W-:Y:S02]  /*1c510*/  LEA R133, R244, R133, 0xb ;  /* 0x00000085f4857211 */ /* 0x000fe400078e58ff */
[----:B------:R-:W-:-:S02]  /*1c520*/  LEA.HI.X.SX32 R71, R7, R0, 0x1, P6 ;  /* 0x0000000007477211 */ /* 0x000fc400030f0eff */
[----:B------:R-:W-:Y:S02]  /*1c530*/  LEA R68, P6, R25, R2, 0x1 ;  /* 0x0000000219447211 */ /* 0x000fe400078c08ff */
[----:B------:R-:W-:Y:S01]  /*1c540*/  LEA R7, R14, R25, 0x2 ;  /* 0x000000190e077211 */ /* 0x000fe200078e10ff */
[----:B------:R0:W-:Y:S01]  /*1c550*/  STS.128 [R133], R20 ;  /* 0x0000001485007388 */ /* 0x0001e20000000c00 */
[----:B------:R-:W-:Y:S02]  /*1c560*/  F2FP.BF16.PACK_AB R19, R19, R66 ;  /* 0x000000421313723e */ /* 0x000fe400000010ff */
[----:B------:R-:W-:Y:S02]  /*1c570*/  LEA.HI.X.SX32 R69, R25, R0, 0x1, P6 ;  /* 0x0000000019457211 */ /* 0x000fe400030f0eff */
[----:B------:R-:W-:Y:S02]  /*1c580*/  LEA R66, P6, R7, R2, 0x1 ;  /* 0x0000000207427211 */ /* 0x000fe400078c08ff */
[----:B------:R-:W-:-:S02]  /*1c590*/  F2FP.BF16.PACK_AB R8, R64, R67 ;  /* 0x000000434008723e */ /* 0x000fc400000010ff */
[----:B------:R-:W-:Y:S02]  /*1c5a0*/  LEA.HI.X.SX32 R67, R7, R0, 0x1, P6 ;  /* 0x0000000007437211 */ /* 0x000fe400030f0eff */
[----:B0-----:R-:W-:-:S04]  /*1c5b0*/  LEA R21, R14, R7, 0x2 ;  /* 0x000000070e157211 */ /* 0x001fc800078e10ff */
[----:B------:R-:W-:Y:S01]  /*1c5c0*/  LEA R64, P6, R21, R2, 0x1 ;  /* 0x0000000215407211 */ /* 0x000fe200078c08ff */
[----:B------:R-:W-:Y:S01]  /*1c5d0*/  IMAD R7, R14, 0x4, R21 ;  /* 0x000000040e077824 */ /* 0x000fe200078e0215 */
[----:B------:R-:W-:Y:S02]  /*1c5e0*/  F2FP.BF16.PACK_AB R11, R11, R24 ;  /* 0x000000180b0b723e */ /* 0x000fe400000010ff */
[----:B------:R-:W-:Y:S02]  /*1c5f0*/  F2FP.BF16.PACK_AB R24, R62, R151 ;  /* 0x000000973e18723e */ /* 0x000fe400000010ff */
[----:B------:R-:W-:Y:S02]  /*1c600*/  LEA.HI.X.SX32 R65, R21, R0, 0x1, P6 ;  /* 0x0000000015417211 */ /* 0x000fe400030f0eff */
[----:B------:R-:W-:Y:S02]  /*1c610*/  LEA R62, P6, R7, R2, 0x1 ;  /* 0x00000002073e7211 */ /* 0x000fe400078c08ff */
[----:B------:R-:W-:-:S02]  /*1c620*/  LEA R21, R14, R7, 0x2 ;  /* 0x000000070e157211 */ /* 0x000fc400078e10ff */
[----:B------:R-:W-:Y:S02]  /*1c630*/  F2FP.BF16.PACK_AB R17, R17, R6 ;  /* 0x000000061111723e */ /* 0x000fe400000010ff */
[----:B------:R-:W-:Y:S01]  /*1c640*/  F2FP.BF16.PACK_AB R18, R38, R29 ;  /* 0x0000001d2612723e */ /* 0x000fe200000010ff */
[----:B------:R-:W-:Y:S01]  /*1c650*/  FMUL R39, R60, R39 ;  /* 0x000000273c277220 */ /* 0x000fe20000400000 */
[----:B------:R-:W-:Y:S01]  /*1c660*/  F2FP.BF16.PACK_AB R10, R10, R63 ;  /* 0x0000003f0a0a723e */ /* 0x000fe200000010ff */
[----:B------:R-:W-:Y:S01]  /*1c670*/  FMUL R35, R60, R35 ;  /* 0x000000233c237220 */ /* 0x000fe20000400000 */
[----:B------:R-:W-:Y:S02]  /*1c680*/  F2FP.BF16.PACK_AB R9, R36, R31 ;  /* 0x0000001f2409723e */ /* 0x000fe400000010ff */
[----:B------:R-:W-:Y:S02]  /*1c690*/  LEA.HI.X.SX32 R63, R7, R0, 0x1, P6 ;  /* 0x00000000073f7211 */ /* 0x000fe400030f0eff */
[----:B------:R-:W-:Y:S01]  /*1c6a0*/  LEA R60, P6, R21, R2, 0x1 ;  /* 0x00000002153c7211 */ /* 0x000fe200078c08ff */
[----:B------:R0:W-:Y:S01]  /*1c6b0*/  STS.128 [R133+0x400], R16 ;  /* 0x0004001085007388 */ /* 0x0001e20000000c00 */
[----:B------:R-:W-:-:S03]  /*1c6c0*/  LEA R7, R14, R21, 0x2 ;  /* 0x000000150e077211 */ /* 0x000fc600078e10ff */
[----:B------:R1:W-:Y:S01]  /*1c6d0*/  STS.128 [R133+0x80], R8 ;  /* 0x0000800885007388 */ /* 0x0003e20000000c00 */
[----:B0-----:R-:W-:Y:S02]  /*1c6e0*/  F2FP.BF16.PACK_AB R16, R54, R61 ;  /* 0x0000003d3610723e */ /* 0x001fe400000010ff */
[----:B------:R-:W-:Y:S02]  /*1c6f0*/  LEA.HI.X.SX32 R61, R21, R0, 0x1, P6 ;  /* 0x00000000153d7211 */ /* 0x000fe400030f0eff */
[C---:B------:R-:W-:Y:S02]  /*1c700*/  LEA R58, P6, R7.reuse, R2, 0x1 ;  /* 0x00000002073a7211 */ /* 0x040fe400078c08ff */
[----:B-1----:R-:W-:Y:S02]  /*1c710*/  LEA R9, R14, R7, 0x2 ;  /* 0x000000070e097211 */ /* 0x002fe400078e10ff */
[----:B------:R-:W-:Y:S02]  /*1c720*/  F2FP.BF16.PACK_AB R17, R56, R59 ;  /* 0x0000003b3811723e */ /* 0x000fe400000010ff */
[----:B------:R-:W-:Y:S01]  /*1c730*/  LEA.HI.X.SX32 R59, R7, R0, 0x1, P6 ;  /* 0x00000000073b7211 */ /* 0x000fe200030f0eff */
[----:B------:R-:W-:Y:S01]  /*1c740*/  IMAD R7, R14, 0x4, R9 ;  /* 0x000000040e077824 */ /* 0x000fe200078e0209 */
[----:B------:R-:W-:-:S02]  /*1c750*/  LEA R56, P6, R9, R2, 0x1 ;  /* 0x0000000209387211 */ /* 0x000fc400078c08ff */
[----:B------:R-:W-:Y:S02]  /*1c760*/  F2FP.BF16.PACK_AB R18, R180, R57 ;  /* 0x00000039b412723e */ /* 0x000fe400000010ff */
[----:B------:R-:W-:Y:S02]  /*1c770*/  LEA.HI.X.SX32 R57, R9, R0, 0x1, P6 ;  /* 0x0000000009397211 */ /* 0x000fe400030f0eff */
[C---:B------:R-:W-:Y:S02]  /*1c780*/  LEA R54, P6, R7.reuse, R2, 0x1 ;  /* 0x0000000207367211 */ /* 0x040fe400078c08ff */
[----:B------:R-:W-:Y:S02]  /*1c790*/  LEA R9, R14, R7, 0x2 ;  /* 0x000000070e097211 */ /* 0x000fe400078e10ff */
[----:B------:R-:W-:Y:S02]  /*1c7a0*/  F2FP.BF16.PACK_AB R19, R52, R55 ;  /* 0x000000373413723e */ /* 0x000fe400000010ff */
[----:B------:R-:W-:-:S02]  /*1c7b0*/  LEA.HI.X.SX32 R55, R7, R0, 0x1, P6 ;  /* 0x0000000007377211 */ /* 0x000fc400030f0eff */
[----:B------:R-:W-:Y:S02]  /*1c7c0*/  LEA R52, P6, R9, R2, 0x1 ;  /* 0x0000000209347211 */ /* 0x000fe400078c08ff */
[----:B------:R-:W-:Y:S02]  /*1c7d0*/  LEA R7, R14, R9, 0x2 ;  /* 0x000000090e077211 */ /* 0x000fe400078e10ff */
[----:B------:R-:W-:Y:S02]  /*1c7e0*/  F2FP.BF16.PACK_AB R21, R53, R164 ;  /* 0x000000a43515723e */ /* 0x000fe400000010ff */
[----:B------:R-:W-:Y:S02]  /*1c7f0*/  F2FP.BF16.PACK_AB R25, R35, R50 ;  /* 0x000000322319723e */ /* 0x000fe400000010ff */
[----:B------:R-:W-:Y:S02]  /*1c800*/  LEA.HI.X.SX32 R53, R9, R0, 0x1, P6 ;  /* 0x0000000009357211 */ /* 0x000fe400030f0eff */
[----:B------:R-:W-:-:S02]  /*1c810*/  LEA R50, P6, R7, R2, 0x1 ;  /* 0x0000000207327211 */ /* 0x000fc400078c08ff */
[----:B------:R-:W-:Y:S02]  /*1c820*/  LEA R11, R14, R7, 0x2 ;  /* 0x000000070e0b7211 */ /* 0x000fe400078e10ff */
[----:B------:R-:W-:Y:S02]  /*1c830*/  F2FP.BF16.PACK_AB R8, R48, R51 ;  /* 0x000000333008723e */ /* 0x000fe400000010ff */
[----:B------:R-:W-:Y:S01]  /*1c840*/  LEA.HI.X.SX32 R51, R7, R0, 0x1, P6 ;  /* 0x0000000007337211 */ /* 0x000fe200030f0eff */
[----:B------:R-:W-:Y:S01]  /*1c850*/  IMAD R7, R14, 0x4, R11 ;  /* 0x000000040e077824 */ /* 0x000fe200078e020b */
[----:B------:R-:W-:Y:S02]  /*1c860*/  LEA R48, P6, R11, R2, 0x1 ;  /* 0x000000020b307211 */ /* 0x000fe400078c08ff */
[----:B------:R-:W-:Y:S01]  /*1c870*/  F2FP.BF16.PACK_AB R9, R44, R49 ;  /* 0x000000312c09723e */ /* 0x000fe200000010ff */
[----:B------:R0:W-:Y:S01]  /*1c880*/  STS.128 [R133+0x100], R16 ;  /* 0x0001001085007388 */ /* 0x0001e20000000c00 */
[----:B------:R-:W-:-:S02]  /*1c890*/  F2FP.BF16.PACK_AB R23, R169, R46 ;  /* 0x0000002ea917723e */ /* 0x000fc400000010ff */
[----:B------:R-:W-:Y:S02]  /*1c8a0*/  LEA.HI.X.SX32 R49, R11, R0, 0x1, P6 ;  /* 0x000000000b317211 */ /* 0x000fe400030f0eff */
[----:B------:R-:W-:Y:S02]  /*1c8b0*/  LEA R46, P6, R7, R2, 0x1 ;  /* 0x00000002072e7211 */ /* 0x000fe400078c08ff */
[----:B------:R-:W-:Y:S02]  /*1c8c0*/  F2FP.BF16.PACK_AB R10, R182, R47 ;  /* 0x0000002fb60a723e */ /* 0x000fe400000010ff */
[----:B------:R-:W-:Y:S02]  /*1c8d0*/  F2FP.BF16.PACK_AB R26, R26, R39 ;  /* 0x000000271a1a723e */ /* 0x000fe400000010ff */
[----:B------:R-:W-:Y:S02]  /*1c8e0*/  F2FP.BF16.PACK_AB R27, R27, R176 ;  /* 0x000000b01b1b723e */ /* 0x000fe400000010ff */
[----:B------:R-:W-:-:S02]  /*1c8f0*/  LEA.HI.X.SX32 R47, R7, R0, 0x1, P6 ;  /* 0x00000000072f7211 */ /* 0x000fc400030f0eff */
[----:B0-----:R-:W-:-:S04]  /*1c900*/  LEA R17, R14, R7, 0x2 ;  /* 0x000000070e117211 */ /* 0x001fc800078e10ff */
[C---:B------:R-:W-:Y:S02]  /*1c910*/  LEA R44, P6, R17.reuse, R2, 0x1 ;  /* 0x00000002112c7211 */ /* 0x040fe400078c08ff */
[----:B------:R-:W-:Y:S01]  /*1c920*/  LEA R7, R14, R17, 0x2 ;  /* 0x000000110e077211 */ /* 0x000fe200078e10ff */
[----:B------:R0:W-:Y:S01]  /*1c930*/  STS.128 [R133+0x480], R24 ;  /* 0x0004801885007388 */ /* 0x0001e20000000c00 */
[----:B------:R-:W-:Y:S02]  /*1c940*/  F2FP.BF16.PACK_AB R11, R40, R45 ;  /* 0x0000002d280b723e */ /* 0x000fe400000010ff */
[----:B------:R-:W-:Y:S02]  /*1c950*/  LEA.HI.X.SX32 R45, R17, R0, 0x1, P6 ;  /* 0x00000000112d7211 */ /* 0x000fe400030f0eff */
[----:B------:R-:W-:Y:S02]  /*1c960*/  LEA R40, P6, R7, R2, 0x1 ;  /* 0x0000000207287211 */ /* 0x000fe400078c08ff */
[----:B------:R-:W-:-:S02]  /*1c970*/  F2FP.BF16.PACK_AB R17, R41, R166 ;  /* 0x000000a62911723e */ /* 0x000fc400000010ff */
[----:B------:R-:W-:Y:S02]  /*1c980*/  LEA.HI.X.SX32 R41, R7, R0, 0x1, P6 ;  /* 0x0000000007297211 */ /* 0x000fe400030f0eff */
[----:B------:R-:W-:Y:S02]  /*1c990*/  F2FP.BF16.PACK_AB R20, R137, R174 ;  /* 0x000000ae8914723e */ /* 0x000fe400000010ff */
[C---:B0-----:R-:W-:Y:S02]  /*1c9a0*/  LEA R25, R14.reuse, R7, 0x2 ;  /* 0x000000070e197211 */ /* 0x041fe400078e10ff */
[----:B------:R-:W-:Y:S02]  /*1c9b0*/  F2FP.BF16.PACK_AB R22, R181, R168 ;  /* 0x000000a8b516723e */ /* 0x000fe400000010ff */
[C---:B------:R-:W-:Y:S01]  /*1c9c0*/  LEA R36, P6, R25.reuse, R2, 0x1 ;  /* 0x0000000219247211 */ /* 0x040fe200078c08ff */
[----:B------:R-:W-:Y:S02]  /*1c9d0*/  IMAD R7, R14, 0x4, R25 ;  /* 0x000000040e077824 */ /* 0x000fe400078e0219 */
[----:B------:R0:W-:Y:S01]  /*1c9e0*/  STS.128 [R133+0x500], R20 ;  /* 0x0005001485007388 */ /* 0x0001e20000000c00 */
[----:B------:R-:W-:-:S02]  /*1c9f0*/  LEA.HI.X.SX32 R37, R25, R0, 0x1, P6 ;  /* 0x0000000019257211 */ /* 0x000fc400030f0eff */
[----:B------:R-:W-:-:S04]  /*1ca00*/  LEA R32, P6, R7, R2, 0x1 ;  /* 0x0000000207207211 */ /* 0x000fc800078c08ff */
[----:B------:R-:W-:Y:S02]  /*1ca10*/  LEA.HI.X.SX32 R33, R7, R0, 0x1, P6 ;  /* 0x0000000007217211 */ /* 0x000fe400030f0eff */
[----:B0-----:R-:W-:-:S04]  /*1ca20*/  LEA R21, R14, R7, 0x2 ;  /* 0x000000070e157211 */ /* 0x001fc800078e10ff */
[C---:B------:R-:W-:Y:S02]  /*1ca30*/  LEA R28, P6, R21.reuse, R2, 0x1 ;  /* 0x00000002151c7211 */ /* 0x040fe400078c08ff */
[C---:B------:R-:W-:Y:S02]  /*1ca40*/  LEA R7, R14.reuse, R21, 0x2 ;  /* 0x000000150e077211 */ /* 0x040fe400078e10ff */
[----:B------:R-:W-:Y:S02]  /*1ca50*/  LEA.HI.X.SX32 R29, R21, R0, 0x1, P6 ;  /* 0x00000000151d7211 */ /* 0x000fe400030f0eff */
[----:B------:R-:W-:Y:S02]  /*1ca60*/  LEA R24, P6, R7, R2, 0x1 ;  /* 0x0000000207187211 */ /* 0x000fe400078c08ff */
[----:B------:R-:W-:Y:S02]  /*1ca70*/  LEA R21, R14, R7, 0x2 ;  /* 0x000000070e157211 */ /* 0x000fe400078e10ff */
[----:B------:R-:W-:-:S02]  /*1ca80*/  F2FP.BF16.PACK_AB R16, R139, R156 ;  /* 0x0000009c8b10723e */ /* 0x000fc400000010ff */
[----:B------:R-:W-:Y:S02]  /*1ca90*/  F2FP.BF16.PACK_AB R18, R183, R172 ;  /* 0x000000acb712723e */ /* 0x000fe400000010ff */
[----:B------:R-:W-:Y:S02]  /*1caa0*/  F2FP.BF16.PACK_AB R19, R170, R215 ;  /* 0x000000d7aa13723e */ /* 0x000fe400000010ff */
[----:B------:R-:W-:Y:S01]  /*1cab0*/  LEA.HI.X.SX32 R25, R7, R0, 0x1, P6 ;  /* 0x0000000007197211 */ /* 0x000fe200030f0eff */
[----:B------:R-:W-:Y:S01]  /*1cac0*/  IMAD R7, R14, 0x4, R21 ;  /* 0x000000040e077824 */ /* 0x000fe200078e0215 */
[C---:B------:R-:W-:Y:S01]  /*1cad0*/  LEA R20, P6, R21.reuse, R2, 0x1 ;  /* 0x0000000215147211 */ /* 0x040fe200078c08ff */
[----:B------:R0:W-:Y:S03]  /*1cae0*/  STS.128 [R133+0x580], R16 ;  /* 0x0005801085007388 */ /* 0x0001e60000000c00 */
[----:B------:R-:W-:Y:S01]  /*1caf0*/  LEA.HI.X.SX32 R21, R21, R0, 0x1, P6 ;  /* 0x0000000015157211 */ /* 0x000fe200030f0eff */
[----:B------:R1:W-:Y:S01]  /*1cb00*/  STS.128 [R133+0x180], R8 ;  /* 0x0001800885007388 */ /* 0x0003e20000000c00 */
[----:B------:R-:W-:-:S02]  /*1cb10*/  F2FP.BF16.PACK_AB R77, R12, R77 ;  /* 0x0000004d0c4d723e */ /* 0x000fc400000010ff */
[----:B------:R-:W-:Y:S02]  /*1cb20*/  F2FP.BF16.PACK_AB R78, R13, R78 ;  /* 0x0000004e0d4e723e */ /* 0x000fe400000010ff */
[----:B0-----:R-:W-:Y:S02]  /*1cb30*/  LEA R16, P6, R7, R2, 0x1 ;  /* 0x0000000207107211 */ /* 0x001fe400078c08ff */
[----:B------:R-:W-:Y:S02]  /*1cb40*/  LEA R19, R14, R7, 0x2 ;  /* 0x000000070e137211 */ /* 0x000fe400078e10ff */
[----:B-1----:R-:W-:Y:S02]  /*1cb50*/  F2FP.BF16.PACK_AB R8, R162, R171 ;  /* 0x000000aba208723e */ /* 0x002fe400000010ff */
[----:B------:R-:W-:Y:S02]  /*1cb60*/  F2FP.BF16.PACK_AB R9, R163, R160 ;  /* 0x000000a0a309723e */ /* 0x000fe400000010ff */
[----:B------:R-:W-:-:S02]  /*1cb70*/  F2FP.BF16.PACK_AB R10, R158, R161 ;  /* 0x000000a19e0a723e */ /* 0x000fc400000010ff */
[----:B------:R-:W-:Y:S02]  /*1cb80*/  F2FP.BF16.PACK_AB R11, R154, R159 ;  /* 0x0000009f9a0b723e */ /* 0x000fe400000010ff */
[----:B------:R-:W-:Y:S02]  /*1cb90*/  LEA.HI.X.SX32 R17, R7, R0, 0x1, P6 ;  /* 0x0000000007117211 */ /* 0x000fe400030f0eff */
[C---:B------:R-:W-:Y:S02]  /*1cba0*/  LEA R12, P6, R19.reuse, R2, 0x1 ;  /* 0x00000002130c7211 */ /* 0x040fe400078c08ff */
[----:B------:R-:W-:Y:S01]  /*1cbb0*/  LEA R7, R14, R19, 0x2 ;  /* 0x000000130e077211 */ /* 0x000fe200078e10ff */
[----:B------:R0:W-:Y:S01]  /*1cbc0*/  STS.128 [R133+0x200], R8 ;  /* 0x0002000885007388 */ /* 0x0001e20000000c00 */
[----:B------:R-:W-:Y:S02]  /*1cbd0*/  LEA.HI.X.SX32 R13, R19, R0, 0x1, P6 ;  /* 0x00000000130d7211 */ /* 0x000fe400030f0eff */
[----:B------:R-:W-:-:S02]  /*1cbe0*/  F2FP.BF16.PACK_AB R79, R42, R79 ;  /* 0x0000004f2a4f723e */ /* 0x000fc400000010ff */
[C---:B0-----:R-:W-:Y:S02]  /*1cbf0*/  LEA R10, P6, R7.reuse, R2, 0x1 ;  /* 0x00000002070a7211 */ /* 0x041fe400078c08ff */
[C---:B------:R-:W-:Y:S02]  /*1cc00*/  LEA R9, R14.reuse, R7, 0x2 ;  /* 0x000000070e097211 */ /* 0x040fe400078e10ff */
[----:B------:R-:W-:Y:S02]  /*1cc10*/  LEA.HI.X.SX32 R11, R7, R0, 0x1, P6 ;  /* 0x00000000070b7211 */ /* 0x000fe400030f0eff */
[----:B------:R-:W-:Y:S01]  /*1cc20*/  LEA R8, P6, R9, R2, 0x1 ;  /* 0x0000000209087211 */ /* 0x000fe200078c08ff */
[----:B------:R-:W-:-:S03]  /*1cc30*/  IMAD R7, R14, 0x4, R9 ;  /* 0x000000040e077824 */ /* 0x000fc600078e0209 */
[----:B------:R-:W-:Y:S02]  /*1cc40*/  LEA.HI.X.SX32 R9, R9, R0, 0x1, P6 ;  /* 0x0000000009097211 */ /* 0x000fe400030f0eff */
[C---:B------:R-:W-:Y:S02]  /*1cc50*/  LEA R42, P6, R7.reuse, R2, 0x1 ;  /* 0x00000002072a7211 */ /* 0x040fe400078c08ff */
[----:B------:R-:W-:Y:S02]  /*1cc60*/  LEA R19, R14, R7, 0x2 ;  /* 0x000000070e137211 */ /* 0x000fe400078e10ff */
[----:B------:R-:W-:Y:S02]  /*1cc70*/  F2FP.BF16.PACK_AB R82, R82, R43 ;  /* 0x0000002b5252723e */ /* 0x000fe400000010ff */
[----:B------:R-:W-:Y:S02]  /*1cc80*/  LEA.HI.X.SX32 R43, R7, R0, 0x1, P6 ;  /* 0x00000000072b7211 */ /* 0x000fe400030f0eff */
[----:B------:R-:W-:-:S02]  /*1cc90*/  LEA R38, P6, R19, R2, 0x1 ;  /* 0x0000000213267211 */ /* 0x000fc400078c08ff */
[C---:B------:R-:W-:Y:S02]  /*1cca0*/  LEA R7, R14.reuse, R19, 0x2 ;  /* 0x000000130e077211 */ /* 0x040fe400078e10ff */
[----:B------:R-:W-:Y:S02]  /*1ccb0*/  LEA.HI.X.SX32 R39, R19, R0, 0x1, P6 ;  /* 0x0000000013277211 */ /* 0x000fe400030f0eff */
[C---:B------:R-:W-:Y:S02]  /*1ccc0*/  LEA R34, P6, R7.reuse, R2, 0x1 ;  /* 0x0000000207227211 */ /* 0x040fe400078c08ff */
[C---:B------:R-:W-:Y:S02]  /*1ccd0*/  LEA R19, R14.reuse, R7, 0x2 ;  /* 0x000000070e137211 */ /* 0x040fe400078e10ff */
[----:B------:R-:W-:Y:S02]  /*1cce0*/  LEA.HI.X.SX32 R35, R7, R0, 0x1, P6 ;  /* 0x0000000007237211 */ /* 0x000fe400030f0eff */
[----:B------:R-:W-:Y:S01]  /*1ccf0*/  LEA R30, P6, R19, R2, 0x1 ;  /* 0x00000002131e7211 */ /* 0x000fe200078c08ff */
[----:B------:R-:W-:-:S03]  /*1cd00*/  IMAD R7, R14, 0x4, R19 ;  /* 0x000000040e077824 */ /* 0x000fc600078e0213 */
[----:B------:R-:W-:Y:S02]  /*1cd10*/  LEA.HI.X.SX32 R31, R19, R0, 0x1, P6 ;  /* 0x00000000131f7211 */ /* 0x000fe400030f0eff */
[----:B------:R-:W-:Y:S02]  /*1cd20*/  LEA R26, P6, R7, R2, 0x1 ;  /* 0x00000002071a7211 */ /* 0x000fe400078c08ff */
[----:B------:R-:W-:Y:S02]  /*1cd30*/  LEA R19, R14, R7, 0x2 ;  /* 0x000000070e137211 */ /* 0x000fe400078e10ff */
[----:B------:R-:W-:Y:S02]  /*1cd40*/  F2FP.BF16.PACK_AB R88, R88, R157 ;  /* 0x0000009d5858723e */ /* 0x000fe400000010ff */
        /* <DEDUP_REMOVED lines=8> */
[----:B------:R-:W-:-:S04]  /*1cdd0*/  LEA R18, P6, R7, R2, 0x1 ;  /* 0x0000000207127211 */ /* 0x000fc800078c08ff */
[----:B------:R-:W-:Y:S02]  /*1cde0*/  LEA.HI.X.SX32 R19, R7, R0, 0x1, P6 ;  /* 0x0000000007137211 */ /* 0x000fe400030f0eff */
[----:B0-----:R-:W-:-:S04]  /*1cdf0*/  LEA R89, R14, R7, 0x2 ;  /* 0x000000070e597211 */ /* 0x001fc800078e10ff */
        /* <DEDUP_REMOVED lines=8> */
[----:B------:R-:W-:Y:S02]  /*1ce80*/  LEA.HI.X.SX32 R231, R91, R0, 0x1, P6 ;  /* 0x000000005be77211 */ /* 0x000fe400030f0eff */
[C---:B------:R-:W-:Y:S02]  /*1ce90*/  LEA R228, P6, R89.reuse, R2, 0x1 ;  /* 0x0000000259e47211 */ /* 0x040fe400078c08ff */
[C---:B------:R-:W-:Y:S01]  /*1cea0*/  LEA R91, R14.reuse, R89, 0x2 ;  /* 0x000000590e5b7211 */ /* 0x040fe200078e10ff */
[----:B------:R0:W-:Y:S01]  /*1ceb0*/  STS.128 [R133+0x680], R80 ;  /* 0x0006805085007388 */ /* 0x0001e20000000c00 */
[----:B------:R-:W-:Y:S02]  /*1cec0*/  LEA.HI.X.SX32 R229, R89, R0, 0x1, P6 ;  /* 0x0000000059e57211 */ /* 0x000fe400030f0eff */
[----:B------:R-:W-:Y:S02]  /*1ced0*/  LEA R226, P6, R91, R2, 0x1 ;  /* 0x000000025be27211 */ /* 0x000fe400078c08ff */
[----:B------:R-:W-:-:S02]  /*1cee0*/  LEA R89, R14, R91, 0x2 ;  /* 0x0000005b0e597211 */ /* 0x000fc400078e10ff */
[----:B------:R-:W-:Y:S02]  /*1cef0*/  LEA.HI.X.SX32 R227, R91, R0, 0x1, P6 ;  /* 0x000000005be37211 */ /* 0x000fe400030f0eff */
[----:B------:R-:W-:Y:S02]  /*1cf00*/  LEA R224, P6, R89, R2, 0x1 ;  /* 0x0000000259e07211 */ /* 0x000fe400078c08ff */
[----:B0-----:R-:W-:Y:S02]  /*1cf10*/  F2FP.BF16.PACK_AB R80, R123, R124 ;  /* 0x0000007c7b50723e */ /* 0x001fe400000010ff */
[----:B------:R-:W-:Y:S02]  /*1cf20*/  F2FP.BF16.PACK_AB R81, R119, R120 ;  /* 0x000000787751723e */ /* 0x000fe400000010ff */
[----:B------:R-:W-:Y:S02]  /*1cf30*/  F2FP.BF16.PACK_AB R82, R115, R116 ;  /* 0x000000747352723e */ /* 0x000fe400000010ff */
[----:B------:R-:W-:-:S02]  /*1cf40*/  F2FP.BF16.PACK_AB R83, R111, R112 ;  /* 0x000000706f53723e */ /* 0x000fc400000010ff */
[----:B------:R-:W-:-:S03]  /*1cf50*/  F2FP.BF16.PACK_AB R76, R76, R155 ;  /* 0x0000009b4c4c723e */ /* 0x000fc600000010ff */
[----:B------:R0:W-:Y:S01]  /*1cf60*/  STS.128 [R133+0x700], R80 ;  /* 0x0007005085007388 */ /* 0x0001e20000000c00 */
[----:B------:R-:W-:-:S03]  /*1cf70*/  LEA.HI.X.SX32 R225, R89, R0, 0x1, P6 ;  /* 0x0000000059e17211 */ /* 0x000fc600030f0eff */
[----:B------:R1:W-:Y:S01]  /*1cf80*/  STS.128 [R133+0x280], R76 ;  /* 0x0002804c85007388 */ /* 0x0003e20000000c00 */
[----:B0-----:R-:W-:-:S05]  /*1cf90*/  IMAD R81, R14, 0x4, R89 ;  /* 0x000000040e517824 */ /* 0x001fca00078e0259 */
[----:B------:R-:W-:Y:S02]  /*1cfa0*/  LEA R222, P6, R81, R2, 0x1 ;  /* 0x0000000251de7211 */ /* 0x000fe400078c08ff */
[----:B------:R-:W-:Y:S02]  /*1cfb0*/  LEA R83, R14, R81, 0x2 ;  /* 0x000000510e537211 */ /* 0x000fe400078e10ff */
[----:B-1----:R-:W-:Y:S02]  /*1cfc0*/  F2FP.BF16.PACK_AB R76, R131, R132 ;  /* 0x00000084834c723e */ /* 0x002fe400000010ff */
        /* <DEDUP_REMOVED lines=8> */
[----:B------:R-:W-:Y:S01]  /*1d050*/  LEA R218, P6, R89, R2, 0x1 ;  /* 0x0000000259da7211 */ /* 0x000fe200078c08ff */
[----:B------:R-:W-:-:S03]  /*1d060*/  IMAD R83, R14, 0x4, R89 ;  /* 0x000000040e537824 */ /* 0x000fc600078e0259 */
[----:B------:R-:W-:Y:S02]  /*1d070*/  LEA.HI.X.SX32 R219, R89, R0, 0x1, P6 ;  /* 0x0000000059db7211 */ /* 0x000fe400030f0eff */
[----:B------:R-:W-:Y:S02]  /*1d080*/  LEA R216, P6, R83, R2, 0x1 ;  /* 0x0000000253d87211 */ /* 0x000fe400078c08ff */
[----:B0-----:R-:W-:Y:S02]  /*1d090*/  F2FP.BF16.PACK_AB R76, R122, R121 ;  /* 0x000000797a4c723e */ /* 0x001fe400000010ff */
[----:B------:R-:W-:Y:S02]  /*1d0a0*/  F2FP.BF16.PACK_AB R77, R117, R118 ;  /* 0x00000076754d723e */ /* 0x000fe400000010ff */
[----:B------:R-:W-:Y:S02]  /*1d0b0*/  F2FP.BF16.PACK_AB R78, R113, R114 ;  /* 0x00000072714e723e */ /* 0x000fe400000010ff */
[----:B------:R-:W-:-:S02]  /*1d0c0*/  F2FP.BF16.PACK_AB R79, R109, R110 ;  /* 0x0000006e6d4f723e */ /* 0x000fc400000010ff */
[----:B------:R-:W-:-:S03]  /*1d0d0*/  LEA R89, R14, R83, 0x2 ;  /* 0x000000530e597211 */ /* 0x000fc600078e10ff */
[----:B------:R0:W-:Y:S01]  /*1d0e0*/  STS.128 [R133+0x380], R76 ;  /* 0x0003804c85007388 */ /* 0x0001e20000000c00 */
[----:B------:R-:W-:Y:S02]  /*1d0f0*/  LEA.HI.X.SX32 R217, R83, R0, 0x1, P6 ;  /* 0x0000000053d97211 */ /* 0x000fe400030f0eff */
[----:B------:R-:W-:-:S04]  /*1d100*/  LEA R214, P6, R89, R2, 0x1 ;  /* 0x0000000259d67211 */ /* 0x000fc800078c08ff */
[----:B------:R-:W-:Y:S02]  /*1d110*/  LEA.HI.X.SX32 R215, R89, R0, 0x1, P6 ;  /* 0x0000000059d77211 */ /* 0x000fe400030f0eff */
[----:B0-----:R-:W-:Y:S02]  /*1d120*/  F2FP.BF16.PACK_AB R76, R107, R108 ;  /* 0x0000006c6b4c723e */ /* 0x001fe400000010ff */
[----:B------:R-:W-:Y:S02]  /*1d130*/  F2FP.BF16.PACK_AB R77, R106, R15 ;  /* 0x0000000f6a4d723e */ /* 0x000fe400000010ff */
[----:B------:R-:W-:Y:S02]  /*1d140*/  F2FP.BF16.PACK_AB R78, R104, R105 ;  /* 0x00000069684e723e */ /* 0x000fe400000010ff */
[----:B------:R-:W-:-:S05]  /*1d150*/  F2FP.BF16.PACK_AB R79, R103, R102 ;  /* 0x00000066674f723e */ /* 0x000fca00000010ff */
[----:B------:R0:W-:Y:S04]  /*1d160*/  STS.128 [R133+0x780], R76 ;  /* 0x0007804c85007388 */ /* 0x0001e80000000c00 */
[----:B------:R-:W-:Y:S01]  /*1d170*/  BAR.SYNC.DEFER_BLOCKING 0x0 ;  /* 0x0000000000007b1d */ /* 0x000fe20000010000 */
[----:B0-----:R-:W-:-:S04]  /*1d180*/  LEA R77, R14, R89, 0x2 ;  /* 0x000000590e4d7211 */ /* 0x001fc800078e10ff */
[C---:B------:R-:W-:Y:S02]  /*1d190*/  LEA R212, P6, R77.reuse, R2, 0x1 ;  /* 0x000000024dd47211 */ /* 0x040fe400078c08ff */
[C---:B------:R-:W-:Y:S02]  /*1d1a0*/  LEA R79, R14.reuse, R77, 0x2 ;  /* 0x0000004d0e4f7211 */ /* 0x040fe400078e10ff */
[----:B------:R-:W-:Y:S02]  /*1d1b0*/  LEA.HI.X.SX32 R213, R77, R0, 0x1, P6 ;  /* 0x000000004dd57211 */ /* 0x000fe400030f0eff */
[C---:B------:R-:W-:Y:S02]  /*1d1c0*/  LEA R210, P6, R79.reuse, R2, 0x1 ;  /* 0x000000024fd27211 */ /* 0x040fe400078c08ff */
[----:B------:R-:W-:Y:S01]  /*1d1d0*/  LEA R77, R14, R79, 0x2 ;  /* 0x0000004f0e4d7211 */ /* 0x000fe200078e10ff */
[----:B------:R-:W0:Y:S01]  /*1d1e0*/  LDS.128 R132, [R150] ;  /* 0x0000000096847984 */ /* 0x000e220000000c00 */
[----:B------:R-:W-:-:S02]  /*1d1f0*/  LEA.HI.X.SX32 R211, R79, R0, 0x1, P6 ;  /* 0x000000004fd37211 */ /* 0x000fc400030f0eff */
[C---:B------:R-:W-:Y:S01]  /*1d200*/  LEA R208, P6, R77.reuse, R2, 0x1 ;  /* 0x000000024dd07211 */ /* 0x040fe200078c08ff */
[----:B------:R-:W-:Y:S01]  /*1d210*/  LDS.128 R124, [R150+0x800] ;  /* 0x00080000967c7984 */ /* 0x000fe20000000c00 */
[C---:B------:R-:W-:Y:S02]  /*1d220*/  LEA R79, R14.reuse, R77, 0x2 ;  /* 0x0000004d0e4f7211 */ /* 0x040fe400078e10ff */
[----:B------:R-:W-:Y:S01]  /*1d230*/  LEA.HI.X.SX32 R209, R77, R0, 0x1, P6 ;  /* 0x000000004dd17211 */ /* 0x000fe200030f0eff */
[----:B------:R-:W-:Y:S01]  /*1d240*/  LDS.128 R116, [R150+0x1000] ;  /* 0x0010000096747984 */ /* 0x000fe20000000c00 */
[C---:B------:R-:W-:Y:S02]  /*1d250*/  LEA R206, P6, R79.reuse, R2, 0x1 ;  /* 0x000000024fce7211 */ /* 0x040fe400078c08ff */
[----:B------:R-:W-:Y:S01]  /*1d260*/  LEA R77, R14, R79, 0x2 ;  /* 0x0000004f0e4d7211 */ /* 0x000fe200078e10ff */
[----:B------:R-:W-:Y:S01]  /*1d270*/  LDS.128 R108, [R150+0x1800] ;  /* 0x00180000966c7984 */ /* 0x000fe20000000c00 */
[----:B------:R-:W-:-:S02]  /*1d280*/  LEA.HI.X.SX32 R207, R79, R0, 0x1, P6 ;  /* 0x000000004fcf7211 */ /* 0x000fc400030f0eff */
[C---:B------:R-:W-:Y:S01]  /*1d290*/  LEA R204, P6, R77.reuse, R2, 0x1 ;  /* 0x000000024dcc7211 */ /* 0x040fe200078c08ff */
[----:B------:R-:W-:Y:S01]  /*1d2a0*/  LDS.128 R136, [R150+0x2000] ;  /* 0x0020000096887984 */ /* 0x000fe20000000c00 */
[C---:B------:R-:W-:Y:S02]  /*1d2b0*/  LEA R79, R14.reuse, R77, 0x2 ;  /* 0x0000004d0e4f7211 */ /* 0x040fe400078e10ff */
[----:B------:R-:W-:Y:S02]  /*1d2c0*/  LEA.HI.X.SX32 R205, R77, R0, 0x1, P6 ;  /* 0x000000004dcd7211 */ /* 0x000fe400030f0eff */
[----:B------:R-:W-:Y:S02]  /*1d2d0*/  LEA R202, P6, R79, R2, 0x1 ;  /* 0x000000024fca7211 */ /* 0x000fe400078c08ff */
[----:B------:R-:W-:Y:S02]  /*1d2e0*/  LEA R77, R14, R79, 0x2 ;  /* 0x0000004f0e4d7211 */ /* 0x000fe400078e10ff */
[----:B------:R-:W-:-:S02]  /*1d2f0*/  LOP3.LUT R151, R150, 0x40, RZ, 0x3c, !PT ;  /* 0x0000004096977812 */ /* 0x000fc400078e3cff */
[----:B------:R-:W-:Y:S02]  /*1d300*/  LEA.HI.X.SX32 R203, R79, R0, 0x1, P6 ;  /* 0x000000004fcb7211 */ /* 0x000fe400030f0eff */
[C---:B------:R-:W-:Y:S01]  /*1d310*/  LEA R196, P6, R77.reuse, R2, 0x1 ;  /* 0x000000024dc47211 */ /* 0x040fe200078c08ff */
[----:B------:R-:W1:Y:S01]  /*1d320*/  LDS.128 R128, [R151] ;  /* 0x0000000097807984 */ /* 0x000e620000000c00 */
[----:B------:R-:W-:Y:S02]  /*1d330*/  LEA R79, R14, R77, 0x2 ;  /* 0x0000004d0e4f7211 */ /* 0x000fe400078e10ff */
[----:B------:R-:W-:Y:S01]  /*1d340*/  IADD3 R88, R238, -0x3f3504f3, RZ ;  /* 0xc0cafb0dee587810 */ /* 0x000fe20007ffe0ff */
[----:B------:R-:W2:Y:S01]  /*1d350*/  LDS.128 R120, [R151+0x800] ;  /* 0x0008000097787984 */ /* 0x000ea20000000c00 */
[----:B------:R-:W-:Y:S01]  /*1d360*/  LEA.HI.X.SX32 R197, R77, R0, 0x1, P6 ;  /* 0x000000004dc57211 */ /* 0x000fe200030f0eff */
[----:B------:R-:W-:Y:S01]  /*1d370*/  IMAD R77, R14, 0x4, R79 ;  /* 0x000000040e4d7824 */ /* 0x000fe200078e024f */
[----:B------:R-:W-:Y:S01]  /*1d380*/  LOP3.LUT R15, R88, 0xff800000, RZ, 0xc0, !PT ;  /* 0xff800000580f7812 */ /* 0x000fe200078ec0ff */
[----:B------:R-:W3:Y:S01]  /*1d390*/  LDS.128 R112, [R151+0x1000] ;  /* 0x0010000097707984 */ /* 0x000ee20000000c00 */
[----:B------:R-:W-:-:S02]  /*1d3a0*/  LEA R200, P6, R79, R2, 0x1 ;  /* 0x000000024fc87211 */ /* 0x000fc400078c08ff */
[----:B------:R-:W-:Y:S01]  /*1d3b0*/  IADD3 R80, R238, -R15, RZ ;  /* 0x8000000fee507210 */ /* 0x000fe20007ffe0ff */
[----:B------:R-:W4:Y:S01]  /*1d3c0*/  LDS.128 R104, [R151+0x1800] ;  /* 0x0018000097687984 */ /* 0x000f220000000c00 */
[----:B------:R-:W-:Y:S02]  /*1d3d0*/  LEA.HI.X.SX32 R201, R79, R0, 0x1, P6 ;  /* 0x000000004fc97211 */ /* 0x000fe400030f0eff */
[C---:B------:R-:W-:Y:S01]  /*1d3e0*/  LEA R198, P6, R77.reuse, R2, 0x1 ;  /* 0x000000024dc67211 */ /* 0x040fe200078c08ff */
[----:B0-----:R-:W-:Y:S01]  /*1d3f0*/  STG.E.U16 [R100.64], R132 ;  /* 0x0000008464007986 */ /* 0x001fe2000c101504 */
[----:B------:R-:W-:Y:S01]  /*1d400*/  LEA R79, R14, R77, 0x2 ;  /* 0x0000004d0e4f7211 */ /* 0x000fe200078e10ff */
[----:B------:R-:W-:Y:S01]  /*1d410*/  FADD R80, R80, -1 ;  /* 0xbf80000050507421 */ /* 0x000fe20000000000 */
[----:B------:R-:W-:Y:S01]  /*1d420*/  LEA.HI.X.SX32 R199, R77, R0, 0x1, P6 ;  /* 0x000000004dc77211 */ /* 0x000fe200030f0eff */
[----:B------:R-:W0:Y:S01]  /*1d430*/  LDS.128 R100, [R151+0x2000] ;  /* 0x0020000097647984 */ /* 0x000e220000000c00 */
[----:B------:R-:W-:-:S02]  /*1d440*/  LEA R194, P6, R79, R2, 0x1 ;  /* 0x000000024fc27211 */ /* 0x000fc400078c08ff */
[----:B------:R-:W-:Y:S01]  /*1d450*/  LEA R77, R14, R79, 0x2 ;  /* 0x0000004f0e4d7211 */ /* 0x000fe200078e10ff */
[----:B------:R-:W-:Y:S01]  /*1d460*/  FFMA.FTZ R81, R80, R243, -0.16845393180847167969 ;  /* 0xbe2c7f3050517423 */ /* 0x000fe200000100f3 */
[----:B------:R-:W-:Y:S01]  /*1d470*/  LEA.HI.X.SX32 R195, R79, R0, 0x1, P6 ;  /* 0x000000004fc37211 */ /* 0x000fe200030f0eff */
[----:B------:R-:W-:Y:S01]  /*1d480*/  LDS.128 R88, [R150+0x3000] ;  /* 0x0030000096587984 */ /* 0x000fe20000000c00 */
[C---:B------:R-:W-:Y:S02]  /*1d490*/  LEA R192, P6, R77.reuse, R2, 0x1 ;  /* 0x000000024dc07211 */ /* 0x040fe400078c08ff */
[----:B------:R-:W-:Y:S01]  /*1d4a0*/  LEA R79, R14, R77, 0x2 ;  /* 0x0000004d0e4f7211 */ /* 0x000fe200078e10ff */
[----:B------:R-:W-:Y:S01]  /*1d4b0*/  FFMA.FTZ R81, R80, R81, 0.1716887056827545166 ;  /* 0x3e2fcf2a50517423 */ /* 0x000fe20000010051 */
[----:B------:R-:W-:Y:S02]  /*1d4c0*/  LEA.HI.X.SX32 R193, R77, R0, 0x1, P6 ;  /* 0x000000004dc17211 */ /* 0x000fe400030f0eff */
[----:B------:R-:W-:Y:S01]  /*1d4d0*/  LEA R190, P6, R79, R2, 0x1 ;  /* 0x000000024fbe7211 */ /* 0x000fe200078c08ff */
[----:B------:R-:W-:-:S02]  /*1d4e0*/  IMAD R77, R14, 0x4, R79 ;  /* 0x000000040e4d7824 */ /* 0x000fc400078e024f */
[C---:B------:R-:W-:Y:S01]  /*1d4f0*/  FFMA.FTZ R81, R80.reuse, R81, -0.17900948226451873779 ;  /* 0xbe374e4350517423 */ /* 0x040fe20000010051 */
[----:B------:R-:W-:Y:S02]  /*1d500*/  LEA.HI.X.SX32 R191, R79, R0, 0x1, P6 ;  /* 0x000000004fbf7211 */ /* 0x000fe400030f0eff */
[C---:B------:R-:W-:Y:S01]  /*1d510*/  LEA R188, P6, R77.reuse, R2, 0x1 ;  /* 0x000000024dbc7211 */ /* 0x040fe200078c08ff */
[----:B------:R-:W-:Y:S01]  /*1d520*/  FFMA.FTZ R81, R80, R81, 0.20512372255325317383 ;  /* 0x3e520bf450517423 */ /* 0x000fe20000010051 */
[----:B------:R-:W-:Y:S02]  /*1d530*/  LEA R79, R14, R77, 0x2 ;  /* 0x0000004d0e4f7211 */ /* 0x000fe400078e10ff */
[----:B------:R-:W-:Y:S01]  /*1d540*/  LEA.HI.X.SX32 R189, R77, R0, 0x1, P6 ;  /* 0x000000004dbd7211 */ /* 0x000fe200030f0eff */
[----:B------:R-:W-:Y:S01]  /*1d550*/  FFMA.FTZ R81, R80, R81, -0.24046532809734344482 ;  /* 0xbe763c8b50517423 */ /* 0x000fe20000010051 */
[C---:B------:R-:W-:Y:S02]  /*1d560*/  LEA R186, P6, R79.reuse, R2, 0x1 ;  /* 0x000000024fba7211 */ /* 0x040fe400078c08ff */
[----:B------:R-:W-:Y:S01]  /*1d570*/  LEA R77, R14, R79, 0x2 ;  /* 0x0000004f0e4d7211 */ /* 0x000fe200078e10ff */
[----:B------:R-:W-:Y:S01]  /*1d580*/  FFMA.FTZ R81, R80, R81, 0.28857114911079406738 ;  /* 0x3e93bf9950517423 */ /* 0x000fe20000010051 */
[----:B------:R-:W-:-:S02]  /*1d590*/  LEA.HI.X.SX32 R187, R79, R0, 0x1, P6 ;  /* 0x000000004fbb7211 */ /* 0x000fc400030f0eff */
[C---:B------:R-:W-:Y:S02]  /*1d5a0*/  LEA R184, P6, R77.reuse, R2, 0x1 ;  /* 0x000000024db87211 */ /* 0x040fe400078c08ff */
[----:B------:R-:W-:Y:S01]  /*1d5b0*/  LEA R79, R14, R77, 0x2 ;  /* 0x0000004d0e4f7211 */ /* 0x000fe200078e10ff */
[----:B------:R-:W-:Y:S01]  /*1d5c0*/  FFMA.FTZ R81, R80, R81, -0.36067417263984680176 ;  /* 0xbeb8aa4950517423 */ /* 0x000fe20000010051 */
[----:B-1----:R-:W-:Y:S01]  /*1d5d0*/  STG.E.U16 [R98.64], R128 ;  /* 0x0000008062007986 */ /* 0x002fe2000c101504 */
[----:B------:R-:W-:-:S03]  /*1d5e0*/  LEA.HI.X.SX32 R185, R77, R0, 0x1, P6 ;  /* 0x000000004db97211 */ /* 0x000fc600030f0eff */
[----:B------:R-:W-:Y:S01]  /*1d5f0*/  STG.E.U16 [R96.64], R124 ;  /* 0x0000007c60007986 */ /* 0x000fe2000c101504 */
[C---:B------:R-:W-:Y:S01]  /*1d600*/  LEA R182, P6, R79.reuse, R2, 0x1 ;  /* 0x000000024fb67211 */ /* 0x040fe200078c08ff */
[----:B------:R-:W-:Y:S02]  /*1d610*/  IMAD R77, R14, 0x4, R79 ;  /* 0x000000040e4d7824 */ /* 0x000fe400078e024f */
[----:B------:R-:W1:Y:S01]  /*1d620*/  LDS.128 R96, [R150+0x2800] ;  /* 0x0028000096607984 */ /* 0x000e620000000c00 */
[C---:B------:R-:W-:Y:S01]  /*1d630*/  FFMA.FTZ R81, R80.reuse, R81, 0.48089820146560668945 ;  /* 0x3ef6384a50517423 */ /* 0x040fe20000010051 */
[----:B------:R-:W-:Y:S02]  /*1d640*/  LEA.HI.X.SX32 R183, R79, R0, 0x1, P6 ;  /* 0x000000004fb77211 */ /* 0x000fe400030f0eff */
[----:B--2---:R-:W-:Y:S01]  /*1d650*/  STG.E.U16 [R94.64], R120 ;  /* 0x000000785e007986 */ /* 0x004fe2000c101504 */
[----:B------:R-:W-:Y:S01]  /*1d660*/  FFMA.FTZ R81, R80, R81, -0.72134751081466674805 ;  /* 0xbf38aa3b50517423 */ /* 0x000fe20000010051 */
[----:B------:R-:W-:-:S02]  /*1d670*/  LEA R180, P6, R77, R2, 0x1 ;  /* 0x000000024db47211 */ /* 0x000fc400078c08ff */
[----:B------:R-:W-:Y:S01]  /*1d680*/  STG.E.U16 [R92.64], R116 ;  /* 0x000000745c007986 */ /* 0x000fe2000c101504 */
[----:B------:R-:W-:-:S03]  /*1d690*/  LEA R153, R14, R77, 0x2 ;  /* 0x0000004d0e997211 */ /* 0x000fc600078e10ff */
[----:B------:R-:W2:Y:S01]  /*1d6a0*/  LDS.128 R92, [R151+0x2800] ;  /* 0x00280000975c7984 */ /* 0x000ea20000000c00 */
[----:B------:R-:W-:Y:S01]  /*1d6b0*/  FMUL R81, R80, R81 ;  /* 0x0000005150517220 */ /* 0x000fe20000400000 */
[----:B------:R-:W-:Y:S02]  /*1d6c0*/  LEA.HI.X.SX32 R181, R77, R0, 0x1, P6 ;  /* 0x000000004db57211 */ /* 0x000fe400030f0eff */
[C---:B------:R-:W-:Y:S01]  /*1d6d0*/  LEA R178, P6, R153.reuse, R2, 0x1 ;  /* 0x0000000299b27211 */ /* 0x040fe200078c08ff */
[----:B---3--:R-:W-:Y:S01]  /*1d6e0*/  STG.E.U16 [R86.64], R112 ;  /* 0x0000007056007986 */ /* 0x008fe2000c101504 */
[----:B------:R-:W-:Y:S01]  /*1d6f0*/  LEA R155, R14, R153, 0x2 ;  /* 0x000000990e9b7211 */ /* 0x000fe200078e10ff */
[----:B------:R-:W-:Y:S01]  /*1d700*/  FMUL R81, R80, R81 ;  /* 0x0000005150517220 */ /* 0x000fe20000400000 */
[----:B------:R-:W-:Y:S01]  /*1d710*/  LEA.HI.X.SX32 R179, R153, R0, 0x1, P6 ;  /* 0x0000000099b37211 */ /* 0x000fe200030f0eff */
[----:B------:R-:W-:Y:S01]  /*1d720*/  STG.E.U16 [R84.64], R108 ;  /* 0x0000006c54007986 */ /* 0x000fe2000c101504 */
[----:B------:R-:W-:Y:S01]  /*1d730*/  IMAD.SHL.U32 R76, R175, 0x10, RZ ;  /* 0x00000010af4c7824 */ /* 0x000fe200078e00ff */
[----:B------:R-:W-:-:S02]  /*1d740*/  LEA R176, P6, R155, R2, 0x1 ;  /* 0x000000029bb07211 */ /* 0x000fc400078c08ff */
[----:B------:R-:W3:Y:S01]  /*1d750*/  LDS.128 R84, [R151+0x3000] ;  /* 0x0030000097547984 */ /* 0x000ee20000000c00 */
[----:B------:R-:W-:Y:S01]  /*1d760*/  LEA R153, R14, R155, 0x2 ;  /* 0x0000009b0e997211 */ /* 0x000fe200078e10ff */
[----:B------:R-:W-:Y:S01]  /*1d770*/  FFMA.FTZ R242, R80, 1.4426950216293334961, R81 ;  /* 0x3fb8aa3b50f27823 */ /* 0x000fe20000010051 */
[----:B------:R-:W-:Y:S01]  /*1d780*/  LOP3.LUT R76, R76, 0x70, RZ, 0xc0, !PT ;  /* 0x000000704c4c7812 */ /* 0x000fe200078ec0ff */
[----:B------:R-:W1:Y:S01]  /*1d790*/  LDS.128 R80, [R150+0x3800] ;  /* 0x0038000096507984 */ /* 0x000e620000000c00 */
[----:B------:R-:W-:Y:S02]  /*1d7a0*/  LOP3.LUT R233, R248, 0x80, RZ, 0xc0, !PT ;  /* 0x00000080f8e97812 */ /* 0x000fe400078ec0ff */
[----:B------:R-:W-:Y:S01]  /*1d7b0*/  LEA.HI.X.SX32 R177, R155, R0, 0x1, P6 ;  /* 0x000000009bb17211 */ /* 0x000fe200030f0eff */
[----:B----4-:R4:W-:Y:S01]  /*1d7c0*/  STG.E.U16 [R148.64], R104 ;  /* 0x0000006894007986 */ /* 0x0109e2000c101504 */
[----:B------:R-:W-:Y:S01]  /*1d7d0*/  LEA R174, P6, R153, R2, 0x1 ;  /* 0x0000000299ae7211 */ /* 0x000fe200078c08ff */
[----:B------:R-:W-:-:S02]  /*1d7e0*/  IMAD.IADD R233, R76, 0x1, R233 ;  /* 0x000000014ce97824 */ /* 0x000fc400078e02e9 */
[----:B------:R0:W3:Y:S01]  /*1d7f0*/  LDS.128 R76, [R151+0x3800] ;  /* 0x00380000974c7984 */ /* 0x0000e20000000c00 */
[----:B------:R-:W-:Y:S01]  /*1d800*/  LEA.HI.X.SX32 R175, R153, R0, 0x1, P6 ;  /* 0x0000000099af7211 */ /* 0x000fe200030f0eff */
[----:B----4-:R-:W-:-:S05]  /*1d810*/  IMAD R149, R14, 0x4, R153 ;  /* 0x000000040e957824 */ /* 0x010fca00078e0299 */
[C---:B------:R-:W-:Y:S02]  /*1d820*/  LEA R172, P6, R149.reuse, R2, 0x1 ;  /* 0x0000000295ac7211 */ /* 0x040fe400078c08ff */
[----:B0-----:R-:W-:Y:S01]  /*1d830*/  LEA R151, R14, R149, 0x2 ;  /* 0x000000950e977211 */ /* 0x001fe200078e10ff */
[----:B------:R0:W-:Y:S01]  /*1d840*/  STG.E.U16 [R146.64], R136 ;  /* 0x0000008892007986 */ /* 0x0001e2000c101504 */
[----:B------:R-:W-:Y:S02]  /*1d850*/  LEA.HI.X.SX32 R173, R149, R0, 0x1, P6 ;  /* 0x0000000095ad7211 */ /* 0x000fe400030f0eff */
[C---:B------:R-:W-:Y:S01]  /*1d860*/  LEA R170, P6, R151.reuse, R2, 0x1 ;  /* 0x0000000297aa7211 */ /* 0x040fe200078c08ff */
[----:B------:R4:W-:Y:S03]  /*1d870*/  STG.E.U16 [R144.64], R100 ;  /* 0x0000006490007986 */ /* 0x0009e6000c101504 */
[----:B------:R-:W-:-:S02]  /*1d880*/  LEA.HI.X.SX32 R171, R151, R0, 0x1, P6 ;  /* 0x0000000097ab7211 */ /* 0x000fc400030f0eff */
[----:B0-----:R-:W-:-:S04]  /*1d890*/  LEA R147, R14, R151, 0x2 ;  /* 0x000000970e937211 */ /* 0x001fc800078e10ff */
[C---:B------:R-:W-:Y:S02]  /*1d8a0*/  LEA R168, P6, R147.reuse, R2, 0x1 ;  /* 0x0000000293a87211 */ /* 0x040fe400078c08ff */
[C---:B----4-:R-:W-:Y:S01]  /*1d8b0*/  LEA R145, R14.reuse, R147, 0x2 ;  /* 0x000000930e917211 */ /* 0x050fe200078e10ff */
[----:B-1----:R0:W-:Y:S01]  /*1d8c0*/  STG.E.U16 [R142.64], R96 ;  /* 0x000000608e007986 */ /* 0x0021e2000c101504 */
[----:B------:R-:W-:Y:S02]  /*1d8d0*/  LEA.HI.X.SX32 R169, R147, R0, 0x1, P6 ;  /* 0x0000000093a97211 */ /* 0x000fe400030f0eff */
[C---:B------:R-:W-:Y:S01]  /*1d8e0*/  LEA R166, P6, R145.reuse, R2, 0x1 ;  /* 0x0000000291a67211 */ /* 0x040fe200078c08ff */
[----:B--2---:R1:W-:Y:S03]  /*1d8f0*/  STG.E.U16 [R140.64], R92 ;  /* 0x0000005c8c007986 */ /* 0x0043e6000c101504 */
[----:B------:R-:W-:Y:S01]  /*1d900*/  LEA.HI.X.SX32 R167, R145, R0, 0x1, P6 ;  /* 0x0000000091a77211 */ /* 0x000fe200030f0eff */
[----:B0-----:R-:W-:-:S05]  /*1d910*/  IMAD R143, R14, 0x4, R145 ;  /* 0x000000040e8f7824 */ /* 0x001fca00078e0291 */
[C---:B------:R-:W-:Y:S02]  /*1d920*/  LEA R164, P6, R143.reuse, R2, 0x1 ;  /* 0x000000028fa47211 */ /* 0x040fe400078c08ff */
[----:B-1----:R-:W-:Y:S01]  /*1d930*/  LEA R141, R14, R143, 0x2 ;  /* 0x0000008f0e8d7211 */ /* 0x002fe200078e10ff */
[----:B------:R0:W-:Y:S01]  /*1d940*/  STG.E.U16 [R74.64], R88 ;  /* 0x000000584a007986 */ /* 0x0001e2000c101504 */
[----:B------:R-:W-:Y:S02]  /*1d950*/  LEA.HI.X.SX32 R165, R143, R0, 0x1, P6 ;  /* 0x000000008fa57211 */ /* 0x000fe400030f0eff */
[C---:B------:R-:W-:Y:S01]  /*1d960*/  LEA R162, P6, R141.reuse, R2, 0x1 ;  /* 0x000000028da27211 */ /* 0x040fe200078c08ff */
[----:B---3--:R1:W-:Y:S03]  /*1d970*/  STG.E.U16 [R72.64], R84 ;  /* 0x0000005448007986 */ /* 0x0083e6000c101504 */
[----:B------:R-:W-:-:S02]  /*1d980*/  LEA.HI.X.SX32 R163, R141, R0, 0x1, P6 ;  /* 0x000000008da37211 */ /* 0x000fc400030f0eff */
[----:B0-----:R-:W-:-:S04]  /*1d990*/  LEA R75, R14, R141, 0x2 ;  /* 0x0000008d0e4b7211 */ /* 0x001fc800078e10ff */
[C---:B------:R-:W-:Y:S02]  /*1d9a0*/  LEA R160, P6, R75.reuse, R2, 0x1 ;  /* 0x000000024ba07211 */ /* 0x040fe400078c08ff */
[----:B-1----:R-:W-:Y:S01]  /*1d9b0*/  LEA R73, R14, R75, 0x2 ;  /* 0x0000004b0e497211 */ /* 0x002fe200078e10ff */
[----:B------:R0:W-:Y:S01]  /*1d9c0*/  STG.E.U16 [R70.64], R80 ;  /* 0x0000005046007986 */ /* 0x0001e2000c101504 */
[----:B------:R-:W-:Y:S02]  /*1d9d0*/  LEA.HI.X.SX32 R161, R75, R0, 0x1, P6 ;  /* 0x000000004ba17211 */ /* 0x000fe400030f0eff */
[C---:B------:R-:W-:Y:S01]  /*1d9e0*/  LEA R158, P6, R73.reuse, R2, 0x1 ;  /* 0x00000002499e7211 */ /* 0x040fe200078c08ff */
[----:B------:R1:W-:Y:S01]  /*1d9f0*/  STG.E.U16 [R68.64], R76 ;  /* 0x0000004c44007986 */ /* 0x0003e2000c101504 */
[----:B------:R-:W-:Y:S02]  /*1da00*/  PRMT R132, R132, 0x7632, R132 ;  /* 0x0000763284847816 */ /* 0x000fe40000000084 */
[----:B------:R-:W-:Y:S01]  /*1da10*/  LEA.HI.X.SX32 R159, R73, R0, 0x1, P6 ;  /* 0x00000000499f7211 */ /* 0x000fe200030f0eff */
[----:B0-----:R-:W-:-:S05]  /*1da20*/  IMAD R71, R14, 0x4, R73 ;  /* 0x000000040e477824 */ /* 0x001fca00078e0249 */
[C---:B------:R-:W-:Y:S02]  /*1da30*/  LEA R156, P6, R71.reuse, R2, 0x1 ;  /* 0x00000002479c7211 */ /* 0x040fe400078c08ff */
[----:B-1----:R-:W-:Y:S01]  /*1da40*/  LEA R69, R14, R71, 0x2 ;  /* 0x000000470e457211 */ /* 0x002fe200078e10ff */
[----:B------:R0:W-:Y:S01]  /*1da50*/  STG.E.U16 [R66.64], R132 ;  /* 0x0000008442007986 */ /* 0x0001e2000c101504 */
[----:B------:R-:W-:Y:S02]  /*1da60*/  LEA.HI.X.SX32 R157, R71, R0, 0x1, P6 ;  /* 0x00000000479d7211 */ /* 0x000fe400030f0eff */
[C---:B------:R-:W-:Y:S02]  /*1da70*/  LEA R154, P6, R69.reuse, R2, 0x1 ;  /* 0x00000002459a7211 */ /* 0x040fe400078c08ff */
[----:B------:R-:W-:Y:S02]  /*1da80*/  PRMT R128, R128, 0x7632, R128 ;  /* 0x0000763280807816 */ /* 0x000fe40000000080 */
[----:B------:R-:W-:-:S02]  /*1da90*/  LEA.HI.X.SX32 R155, R69, R0, 0x1, P6 ;  /* 0x00000000459b7211 */ /* 0x000fc400030f0eff */
[C---:B0-----:R-:W-:Y:S01]  /*1daa0*/  LEA R67, R14.reuse, R69, 0x2 ;  /* 0x000000450e437211 */ /* 0x041fe200078e10ff */
[----:B------:R-:W2:Y:S03]  /*1dab0*/  LDL.LU R132, [R1+0x8] ;  /* 0x0000080001847983 */ /* 0x000ea60000300800 */
[C---:B------:R-:W-:Y:S02]  /*1dac0*/  LEA R152, P6, R67.reuse, R2, 0x1 ;  /* 0x0000000243987211 */ /* 0x040fe400078c08ff */
[----:B------:R-:W-:Y:S01]  /*1dad0*/  LEA R69, R14, R67, 0x2 ;  /* 0x000000430e457211 */ /* 0x000fe200078e10ff */
[----:B------:R0:W-:Y:S01]  /*1dae0*/  STG.E.U16 [R64.64], R128 ;  /* 0x0000008040007986 */ /* 0x0001e2000c101504 */
[----:B------:R-:W-:Y:S02]  /*1daf0*/  LEA.HI.X.SX32 R153, R67, R0, 0x1, P6 ;  /* 0x0000000043997211 */ /* 0x000fe400030f0eff */
[----:B------:R-:W-:-:S02]  /*1db00*/  PRMT R124, R124, 0x7632, R124 ;  /* 0x000076327c7c7816 */ /* 0x000fc4000000007c */
[----:B------:R-:W-:Y:S01]  /*1db10*/  LEA R150, P6, R69, R2, 0x1 ;  /* 0x0000000245967211 */ /* 0x000fe200078c08ff */
[----:B0-----:R-:W-:-:S03]  /*1db20*/  IMAD R65, R14, 0x4, R69 ;  /* 0x000000040e417824 */ /* 0x001fc600078e0245 */
[----:B------:R-:W-:Y:S01]  /*1db30*/  LEA.HI.X.SX32 R151, R69, R0, 0x1, P6 ;  /* 0x0000000045977211 */ /* 0x000fe200030f0eff */
[----:B------:R0:W-:Y:S01]  /*1db40*/  STG.E.U16 [R62.64], R124 ;  /* 0x0000007c3e007986 */ /* 0x0001e2000c101504 */
[----:B------:R-:W-:-:S03]  /*1db50*/  LEA R148, P6, R65, R2, 0x1 ;  /* 0x0000000241947211 */ /* 0x000fc600078c08ff */
[----:B------:R-:W3:Y:S01]  /*1db60*/  LDL.LU R128, [R1+0xc] ;  /* 0x00000c0001807983 */ /* 0x000ee20000300800 */
[----:B------:R-:W-:Y:S02]  /*1db70*/  PRMT R120, R120, 0x7632, R120 ;  /* 0x0000763278787816 */ /* 0x000fe40000000078 */
[----:B------:R-:W-:Y:S02]  /*1db80*/  LEA.HI.X.SX32 R149, R65, R0, 0x1, P6 ;  /* 0x0000000041957211 */ /* 0x000fe400030f0eff */
[C---:B0-----:R-:W-:Y:S01]  /*1db90*/  LEA R63, R14.reuse, R65, 0x2 ;  /* 0x000000410e3f7211 */ /* 0x041fe200078e10ff */
[----:B------:R-:W4:Y:S03]  /*1dba0*/  LDL.LU R124, [R1+0x10] ;  /* 0x00001000017c7983 */ /* 0x000f260000300800 */
[----:B------:R-:W-:Y:S02]  /*1dbb0*/  LEA R146, P6, R63, R2, 0x1 ;  /* 0x000000023f927211 */ /* 0x000fe400078c08ff */
[----:B------:R-:W-:Y:S01]  /*1dbc0*/  LEA R65, R14, R63, 0x2 ;  /* 0x0000003f0e417211 */ /* 0x000fe200078e10ff */
[----:B------:R0:W-:Y:S01]  /*1dbd0*/  STG.E.U16 [R60.64], R120 ;  /* 0x000000783c007986 */ /* 0x0001e2000c101504 */
[----:B------:R-:W-:-:S02]  /*1dbe0*/  PRMT R116, R116, 0x7632, R116 ;  /* 0x0000763274747816 */ /* 0x000fc40000000074 */
[----:B------:R-:W-:Y:S02]  /*1dbf0*/  LEA.HI.X.SX32 R147, R63, R0, 0x1, P6 ;  /* 0x000000003f937211 */ /* 0x000fe400030f0eff */
[----:B------:R-:W-:Y:S01]  /*1dc00*/  LEA R144, P6, R65, R2, 0x1 ;  /* 0x0000000241907211 */ /* 0x000fe200078c08ff */
[----:B------:R1:W-:Y:S01]  /*1dc10*/  STG.E.U16 [R58.64], R116 ;  /* 0x000000743a007986 */ /* 0x0003e2000c101504 */
[----:B0-----:R-:W-:-:S03]  /*1dc20*/  LEA R61, R14, R65, 0x2 ;  /* 0x000000410e3d7211 */ /* 0x001fc600078e10ff */
[----:B------:R-:W2:Y:S01]  /*1dc30*/  LDL.LU R120, [R1+0x14] ;  /* 0x0000140001787983 */ /* 0x000ea20000300800 */
[----:B------:R-:W-:Y:S02]  /*1dc40*/  LEA.HI.X.SX32 R145, R65, R0, 0x1, P6 ;  /* 0x0000000041917211 */ /* 0x000fe400030f0eff */
[C---:B------:R-:W-:Y:S01]  /*1dc50*/  LEA R142, P6, R61.reuse, R2, 0x1 ;  /* 0x000000023d8e7211 */ /* 0x040fe200078c08ff */
[----:B-1----:R-:W-:Y:S01]  /*1dc60*/  IMAD R59, R14, 0x4, R61 ;  /* 0x000000040e3b7824 */ /* 0x002fe200078e023d */
[----:B------:R-:W-:Y:S02]  /*1dc70*/  PRMT R112, R112, 0x7632, R112 ;  /* 0x0000763270707816 */ /* 0x000fe40000000070 */
[----:B------:R-:W-:Y:S02]  /*1dc80*/  LEA.HI.X.SX32 R143, R61, R0, 0x1, P6 ;  /* 0x000000003d8f7211 */ /* 0x000fe400030f0eff */
[----:B------:R-:W-:Y:S02]  /*1dc90*/  LEA R140, P6, R59, R2, 0x1 ;  /* 0x000000023b8c7211 */ /* 0x000fe400078c08ff */
[----:B------:R-:W-:Y:S01]  /*1dca0*/  LEA R61, R14, R59, 0x2 ;  /* 0x0000003b0e3d7211 */ /* 0x000fe200078e10ff */
[----:B------:R0:W-:Y:S01]  /*1dcb0*/  STG.E.U16 [R56.64], R112 ;  /* 0x0000007038007986 */ /* 0x0001e2000c101504 */
[----:B------:R-:W-:-:S02]  /*1dcc0*/  PRMT R108, R108, 0x7632, R108 ;  /* 0x000076326c6c7816 */ /* 0x000fc4000000006c */
[----:B------:R-:W-:Y:S02]  /*1dcd0*/  LEA.HI.X.SX32 R141, R59, R0, 0x1, P6 ;  /* 0x000000003b8d7211 */ /* 0x000fe400030f0eff */
[C---:B------:R-:W-:Y:S01]  /*1dce0*/  LEA R74, P6, R61.reuse, R2, 0x1 ;  /* 0x000000023d4a7211 */ /* 0x040fe200078c08ff */
[----:B------:R1:W-:Y:S03]  /*1dcf0*/  STG.E.U16 [R54.64], R108 ;  /* 0x0000006c36007986 */ /* 0x0003e6000c101504 */
[----:B------:R-:W-:Y:S02]  /*1dd00*/  LEA.HI.X.SX32 R75, R61, R0, 0x1, P6 ;  /* 0x000000003d4b7211 */ /* 0x000fe400030f0eff */
[----:B0-----:R-:W-:-:S04]  /*1dd10*/  LEA R57, R14, R61, 0x2 ;  /* 0x0000003d0e397211 */ /* 0x001fc800078e10ff */
[C---:B------:R-:W-:Y:S02]  /*1dd20*/  LEA R68, P6, R57.reuse, R2, 0x1 ;  /* 0x0000000239447211 */ /* 0x040fe400078c08ff */
[----:B-1----:R-:W-:Y:S02]  /*1dd30*/  LEA R55, R14, R57, 0x2 ;  /* 0x000000390e377211 */ /* 0x002fe400078e10ff */
[----:B------:R-:W-:Y:S02]  /*1dd40*/  LEA.HI.X.SX32 R69, R57, R0, 0x1, P6 ;  /* 0x0000000039457211 */ /* 0x000fe400030f0eff */
[----:B------:R-:W-:Y:S01]  /*1dd50*/  PRMT R104, R104, 0x7632, R104 ;  /* 0x0000763268687816 */ /* 0x000fe20000000068 */
[----:B------:R-:W-:Y:S01]  /*1dd60*/  IMAD R57, R14, 0x4, R55 ;  /* 0x000000040e397824 */ /* 0x000fe200078e0237 */
[C---:B------:R-:W-:Y:S02]  /*1dd70*/  LEA R72, P6, R55.reuse, R2, 0x1 ;  /* 0x0000000237487211 */ /* 0x040fe400078c08ff */
[----:B------:R-:W-:Y:S01]  /*1dd80*/  PRMT R136, R136, 0x7632, R136 ;  /* 0x0000763288887816 */ /* 0x000fe20000000088 */
[----:B------:R0:W-:Y:S01]  /*1dd90*/  STG.E.U16 [R52.64], R104 ;  /* 0x0000006834007986 */ /* 0x0001e2000c101504 */
[----:B------:R-:W-:-:S02]  /*1dda0*/  LEA.HI.X.SX32 R73, R55, R0, 0x1, P6 ;  /* 0x0000000037497211 */ /* 0x000fc400030f0eff */
[C---:B------:R-:W-:Y:S01]  /*1ddb0*/  LEA R70, P6, R57.reuse, R2, 0x1 ;  /* 0x0000000239467211 */ /* 0x040fe200078c08ff */
[----:B------:R1:W-:Y:S03]  /*1ddc0*/  STG.E.U16 [R50.64], R136 ;  /* 0x0000008832007986 */ /* 0x0003e6000c101504 */
[----:B------:R-:W-:Y:S02]  /*1ddd0*/  LEA.HI.X.SX32 R71, R57, R0, 0x1, P6 ;  /* 0x0000000039477211 */ /* 0x000fe400030f0eff */
[----:B0-----:R-:W-:-:S04]  /*1dde0*/  LEA R53, R14, R57, 0x2 ;  /* 0x000000390e357211 */ /* 0x001fc800078e10ff */
[C---:B------:R-:W-:Y:S01]  /*1ddf0*/  LEA R64, P6, R53.reuse, R2, 0x1 ;  /* 0x0000000235407211 */ /* 0x040fe200078c08ff */
[----:B-1----:R-:W2:Y:S01]  /*1de00*/  LDL.LU R136, [R1+0x18] ;  /* 0x0000180001887983 */ /* 0x002ea20000300800 */
[----:B------:R-:W-:Y:S02]  /*1de10*/  LEA R51, R14, R53, 0x2 ;  /* 0x000000350e337211 */ /* 0x000fe400078e10ff */
[----:B------:R-:W-:Y:S02]  /*1de20*/  PRMT R100, R100, 0x7632, R100 ;  /* 0x0000763264647816 */ /* 0x000fe40000000064 */
[----:B------:R-:W-:Y:S02]  /*1de30*/  LEA.HI.X.SX32 R65, R53, R0, 0x1, P6 ;  /* 0x0000000035417211 */ /* 0x000fe400030f0eff */
[C---:B------:R-:W-:Y:S02]  /*1de40*/  LEA R60, P6, R51.reuse, R2, 0x1 ;  /* 0x00000002333c7211 */ /* 0x040fe400078c08ff */
[----:B------:R-:W-:Y:S01]  /*1de50*/  LEA R53, R14, R51, 0x2 ;  /* 0x000000330e357211 */ /* 0x000fe200078e10ff */
[----:B------:R0:W-:Y:S01]  /*1de60*/  STG.E.U16 [R48.64], R100 ;  /* 0x0000006430007986 */ /* 0x0001e2000c101504 */
[----:B------:R-:W-:-:S02]  /*1de70*/  LEA.HI.X.SX32 R61, R51, R0, 0x1, P6 ;  /* 0x00000000333d7211 */ /* 0x000fc400030f0eff */
[----:B------:R-:W-:Y:S02]  /*1de80*/  PRMT R96, R96, 0x7632, R96 ;  /* 0x0000763260607816 */ /* 0x000fe40000000060 */
[----:B------:R-:W-:Y:S01]  /*1de90*/  LEA R56, P6, R53, R2, 0x1 ;  /* 0x0000000235387211 */ /* 0x000fe200078c08ff */
[----:B0-----:R-:W-:-:S03]  /*1dea0*/  IMAD R49, R14, 0x4, R53 ;  /* 0x000000040e317824 */ /* 0x001fc600078e0235 */
[----:B------:R-:W-:Y:S01]  /*1deb0*/  LEA.HI.X.SX32 R57, R53, R0, 0x1, P6 ;  /* 0x0000000035397211 */ /* 0x000fe200030f0eff */
[----:B------:R0:W-:Y:S01]  /*1dec0*/  STG.E.U16 [R46.64], R96 ;  /* 0x000000602e007986 */ /* 0x0001e2000c101504 */
[C---:B------:R-:W-:Y:S02]  /*1ded0*/  LEA R52, P6, R49.reuse, R2, 0x1 ;  /* 0x0000000231347211 */ /* 0x040fe400078c08ff */
[----:B------:R-:W-:Y:S02]  /*1dee0*/  PRMT R92, R92, 0x7632, R92 ;  /* 0x000076325c5c7816 */ /* 0x000fe4000000005c */
[----:B------:R-:W-:Y:S02]  /*1def0*/  LEA.HI.X.SX32 R53, R49, R0, 0x1, P6 ;  /* 0x0000000031357211 */ /* 0x000fe400030f0eff */
[----:B0-----:R-:W-:Y:S01]  /*1df00*/  LEA R47, R14, R49, 0x2 ;  /* 0x000000310e2f7211 */ /* 0x001fe200078e10ff */
[----:B------:R-:W2:Y:S03]  /*1df10*/  LDL.LU R96, [R1+0x1c] ;  /* 0x00001c0001607983 */ /* 0x000ea60000300800 */
[----:B------:R-:W-:-:S02]  /*1df20*/  LEA R48, P6, R47, R2, 0x1 ;  /* 0x000000022f307211 */ /* 0x000fc400078c08ff */
[----:B------:R-:W-:Y:S01]  /*1df30*/  LEA R51, R14, R47, 0x2 ;  /* 0x0000002f0e337211 */ /* 0x000fe200078e10ff */
[----:B------:R0:W-:Y:S01]  /*1df40*/  STG.E.U16 [R44.64], R92 ;  /* 0x0000005c2c007986 */ /* 0x0001e2000c101504 */
[----:B------:R-:W-:Y:S02]  /*1df50*/  PRMT R88, R88, 0x7632, R88 ;  /* 0x0000763258587816 */ /* 0x000fe40000000058 */
[----:B------:R-:W-:Y:S02]  /*1df60*/  LEA.HI.X.SX32 R49, R47, R0, 0x1, P6 ;  /* 0x000000002f317211 */ /* 0x000fe400030f0eff */
[----:B------:R-:W-:Y:S01]  /*1df70*/  LEA R47, R14, R51, 0x2 ;  /* 0x000000330e2f7211 */ /* 0x000fe200078e10ff */
[----:B------:R1:W-:Y:S01]  /*1df80*/  STG.E.U16 [R40.64], R88 ;  /* 0x0000005828007986 */ /* 0x0003e2000c101504 */
[----:B------:R-:W-:Y:S02]  /*1df90*/  PRMT R84, R84, 0x7632, R84 ;  /* 0x0000763254547816 */ /* 0x000fe40000000054 */
[----:B0-----:R-:W-:-:S04]  /*1dfa0*/  LEA R44, P6, R51, R2, 0x1 ;  /* 0x00000002332c7211 */ /* 0x001fc800078c08ff */
[----:B------:R-:W-:Y:S01]  /*1dfb0*/  LEA.HI.X.SX32 R45, R51, R0, 0x1, P6 ;  /* 0x00000000332d7211 */ /* 0x000fe200030f0eff */
[----:B------:R-:W-:Y:S01]  /*1dfc0*/  IMAD R51, R14, 0x4, R47 ;  /* 0x000000040e337824 */ /* 0x000fe200078e022f */
[C---:B-1----:R-:W-:Y:S01]  /*1dfd0*/  LEA R40, P6, R47.reuse, R2, 0x1 ;  /* 0x000000022f287211 */ /* 0x042fe200078c08ff */
[----:B------:R0:W-:Y:S01]  /*1dfe0*/  STG.E.U16 [R36.64], R84 ;  /* 0x0000005424007986 */ /* 0x0001e2000c101504 */
[----:B------:R-:W-:Y:S02]  /*1dff0*/  PRMT R80, R80, 0x7632, R80 ;  /* 0x0000763250507816 */ /* 0x000fe40000000050 */
[----:B------:R-:W-:Y:S02]  /*1e000*/  LEA.HI.X.SX32 R41, R47, R0, 0x1, P6 ;  /* 0x000000002f297211 */ /* 0x000fe400030f0eff */
[----:B------:R-:W-:Y:S01]  /*1e010*/  LEA R47, R14, R51, 0x2 ;  /* 0x000000330e2f7211 */ /* 0x000fe200078e10ff */
[----:B------:R1:W-:Y:S01]  /*1e020*/  STG.E.U16 [R32.64], R80 ;  /* 0x0000005020007986 */ /* 0x0003e2000c101504 */
[----:B------:R-:W-:-:S02]  /*1e030*/  PRMT R76, R76, 0x7632, R76 ;  /* 0x000076324c4c7816 */ /* 0x000fc4000000004c */
[----:B0-----:R-:W-:-:S04]  /*1e040*/  LEA R36, P6, R51, R2, 0x1 ;  /* 0x0000000233247211 */ /* 0x001fc800078c08ff */
[----:B------:R-:W-:Y:S02]  /*1e050*/  LEA.HI.X.SX32 R37, R51, R0, 0x1, P6 ;  /* 0x0000000033257211 */ /* 0x000fe400030f0eff */
[C---:B-1----:R-:W-:Y:S02]  /*1e060*/  LEA R32, P6, R47.reuse, R2, 0x1 ;  /* 0x000000022f207211 */ /* 0x042fe400078c08ff */
[C---:B------:R-:W-:Y:S01]  /*1e070*/  LEA R51, R14.reuse, R47, 0x2 ;  /* 0x0000002f0e337211 */ /* 0x040fe200078e10ff */
[----:B------:R0:W-:Y:S01]  /*1e080*/  STG.E.U16 [R28.64], R76 ;  /* 0x0000004c1c007986 */ /* 0x0001e2000c101504 */
[----:B------:R-:W-:Y:S02]  /*1e090*/  LEA.HI.X.SX32 R33, R47, R0, 0x1, P6 ;  /* 0x000000002f217211 */ /* 0x000fe400030f0eff */
[----:B------:R-:W-:Y:S01]  /*1e0a0*/  LEA R47, R14, R51, 0x2 ;  /* 0x000000330e2f7211 */ /* 0x000fe200078e10ff */
[----:B------:R1:W-:Y:S01]  /*1e0b0*/  STG.E.U16 [R24.64], R133 ;  /* 0x0000008518007986 */ /* 0x0003e2000c101504 */
[----:B0-----:R-:W-:-:S04]  /*1e0c0*/  LEA R28, P6, R51, R2, 0x1 ;  /* 0x00000002331c7211 */ /* 0x001fc800078c08ff */
[----:B------:R-:W-:Y:S01]  /*1e0d0*/  LEA.HI.X.SX32 R29, R51, R0, 0x1, P6 ;  /* 0x00000000331d7211 */ /* 0x000fe200030f0eff */
[C---:B------:R-:W-:Y:S01]  /*1e0e0*/  IMAD R51, R14.reuse, 0x4, R47 ;  /* 0x000000040e337824 */ /* 0x040fe200078e022f */
[C---:B-1----:R-:W-:Y:S01]  /*1e0f0*/  LEA R24, P6, R47.reuse, R2, 0x1 ;  /* 0x000000022f187211 */ /* 0x042fe200078c08ff */
[----:B------:R0:W-:Y:S03]  /*1e100*/  STG.E.U16 [R20.64], R129 ;  /* 0x0000008114007986 */ /* 0x0001e6000c101504 */
[----:B------:R-:W-:Y:S02]  /*1e110*/  LEA.HI.X.SX32 R25, R47, R0, 0x1, P6 ;  /* 0x000000002f197211 */ /* 0x000fe400030f0eff */
[----:B------:R-:W-:Y:S01]  /*1e120*/  LEA R47, R14, R51, 0x2 ;  /* 0x000000330e2f7211 */ /* 0x000fe200078e10ff */
[----:B------:R1:W-:Y:S01]  /*1e130*/  STG.E.U16 [R16.64], R125 ;  /* 0x0000007d10007986 */ /* 0x0003e2000c101504 */
        /* <DEDUP_REMOVED lines=13> */
[C---:B------:R-:W-:Y:S02]  /*1e210*/  LEA R55, R14.reuse, R51, 0x2 ;  /* 0x000000330e377211 */ /* 0x040fe400078e10ff */
[----:B------:R-:W-:Y:S02]  /*1e220*/  LEA.HI.X.SX32 R11, R47, R0, 0x1, P6 ;  /* 0x000000002f0b7211 */ /* 0x000fe400030f0eff */
[----:B------:R-:W-:-:S02]  /*1e230*/  LEA R47, R14, R55, 0x2 ;  /* 0x000000370e2f7211 */ /* 0x000fc400078e10ff */
[----:B0-----:R-:W-:-:S04]  /*1e240*/  LEA R8, P6, R51, R2, 0x1 ;  /* 0x0000000233087211 */ /* 0x001fc800078c08ff */
[----:B------:R-:W-:Y:S02]  /*1e250*/  LEA.HI.X.SX32 R9, R51, R0, 0x1, P6 ;  /* 0x0000000033097211 */ /* 0x000fe400030f0eff */
[C---:B------:R-:W-:Y:S02]  /*1e260*/  LEA R66, P6, R55.reuse, R2, 0x1 ;  /* 0x0000000237427211 */ /* 0x040fe400078c08ff */
[----:B------:R-:W-:Y:S02]  /*1e270*/  LEA R51, R14, R47, 0x2 ;  /* 0x0000002f0e337211 */ /* 0x000fe400078e10ff */
[----:B------:R-:W-:-:S03]  /*1e280*/  LEA.HI.X.SX32 R67, R55, R0, 0x1, P6 ;  /* 0x0000000037437211 */ /* 0x000fc600030f0eff */
[C---:B------:R-:W-:Y:S01]  /*1e290*/  IMAD R55, R14.reuse, 0x4, R51 ;  /* 0x000000040e377824 */ /* 0x040fe200078e0233 */
[----:B------:R0:W-:Y:S04]  /*1e2a0*/  STG.E.U16 [R42.64], R109 ;  /* 0x0000006d2a007986 */ /* 0x0001e8000c101504 */
[C---:B------:R-:W-:Y:S01]  /*1e2b0*/  LEA R245, R14.reuse, R55, 0x2 ;  /* 0x000000370ef57211 */ /* 0x040fe200078e10ff */
[----:B------:R1:W-:Y:S03]  /*1e2c0*/  STG.E.U16 [R38.64], R105 ;  /* 0x0000006926007986 */ /* 0x0003e6000c101504 */
[C---:B0-----:R-:W-:Y:S01]  /*1e2d0*/  LEA R43, R14.reuse, R245, 0x2 ;  /* 0x000000f50e2b7211 */ /* 0x041fe200078e10ff */
[----:B------:R0:W-:Y:S03]  /*1e2e0*/  STG.E.U16 [R34.64], R137 ;  /* 0x0000008922007986 */ /* 0x0001e6000c101504 */
[----:B-1----:R-:W-:-:S02]  /*1e2f0*/  LEA R39, R14, R43, 0x2 ;  /* 0x0000002b0e277211 */ /* 0x002fc400078e10ff */
[----:B------:R-:W-:-:S03]  /*1e300*/  LEA R62, P6, R47, R2, 0x1 ;  /* 0x000000022f3e7211 */ /* 0x000fc600078c08ff */
[C---:B0-----:R-:W-:Y:S01]  /*1e310*/  IMAD R35, R14.reuse, 0x4, R39 ;  /* 0x000000040e237824 */ /* 0x041fe200078e0227 */
[----:B------:R-:W-:Y:S02]  /*1e320*/  LEA.HI.X.SX32 R63, R47, R0, 0x1, P6 ;  /* 0x000000002f3f7211 */ /* 0x000fe400030f0eff */
[C---:B------:R-:W-:Y:S02]  /*1e330*/  LEA R58, P6, R51.reuse, R2, 0x1 ;  /* 0x00000002333a7211 */ /* 0x040fe400078c08ff */
[----:B------:R-:W-:Y:S01]  /*1e340*/  LEA R247, R14, R35, 0x2 ;  /* 0x000000230ef77211 */ /* 0x000fe200078e10ff */
[----:B------:R0:W-:Y:S01]  /*1e350*/  STG.E.U16 [R30.64], R101 ;  /* 0x000000651e007986 */ /* 0x0001e2000c101504 */
[----:B------:R-:W-:Y:S01]  /*1e360*/  LEA.HI.X.SX32 R59, R51, R0, 0x1, P6 ;  /* 0x00000000333b7211 */ /* 0x000fe200030f0eff */
[----:B------:R-:W1:Y:S01]  /*1e370*/  I2F R15, R15 ;  /* 0x0000000f000f7306 */ /* 0x000e620000201400 */
[C---:B------:R-:W-:Y:S01]  /*1e380*/  LEA R54, P6, R55.reuse, R2, 0x1 ;  /* 0x0000000237367211 */ /* 0x040fe200078c08ff */
[----:B------:R3:W-:Y:S03]  /*1e390*/  STG.E.U16 [R26.64], R97 ;  /* 0x000000611a007986 */ /* 0x0007e6000c101504 */
[----:B------:R-:W-:-:S02]  /*1e3a0*/  LEA.HI.X.SX32 R55, R55, R0, 0x1, P6 ;  /* 0x0000000037377211 */ /* 0x000fc400030f0eff */
[C---:B0-----:R-:W-:Y:S02]  /*1e3b0*/  LEA R31, R14.reuse, R247, 0x2 ;  /* 0x000000f70e1f7211 */ /* 0x041fe400078e10ff */
[C---:B------:R-:W-:Y:S02]  /*1e3c0*/  LEA R50, P6, R245.reuse, R2, 0x1 ;  /* 0x00000002f5327211 */ /* 0x040fe400078c08ff */
[C---:B---3--:R-:W-:Y:S01]  /*1e3d0*/  LEA R27, R14.reuse, R31, 0x2 ;  /* 0x0000001f0e1b7211 */ /* 0x048fe200078e10ff */
[----:B------:R0:W-:Y:S01]  /*1e3e0*/  STG.E.U16 [R22.64], R93 ;  /* 0x0000005d16007986 */ /* 0x0001e2000c101504 */
[----:B------:R-:W-:Y:S02]  /*1e3f0*/  LEA.HI.X.SX32 R51, R245, R0, 0x1, P6 ;  /* 0x00000000f5337211 */ /* 0x000fe400030f0eff */
[-C--:B------:R-:W-:Y:S02]  /*1e400*/  LEA R46, P6, R43, R2.reuse, 0x1 ;  /* 0x000000022b2e7211 */ /* 0x080fe400078c08ff */
[----:B------:R-:W-:Y:S01]  /*1e410*/  FSEL R26, RZ, -23, P4 ;  /* 0xc1b80000ff1a7808 */ /* 0x000fe20002000000 */
[----:B------:R3:W-:Y:S01]  /*1e420*/  STG.E.U16 [R18.64], R89 ;  /* 0x0000005912007986 */ /* 0x0007e2000c101504 */
[----:B------:R-:W-:Y:S01]  /*1e430*/  LEA R42, P4, R39, R2, 0x1 ;  /* 0x00000002272a7211 */ /* 0x000fe200078808ff */
[----:B0-----:R-:W-:Y:S01]  /*1e440*/  IMAD R23, R14, 0x4, R27 ;  /* 0x000000040e177824 */ /* 0x001fe200078e021b */
[----:B------:R-:W-:Y:S01]  /*1e450*/  LEA.HI.X.SX32 R47, R43, R0, 0x1, P6 ;  /* 0x000000002b2f7211 */ /* 0x000fe200030f0eff */
[----:B-1----:R-:W-:Y:S01]  /*1e460*/  FFMA.FTZ R245, R15, 1.1920928955078125e-07, R26 ;  /* 0x340000000ff57823 */ /* 0x002fe2000001001a */
[----:B------:R-:W-:-:S02]  /*1e470*/  LEA R38, P6, R35, R2, 0x1 ;  /* 0x0000000223267211 */ /* 0x000fc400078c08ff */
[C---:B---3--:R-:W-:Y:S02]  /*1e480*/  LEA R19, R14.reuse, R23, 0x2 ;  /* 0x000000170e137211 */ /* 0x048fe400078e10ff */
[----:B------:R-:W-:Y:S02]  /*1e490*/  LEA.HI.X.SX32 R43, R39, R0, 0x1, P4 ;  /* 0x00000000272b7211 */ /* 0x000fe400020f0eff */
[----:B------:R-:W-:Y:S02]  /*1e4a0*/  LEA R34, P4, R247, R2, 0x1 ;  /* 0x00000002f7227211 */ /* 0x000fe400078808ff */
[----:B------:R-:W-:Y:S02]  /*1e4b0*/  LEA R15, R14, R19, 0x2 ;  /* 0x000000130e0f7211 */ /* 0x000fe400078e10ff */
[-C--:B------:R-:W-:Y:S02]  /*1e4c0*/  LEA.HI.X.SX32 R39, R35, R0.reuse, 0x1, P6 ;  /* 0x0000000023277211 */ /* 0x080fe400030f0eff */
[----:B------:R-:W-:-:S02]  /*1e4d0*/  LEA.HI.X.SX32 R35, R247, R0, 0x1, P4 ;  /* 0x00000000f7237211 */ /* 0x000fc400020f0eff */
[C---:B------:R-:W-:Y:S02]  /*1e4e0*/  LEA R247, R14.reuse, R15, 0x2 ;  /* 0x0000000f0ef77211 */ /* 0x040fe400078e10ff */
[-C--:B------:R-:W-:Y:S01]  /*1e4f0*/  LEA R26, P4, R27, R2.reuse, 0x1 ;  /* 0x000000021b1a7211 */ /* 0x080fe200078808ff */
[----:B------:R0:W-:Y:S01]  /*1e500*/  STG.E.U16 [R6.64], R85 ;  /* 0x0000005506007986 */ /* 0x0001e2000c101504 */
[----:B------:R-:W-:Y:S02]  /*1e510*/  LEA R30, P6, R31, R2, 0x1 ;  /* 0x000000021f1e7211 */ /* 0x000fe400078c08ff */
[-C--:B------:R-:W-:Y:S02]  /*1e520*/  LEA.HI.X.SX32 R27, R27, R0.reuse, 0x1, P4 ;  /* 0x000000001b1b7211 */ /* 0x080fe400020f0eff */
[----:B------:R-:W-:Y:S02]  /*1e530*/  LEA.HI.X.SX32 R31, R31, R0, 0x1, P6 ;  /* 0x000000001f1f7211 */ /* 0x000fe400030f0eff */
[-C--:B------:R-:W-:Y:S01]  /*1e540*/  LEA R22, P6, R23, R2.reuse, 0x1 ;  /* 0x0000000217167211 */ /* 0x080fe200078c08ff */
[----:B0-----:R-:W-:Y:S01]  /*1e550*/  IMAD R7, R14, 0x4, R247 ;  /* 0x000000040e077824 */ /* 0x001fe200078e02f7 */
[----:B------:R-:W-:-:S04]  /*1e560*/  LEA R14, P4, R15, R2, 0x1 ;  /* 0x000000020f0e7211 */ /* 0x000fc800078808ff */
[----:B------:R-:W-:Y:S02]  /*1e570*/  LEA.HI.X.SX32 R15, R15, R0, 0x1, P4 ;  /* 0x000000000f0f7211 */ /* 0x000fe400020f0eff */
[----:B------:R-:W-:Y:S02]  /*1e580*/  LEA R6, P4, R7, R2, 0x1 ;  /* 0x0000000207067211 */ /* 0x000fe400078808ff */
[----:B------:R-:W-:Y:S02]  /*1e590*/  LEA.HI.X.SX32 R23, R23, R0, 0x1, P6 ;  /* 0x0000000017177211 */ /* 0x000fe400030f0eff */
[----:B------:R-:W-:Y:S02]  /*1e5a0*/  LEA R18, P6, R19, R2, 0x1 ;  /* 0x0000000213127211 */ /* 0x000fe400078c08ff */
[----:B------:R-:W-:Y:S02]  /*1e5b0*/  LEA.HI.X.SX32 R7, R7, R0, 0x1, P4 ;  /* 0x0000000007077211 */ /* 0x000fe400020f0eff */
[----:B------:R-:W-:-:S02]  /*1e5c0*/  LEA R232, P4, R247, R2, 0x1 ;  /* 0x00000002f7e87211 */ /* 0x000fc400078808ff */
[-C--:B------:R-:W-:Y:S02]  /*1e5d0*/  LEA.HI.X.SX32 R19, R19, R0.reuse, 0x1, P6 ;  /* 0x0000000013137211 */ /* 0x080fe400030f0eff */
[----:B------:R-:W-:Y:S02]  /*1e5e0*/  LEA.HI R244, R244, R233, RZ, 0x1f ;  /* 0x000000e9f4f47211 */ /* 0x000fe400078ff8ff */
[----:B------:R-:W-:Y:S02]  /*1e5f0*/  ISETP.GE.U32.AND P6, PT, R238, 0x7f800000, PT ;  /* 0x7f800000ee00780c */ /* 0x000fe40003fc6070 */
[----:B------:R-:W-:Y:S02]  /*1e600*/  LEA.HI.X.SX32 R233, R247, R0, 0x1, P4 ;  /* 0x00000000f7e97211 */ /* 0x000fe400020f0eff */
[----:B------:R-:W-:Y:S02]  /*1e610*/  FSETP.NEU.AND P4, PT, R3, RZ, PT ;  /* 0x000000ff0300720b */ /* 0x000fe40003f8d000 */
[----:B------:R-:W-:-:S02]  /*1e620*/  IADD3 R3, R234, -0x3f3504f3, RZ ;  /* 0xc0cafb0dea037810 */ /* 0x000fc40007ffe0ff */
[----:B------:R-:W-:Y:S02]  /*1e630*/  IADD3 R76, R237, -0x3f3504f3, RZ ;  /* 0xc0cafb0ded4c7810 */ /* 0x000fe40007ffe0ff */
[----:B------:R-:W-:Y:S02]  /*1e640*/  LOP3.LUT R3, R3, 0xff800000, RZ, 0xc0, !PT ;  /* 0xff80000003037812 */ /* 0x000fe400078ec0ff */
[----:B------:R-:W-:Y:S02]  /*1e650*/  LOP3.LUT R76, R76, 0xff800000, RZ, 0xc0, !PT ;  /* 0xff8000004c4c7812 */ /* 0x000fe400078ec0ff */
[----:B------:R-:W-:Y:S01]  /*1e660*/  IADD3 R2, R234, -R3, RZ ;  /* 0x80000003ea027210 */ /* 0x000fe20007ffe0ff */
[----:B------:R-:W-:Y:S01]  /*1e670*/  FADD R242, R245, R242 ;  /* 0x000000f2f5f27221 */ /* 0x000fe20000000000 */
[----:B------:R-:W-:Y:S02]  /*1e680*/  @P6 MOV R245, 0x7f800000 ;  /* 0x7f80000000f56802 */ /* 0x000fe40000000f00 */
[----:B------:R-:W-:Y:S01]  /*1e690*/  IADD3 R0, R237, -R76, RZ ;  /* 0x8000004ced007210 */ /* 0x000fe20007ffe0ff */
[----:B------:R-:W-:-:S02]  /*1e6a0*/  FADD R2, R2, -1 ;  /* 0xbf80000002027421 */ /* 0x000fc40000000000 */
[----:B------:R-:W-:Y:S02]  /*1e6b0*/  @P6 FFMA.FTZ R242, R238, R245, +INF ;  /* 0x7f800000eef26423 */ /* 0x000fe400000100f5 */
[----:B------:R-:W-:Y:S02]  /*1e6c0*/  FADD R0, R0, -1 ;  /* 0xbf80000000007421 */ /* 0x000fe40000000000 */
[-C--:B------:R-:W-:Y:S02]  /*1e6d0*/  FFMA.FTZ R245, R2, R243.reuse, -0.16845393180847167969 ;  /* 0xbe2c7f3002f57423 */ /* 0x080fe400000100f3 */
[----:B------:R-:W-:Y:S02]  /*1e6e0*/  FFMA.FTZ R247, R0, R243, -0.16845393180847167969 ;  /* 0xbe2c7f3000f77423 */ /* 0x000fe400000100f3 */
[----:B------:R-:W-:Y:S02]  /*1e6f0*/  FFMA.FTZ R245, R2, R245, 0.1716887056827545166 ;  /* 0x3e2fcf2a02f57423 */ /* 0x000fe400000100f5 */
[----:B------:R-:W-:-:S02]  /*1e700*/  FFMA.FTZ R247, R0, R247, 0.1716887056827545166 ;  /* 0x3e2fcf2a00f77423 */ /* 0x000fc400000100f7 */
[----:B------:R-:W-:Y:S02]  /*1e710*/  FFMA.FTZ R245, R2, R245, -0.17900948226451873779 ;  /* 0xbe374e4302f57423 */ /* 0x000fe400000100f5 */
[----:B------:R-:W-:Y:S02]  /*1e720*/  FFMA.FTZ R247, R0, R247, -0.17900948226451873779 ;  /* 0xbe374e4300f77423 */ /* 0x000fe400000100f7 */
[----:B------:R-:W-:Y:S02]  /*1e730*/  FFMA.FTZ R245, R2, R245, 0.20512372255325317383 ;  /* 0x3e520bf402f57423 */ /* 0x000fe400000100f5 */
[----:B------:R-:W-:Y:S02]  /*1e740*/  FFMA.FTZ R247, R0, R247, 0.20512372255325317383 ;  /* 0x3e520bf400f77423 */ /* 0x000fe400000100f7 */
[----:B------:R-:W-:Y:S02]  /*1e750*/  FFMA.FTZ R245, R2, R245, -0.24046532809734344482 ;  /* 0xbe763c8b02f57423 */ /* 0x000fe400000100f5 */
[----:B------:R-:W-:-:S02]  /*1e760*/  FFMA.FTZ R247, R0, R247, -0.24046532809734344482 ;  /* 0xbe763c8b00f77423 */ /* 0x000fc400000100f7 */
[----:B------:R-:W-:Y:S02]  /*1e770*/  FFMA.FTZ R245, R2, R245, 0.28857114911079406738 ;  /* 0x3e93bf9902f57423 */ /* 0x000fe400000100f5 */
[----:B------:R-:W-:Y:S02]  /*1e780*/  FFMA.FTZ R247, R0, R247, 0.28857114911079406738 ;  /* 0x3e93bf9900f77423 */ /* 0x000fe400000100f7 */
[----:B------:R-:W-:Y:S01]  /*1e790*/  FFMA.FTZ R245, R2, R245, -0.36067417263984680176 ;  /* 0xbeb8aa4902f57423 */ /* 0x000fe200000100f5 */
[----:B------:R-:W0:Y:S01]  /*1e7a0*/  I2F R3, R3 ;  /* 0x0000000300037306 */ /* 0x000e220000201400 */
[----:B------:R-:W-:Y:S02]  /*1e7b0*/  FFMA.FTZ R247, R0, R247, -0.36067417263984680176 ;  /* 0xbeb8aa4900f77423 */ /* 0x000fe400000100f7 */
[----:B------:R-:W-:Y:S02]  /*1e7c0*/  FFMA.FTZ R245, R2, R245, 0.48089820146560668945 ;  /* 0x3ef6384a02f57423 */ /* 0x000fe400000100f5 */
[----:B------:R-:W-:-:S02]  /*1e7d0*/  FFMA.FTZ R247, R0, R247, 0.48089820146560668945 ;  /* 0x3ef6384a00f77423 */ /* 0x000fc400000100f7 */
[----:B------:R-:W-:Y:S01]  /*1e7e0*/  FFMA.FTZ R245, R2, R245, -0.72134751081466674805 ;  /* 0xbf38aa3b02f57423 */ /* 0x000fe200000100f5 */
[----:B------:R-:W-:Y:S01]  /*1e7f0*/  FSEL R80, RZ, -23, P3 ;  /* 0xc1b80000ff507808 */ /* 0x000fe20001800000 */
[----:B------:R-:W-:Y:S01]  /*1e800*/  FFMA.FTZ R249, R0, R247, -0.72134751081466674805 ;  /* 0xbf38aa3b00f97423 */ /* 0x000fe200000100f7 */
[----:B------:R-:W-:Y:S01]  /*1e810*/  ISETP.GE.U32.AND P3, PT, R234, 0x7f800000, PT ;  /* 0x7f800000ea00780c */ /* 0x000fe20003f66070 */
[----:B------:R-:W-:Y:S02]  /*1e820*/  FMUL R245, R2, R245 ;  /* 0x000000f502f57220 */ /* 0x000fe40000400000 */
[----:B------:R-:W-:Y:S02]  /*1e830*/  FMUL R249, R0, R249 ;  /* 0x000000f900f97220 */ /* 0x000fe40000400000 */
[----:B------:R-:W-:Y:S02]  /*1e840*/  FMUL R245, R2, R245 ;  /* 0x000000f502f57220 */ /* 0x000fe40000400000 */
[----:B------:R-:W-:-:S02]  /*1e850*/  FMUL R249, R0, R249 ;  /* 0x000000f900f97220 */ /* 0x000fc40000400000 */
[----:B------:R-:W-:Y:S02]  /*1e860*/  FFMA.FTZ R2, R2, 1.4426950216293334961, R245 ;  /* 0x3fb8aa3b02027823 */ /* 0x000fe400000100f5 */
[----:B0-----:R-:W-:Y:S01]  /*1e870*/  FFMA.FTZ R3, R3, 1.1920928955078125e-07, R80 ;  /* 0x3400000003037823 */ /* 0x001fe20000010050 */
[----:B------:R0:W1:Y:S01]  /*1e880*/  I2F R247, R76 ;  /* 0x0000004c00f77306 */ /* 0x0000620000201400 */
[----:B------:R-:W-:Y:S02]  /*1e890*/  FFMA.FTZ R249, R0, 1.4426950216293334961, R249 ;  /* 0x3fb8aa3b00f97823 */ /* 0x000fe400000100f9 */
[----:B------:R-:W-:Y:S01]  /*1e8a0*/  FADD R0, R3, R2 ;  /* 0x0000000203007221 */ /* 0x000fe20000000000 */
[----:B------:R-:W-:Y:S01]  /*1e8b0*/  FSEL R80, RZ, -23, P2 ;  /* 0xc1b80000ff507808 */ /* 0x000fe20001000000 */
[----:B------:R-:W-:Y:S01]  /*1e8c0*/  @P3 IMAD.MOV.U32 R3, RZ, RZ, 0x7f800000 ;  /* 0x7f800000ff033424 */ /* 0x000fe200078e00ff */
[----:B------:R-:W-:-:S03]  /*1e8d0*/  ISETP.GE.U32.AND P2, PT, R237, 0x7f800000, PT ;  /* 0x7f800000ed00780c */ /* 0x000fc60003f46070 */
[----:B------:R-:W-:Y:S01]  /*1e8e0*/  @P3 FFMA.FTZ R0, R234, R3, +INF ;  /* 0x7f800000ea003423 */ /* 0x000fe20000010003 */
[----:B------:R-:W-:-:S04]  /*1e8f0*/  IADD3 R3, R236, -0x3f3504f3, RZ ;  /* 0xc0cafb0dec037810 */ /* 0x000fc80007ffe0ff */
[----:B------:R-:W-:Y:S02]  /*1e900*/  LOP3.LUT R3, R3, 0xff800000, RZ, 0xc0, !PT ;  /* 0xff80000003037812 */ /* 0x000fe400078ec0ff */
[----:B------:R-:W-:Y:S02]  /*1e910*/  FSETP.NEU.AND P3, PT, R4, RZ, PT ;  /* 0x000000ff0400720b */ /* 0x000fe40003f6d000 */
[----:B0-----:R-:W-:Y:S01]  /*1e920*/  IADD3 R76, R236, -R3, RZ ;  /* 0x80000003ec4c7210 */ /* 0x001fe20007ffe0ff */
[----:B-1----:R-:W-:Y:S01]  /*1e930*/  FFMA.FTZ R80, R247, 1.1920928955078125e-07, R80 ;  /* 0x34000000f7507823 */ /* 0x002fe20000010050 */
[----:B------:R-:W-:-:S03]  /*1e940*/  @P2 MOV R4, 0x7f800000 ;  /* 0x7f80000000042802 */ /* 0x000fc60000000f00 */
[----:B------:R-:W-:Y:S02]  /*1e950*/  FADD R76, R76, -1 ;  /* 0xbf8000004c4c7421 */ /* 0x000fe40000000000 */
[----:B------:R-:W-:Y:S02]  /*1e960*/  FADD R2, R80, R249 ;  /* 0x000000f950027221 */ /* 0x000fe40000000000 */
[----:B------:R-:W-:Y:S01]  /*1e970*/  @P2 FFMA.FTZ R2, R237, R4, +INF ;  /* 0x7f800000ed022423 */ /* 0x000fe20000010004 */
[----:B------:R-:W-:Y:S01]  /*1e980*/  FSETP.NEU.AND P2, PT, R5, RZ, PT ;  /* 0x000000ff0500720b */ /* 0x000fe20003f4d000 */
[----:B------:R-:W-:-:S04]  /*1e990*/  FFMA.FTZ R5, R76, R243, -0.16845393180847167969 ;  /* 0xbe2c7f304c057423 */ /* 0x000fc800000100f3 */
[----:B------:R-:W-:Y:S01]  /*1e9a0*/  FFMA.FTZ R5, R76, R5, 0.1716887056827545166 ;  /* 0x3e2fcf2a4c057423 */ /* 0x000fe20000010005 */
[----:B------:R-:W-:-:S03]  /*1e9b0*/  IADD3 R80, R235, -0x3f3504f3, RZ ;  /* 0xc0cafb0deb507810 */ /* 0x000fc60007ffe0ff */
[----:B------:R-:W-:Y:S01]  /*1e9c0*/  FFMA.FTZ R5, R76, R5, -0.17900948226451873779 ;  /* 0xbe374e434c057423 */ /* 0x000fe20000010005 */
[----:B------:R-:W-:-:S03]  /*1e9d0*/  LOP3.LUT R80, R80, 0xff800000, RZ, 0xc0, !PT ;  /* 0xff80000050507812 */ /* 0x000fc600078ec0ff */
[----:B------:R-:W-:Y:S01]  /*1e9e0*/  FFMA.FTZ R5, R76, R5, 0.20512372255325317383 ;  /* 0x3e520bf44c057423 */ /* 0x000fe20000010005 */
[----:B------:R-:W-:-:S03]  /*1e9f0*/  IADD3 R4, R235, -R80, RZ ;  /* 0x80000050eb047210 */ /* 0x000fc60007ffe0ff */
[----:B------:R-:W-:Y:S02]  /*1ea00*/  FFMA.FTZ R5, R76, R5, -0.24046532809734344482 ;  /* 0xbe763c8b4c057423 */ /* 0x000fe40000010005 */
[----:B------:R-:W-:Y:S02]  /*1ea10*/  FADD R4, R4, -1 ;  /* 0xbf80000004047421 */ /* 0x000fe40000000000 */
[----:B------:R-:W-:Y:S02]  /*1ea20*/  FFMA.FTZ R5, R76, R5, 0.28857114911079406738 ;  /* 0x3e93bf994c057423 */ /* 0x000fe40000010005 */
[----:B------:R-:W-:Y:S02]  /*1ea30*/  FFMA.FTZ R243, R4, R243, -0.16845393180847167969 ;  /* 0xbe2c7f3004f37423 */ /* 0x000fe400000100f3 */
[----:B------:R-:W-:Y:S01]  /*1ea40*/  FFMA.FTZ R5, R76, R5, -0.36067417263984680176 ;  /* 0xbeb8aa494c057423 */ /* 0x000fe20000010005 */
[----:B------:R-:W0:Y:S01]  /*1ea50*/  I2F R3, R3 ;  /* 0x0000000300037306 */ /* 0x000e220000201400 */
[----:B------:R-:W-:-:S02]  /*1ea60*/  FFMA.FTZ R243, R4, R243, 0.1716887056827545166 ;  /* 0x3e2fcf2a04f37423 */ /* 0x000fc400000100f3 */
[----:B------:R-:W-:Y:S01]  /*1ea70*/  FFMA.FTZ R5, R76, R5, 0.48089820146560668945 ;  /* 0x3ef6384a4c057423 */ /* 0x000fe20000010005 */
[----:B------:R-:W-:Y:S01]  /*1ea80*/  FSEL R84, RZ, -23, P1 ;  /* 0xc1b80000ff547808 */ /* 0x000fe20000800000 */
[----:B------:R-:W-:Y:S01]  /*1ea90*/  FFMA.FTZ R243, R4, R243, -0.17900948226451873779 ;  /* 0xbe374e4304f37423 */ /* 0x000fe200000100f3 */
[----:B------:R-:W-:Y:S01]  /*1eaa0*/  ISETP.GE.U32.AND P1, PT, R236, 0x7f800000, PT ;  /* 0x7f800000ec00780c */ /* 0x000fe20003f26070 */
[----:B------:R-:W-:Y:S02]  /*1eab0*/  FFMA.FTZ R5, R76, R5, -0.72134751081466674805 ;  /* 0xbf38aa3b4c057423 */ /* 0x000fe40000010005 */
[----:B------:R-:W-:Y:S02]  /*1eac0*/  FFMA.FTZ R243, R4, R243, 0.20512372255325317383 ;  /* 0x3e520bf404f37423 */ /* 0x000fe400000100f3 */
[----:B------:R-:W-:Y:S02]  /*1ead0*/  FMUL R5, R76, R5 ;  /* 0x000000054c057220 */ /* 0x000fe40000400000 */
[----:B------:R-:W-:-:S02]  /*1eae0*/  FFMA.FTZ R243, R4, R243, -0.24046532809734344482 ;  /* 0xbe763c8b04f37423 */ /* 0x000fc400000100f3 */
[C---:B------:R-:W-:Y:S01]  /*1eaf0*/  FMUL R5, R76.reuse, R5 ;  /* 0x000000054c057220 */ /* 0x040fe20000400000 */
[----:B------:R-:W-:Y:S01]  /*1eb00*/  PRMT R113, R133, 0x7632, R113 ;  /* 0x0000763285717816 */ /* 0x000fe20000000071 */
[----:B0-----:R-:W-:Y:S01]  /*1eb10*/  FFMA.FTZ R3, R3, 1.1920928955078125e-07, R84 ;  /* 0x3400000003037823 */ /* 0x001fe20000010054 */
[----:B------:R-:W-:Y:S01]  /*1eb20*/  PRMT R112, R129, 0x7632, R112 ;  /* 0x0000763281707816 */ /* 0x000fe20000000070 */
[----:B------:R-:W-:Y:S01]  /*1eb30*/  FFMA.FTZ R76, R76, 1.4426950216293334961, R5 ;  /* 0x3fb8aa3b4c4c7823 */ /* 0x000fe20000010005 */
[----:B------:R-:W-:Y:S01]  /*1eb40*/  PRMT R125, R125, 0x7632, R125 ;  /* 0x000076327d7d7816 */ /* 0x000fe2000000007d */
[C---:B------:R-:W-:Y:S01]  /*1eb50*/  FFMA.FTZ R243, R4.reuse, R243, 0.28857114911079406738 ;  /* 0x3e93bf9904f37423 */ /* 0x040fe200000100f3 */
[----:B------:R-:W-:Y:S01]  /*1eb60*/  PRMT R109, R117, 0x7632, R109 ;  /* 0x00007632756d7816 */ /* 0x000fe2000000006d */
[----:B------:R-:W-:Y:S01]  /*1eb70*/  @P1 IMAD.MOV.U32 R5, RZ, RZ, 0x7f800000 ;  /* 0x7f800000ff051424 */ /* 0x000fe200078e00ff */
[----:B------:R-:W-:Y:S01]  /*1eb80*/  STG.E.U16 [R230.64], R81 ;  /* 0x00000051e6007986 */ /* 0x000fe2000c101504 */
[----:B------:R-:W-:Y:S01]  /*1eb90*/  PRMT R121, R121, 0x7632, R121 ;  /* 0x0000763279797816 */ /* 0x000fe20000000079 */
[----:B------:R-:W-:Y:S01]  /*1eba0*/  FADD R3, R3, R76 ;  /* 0x0000004c03037221 */ /* 0x000fe20000000000 */
[----:B------:R-:W-:Y:S01]  /*1ebb0*/  PRMT R108, R113, 0x7632, R108 ;  /* 0x00007632716c7816 */ /* 0x000fe2000000006c */
[----:B------:R0:W-:Y:S01]  /*1ebc0*/  STG.E.U16 [R228.64], R77 ;  /* 0x0000004de4007986 */ /* 0x0001e2000c101504 */
[----:B------:R-:W-:-:S02]  /*1ebd0*/  FFMA.FTZ R243, R4, R243, -0.36067417263984680176 ;  /* 0xbeb8aa4904f37423 */ /* 0x000fc400000100f3 */
[----:B------:R-:W-:Y:S01]  /*1ebe0*/  @P1 FFMA.FTZ R3, R236, R5, +INF ;  /* 0x7f800000ec031423 */ /* 0x000fe20000010005 */
[----:B------:R-:W-:Y:S01]  /*1ebf0*/  STG.E.U16 [R226.64], R113 ;  /* 0x00000071e2007986 */ /* 0x000fe2000c101504 */
[----:B------:R-:W-:Y:S02]  /*1ec00*/  PRMT R5, R109, 0x7632, R5 ;  /* 0x000076326d057816 */ /* 0x000fe40000000005 */
[----:B------:R-:W-:Y:S01]  /*1ec10*/  PRMT R105, R105, 0x7632, R105 ;  /* 0x0000763269697816 */ /* 0x000fe20000000069 */
[----:B------:R-:W-:Y:S01]  /*1ec20*/  STG.E.U16 [R224.64], R112 ;  /* 0x00000070e0007986 */ /* 0x000fe2000c101504 */
[----:B------:R-:W-:Y:S01]  /*1ec30*/  PRMT R137, R137, 0x7632, R137 ;  /* 0x0000763289897816 */ /* 0x000fe20000000089 */
[----:B------:R-:W-:Y:S02]  /*1ec40*/  FFMA.FTZ R243, R4, R243, 0.48089820146560668945 ;  /* 0x3ef6384a04f37423 */ /* 0x000fe400000100f3 */
[----:B------:R-:W-:Y:S01]  /*1ec50*/  STG.E.U16 [R222.64], R125 ;  /* 0x0000007dde007986 */ /* 0x000fe2000c101504 */
[----:B------:R-:W-:-:S03]  /*1ec60*/  PRMT R104, R101, 0x7632, R104 ;  /* 0x0000763265687816 */ /* 0x000fc60000000068 */
[----:B------:R-:W-:Y:S01]  /*1ec70*/  STG.E.U16 [R220.64], R121 ;  /* 0x00000079dc007986 */ /* 0x000fe2000c101504 */
[----:B------:R-:W-:-:S03]  /*1ec80*/  PRMT R97, R97, 0x7632, R97 ;  /* 0x0000763261617816 */ /* 0x000fc60000000061 */
[----:B------:R-:W-:Y:S01]  /*1ec90*/  STG.E.U16 [R218.64], R109 ;  /* 0x0000006dda007986 */ /* 0x000fe2000c101504 */
[----:B------:R-:W-:-:S03]  /*1eca0*/  PRMT R93, R93, 0x7632, R93 ;  /* 0x000076325d5d7816 */ /* 0x000fc6000000005d */
[----:B------:R-:W-:Y:S01]  /*1ecb0*/  STG.E.U16 [R216.64], R108 ;  /* 0x0000006cd8007986 */ /* 0x000fe2000c101504 */
[----:B------:R-:W-:Y:S01]  /*1ecc0*/  PRMT R101, R89, 0x7632, R101 ;  /* 0x0000763259657816 */ /* 0x000fe20000000065 */
[----:B------:R-:W-:Y:S02]  /*1ecd0*/  FFMA.FTZ R245, R4, R243, -0.72134751081466674805 ;  /* 0xbf38aa3b04f57423 */ /* 0x000fe400000100f3 */
[----:B------:R-:W-:Y:S01]  /*1ece0*/  STG.E.U16 [R214.64], R5 ;  /* 0x00000005d6007986 */ /* 0x000fe2000c101504 */
[----:B------:R-:W-:-:S03]  /*1ecf0*/  PRMT R85, R85, 0x7632, R85 ;  /* 0x0000763255557816 */ /* 0x000fc60000000055 */
[----:B------:R-:W-:Y:S01]  /*1ed00*/  STG.E.U16 [R212.64], R105 ;  /* 0x00000069d4007986 */ /* 0x000fe2000c101504 */
[----:B------:R-:W-:Y:S01]  /*1ed10*/  PRMT R100, R81, 0x7632, R100 ;  /* 0x0000763251647816 */ /* 0x000fe20000000064 */
[----:B------:R-:W1:Y:S02]  /*1ed20*/  I2F R243, R80 ;  /* 0x0000005000f37306 */ /* 0x000e640000201400 */
[----:B------:R-:W-:Y:S01]  /*1ed30*/  STG.E.U16 [R210.64], R137 ;  /* 0x00000089d2007986 */ /* 0x000fe2000c101504 */
[----:B0-----:R-:W-:-:S03]  /*1ed40*/  PRMT R77, R77, 0x7632, R77 ;  /* 0x000076324d4d7816 */ /* 0x001fc6000000004d */
[----:B------:R-:W-:Y:S01]  /*1ed50*/  STG.E.U16 [R208.64], R104 ;  /* 0x00000068d0007986 */ /* 0x000fe2000c101504 */
[----:B------:R-:W-:-:S03]  /*1ed60*/  FMUL R245, R4, R245 ;  /* 0x000000f504f57220 */ /* 0x000fc60000400000 */
[----:B------:R-:W-:Y:S01]  /*1ed70*/  STG.E.U16 [R206.64], R97 ;  /* 0x00000061ce007986 */ /* 0x000fe2000c101504 */
[----:B------:R-:W-:-:S03]  /*1ed80*/  ISETP.GE.U32.AND P6, PT, R235, 0x7f800000, PT ;  /* 0x7f800000eb00780c */ /* 0x000fc60003fc6070 */
[----:B------:R-:W-:Y:S04]  /*1ed90*/  STG.E.U16 [R204.64], R93 ;  /* 0x0000005dcc007986 */ /* 0x000fe8000c101504 */
[----:B------:R-:W-:Y:S01]  /*1eda0*/  STG.E.U16 [R202.64], R101 ;  /* 0x00000065ca007986 */ /* 0x000fe2000c101504 */
[----:B------:R-:W-:-:S03]  /*1edb0*/  FMUL R245, R4, R245 ;  /* 0x000000f504f57220 */ /* 0x000fc60000400000 */
[----:B------:R-:W-:Y:S04]  /*1edc0*/  STG.E.U16 [R196.64], R85 ;  /* 0x00000055c4007986 */ /* 0x000fe8000c101504 */
[----:B------:R-:W-:Y:S04]  /*1edd0*/  STG.E.U16 [R200.64], R100 ;  /* 0x00000064c8007986 */ /* 0x000fe8000c101504 */
[----:B------:R-:W-:Y:S04]  /*1ede0*/  STG.E.U16 [R198.64], R77 ;  /* 0x0000004dc6007986 */ /* 0x000fe8000c101504 */
[----:B------:R-:W-:Y:S01]  /*1edf0*/  STG.E.U16 [R194.64], R134 ;  /* 0x00000086c2007986 */ /* 0x000fe2000c101504 */
[----:B------:R-:W-:-:S03]  /*1ee00*/  FFMA.FTZ R245, R4, 1.4426950216293334961, R245 ;  /* 0x3fb8aa3b04f57823 */ /* 0x000fc600000100f5 */
[----:B------:R-:W-:Y:S01]  /*1ee10*/  STG.E.U16 [R192.64], R130 ;  /* 0x00000082c0007986 */ /* 0x000fe2000c101504 */
[----:B------:R-:W-:-:S03]  /*1ee20*/  FSEL R4, RZ, -23, P0 ;  /* 0xc1b80000ff047808 */ /* 0x000fc60000000000 */
[----:B------:R0:W-:Y:S04]  /*1ee30*/  STG.E.U16 [R190.64], R126 ;  /* 0x0000007ebe007986 */ /* 0x0001e8000c101504 */
[----:B------:R3:W-:Y:S04]  /*1ee40*/  STG.E.U16 [R188.64], R122 ;  /* 0x0000007abc007986 */ /* 0x0007e8000c101504 */
[----:B------:R-:W-:Y:S04]  /*1ee50*/  STG.E.U16 [R186.64], R118 ;  /* 0x00000076ba007986 */ /* 0x000fe8000c101504 */
[----:B------:R-:W-:Y:S04]  /*1ee60*/  STG.E.U16 [R184.64], R114 ;  /* 0x00000072b8007986 */ /* 0x000fe8000c101504 */
[----:B------:R0:W-:Y:S01]  /*1ee70*/  STG.E.U16 [R182.64], R110 ;  /* 0x0000006eb6007986 */ /* 0x0001e2000c101504 */
[----:B-1----:R-:W-:-:S03]  /*1ee80*/  FFMA.FTZ R4, R243, 1.1920928955078125e-07, R4 ;  /* 0x34000000f3047823 */ /* 0x002fc60000010004 */
[----:B------:R1:W-:Y:S01]  /*1ee90*/  STG.E.U16 [R180.64], R106 ;  /* 0x0000006ab4007986 */ /* 0x0003e2000c101504 */
[----:B------:R-:W-:-:S03]  /*1eea0*/  @P6 MOV R76, 0x7f800000 ;  /* 0x7f800000004c6802 */ /* 0x000fc60000000f00 */
[----:B------:R1:W-:Y:S01]  /*1eeb0*/  STG.E.U16 [R178.64], R138 ;  /* 0x0000008ab2007986 */ /* 0x0003e2000c101504 */
[----:B------:R-:W-:-:S03]  /*1eec0*/  PRMT R81, R134, 0x7632, R81 ;  /* 0x0000763286517816 */ /* 0x000fc60000000051 */
[----:B------:R1:W-:Y:S01]  /*1eed0*/  STG.E.U16 [R176.64], R102 ;  /* 0x00000066b0007986 */ /* 0x0003e2000c101504 */
[----:B------:R-:W-:-:S03]  /*1eee0*/  PRMT R80, R130, 0x7632, R80 ;  /* 0x0000763282507816 */ /* 0x000fc60000000050 */
[----:B------:R1:W-:Y:S01]  /*1eef0*/  STG.E.U16 [R174.64], R98 ;  /* 0x00000062ae007986 */ /* 0x0003e2000c101504 */
[----:B0-----:R-:W-:-:S03]  /*1ef00*/  PRMT R126, R126, 0x7632, R126 ;  /* 0x000076327e7e7816 */ /* 0x001fc6000000007e */
[----:B------:R0:W-:Y:S01]  /*1ef10*/  STG.E.U16 [R172.64], R94 ;  /* 0x0000005eac007986 */ /* 0x0001e2000c101504 */
[----:B------:R-:W-:Y:S01]  /*1ef20*/  FADD R4, R4, R245 ;  /* 0x000000f504047221 */ /* 0x000fe20000000000 */
[----:B---3--:R-:W-:Y:S02]  /*1ef30*/  PRMT R122, R122, 0x7632, R122 ;  /* 0x000076327a7a7816 */ /* 0x008fe4000000007a */
[----:B------:R3:W-:Y:S01]  /*1ef40*/  STG.E.U16 [R170.64], R90 ;  /* 0x0000005aaa007986 */ /* 0x0007e2000c101504 */
[----:B------:R-:W-:Y:S01]  /*1ef50*/  @P6 FFMA.FTZ R4, R235, R76, +INF ;  /* 0x7f800000eb046423 */ /* 0x000fe2000001004c */
[----:B------:R-:W-:Y:S02]  /*1ef60*/  PRMT R77, R118, 0x7632, R77 ;  /* 0x00007632764d7816 */ /* 0x000fe4000000004d */
[----:B------:R0:W-:Y:S01]  /*1ef70*/  STG.E.U16 [R168.64], R86 ;  /* 0x00000056a8007986 */ /* 0x0001e2000c101504 */
[----:B------:R-:W-:-:S03]  /*1ef80*/  PRMT R76, R114, 0x7632, R76 ;  /* 0x00007632724c7816 */ /* 0x000fc6000000004c */
[----:B------:R0:W-:Y:S01]  /*1ef90*/  STG.E.U16 [R166.64], R82 ;  /* 0x00000052a6007986 */ /* 0x0001e2000c101504 */
[----:B------:R-:W-:-:S03]  /*1efa0*/  PRMT R110, R110, 0x7632, R110 ;  /* 0x000076326e6e7816 */ /* 0x000fc6000000006e */
[----:B------:R0:W-:Y:S01]  /*1efb0*/  STG.E.U16 [R164.64], R78 ;  /* 0x0000004ea4007986 */ /* 0x0001e2000c101504 */
[----:B-1----:R-:W-:-:S03]  /*1efc0*/  PRMT R106, R106, 0x7632, R106 ;  /* 0x000076326a6a7816 */ /* 0x002fc6000000006a */
[----:B------:R-:W-:Y:S01]  /*1efd0*/  STG.E.U16 [R162.64], R81 ;  /* 0x00000051a2007986 */ /* 0x000fe2000c101504 */
[----:B------:R-:W-:-:S03]  /*1efe0*/  PRMT R138, R138, 0x7632, R138 ;  /* 0x000076328a8a7816 */ /* 0x000fc6000000008a */
[----:B------:R-:W-:Y:S01]  /*1eff0*/  STG.E.U16 [R160.64], R80 ;  /* 0x00000050a0007986 */ /* 0x000fe2000c101504 */
[----:B------:R-:W-:-:S03]  /*1f000*/  PRMT R102, R102, 0x7632, R102 ;  /* 0x0000763266667816 */ /* 0x000fc60000000066 */
[----:B------:R-:W-:Y:S01]  /*1f010*/  STG.E.U16 [R158.64], R126 ;  /* 0x0000007e9e007986 */ /* 0x000fe2000c101504 */
[----:B------:R-:W-:-:S03]  /*1f020*/  PRMT R98, R98, 0x7632, R98 ;  /* 0x0000763262627816 */ /* 0x000fc60000000062 */
[----:B------:R-:W-:Y:S01]  /*1f030*/  STG.E.U16 [R156.64], R122 ;  /* 0x0000007a9c007986 */ /* 0x000fe2000c101504 */
[----:B0-----:R-:W-:-:S03]  /*1f040*/  PRMT R94, R94, 0x7632, R94 ;  /* 0x000076325e5e7816 */ /* 0x001fc6000000005e */
[----:B------:R-:W-:Y:S01]  /*1f050*/  STG.E.U16 [R154.64], R77 ;  /* 0x0000004d9a007986 */ /* 0x000fe2000c101504 */
[----:B---3--:R-:W-:-:S03]  /*1f060*/  PRMT R90, R90, 0x7632, R90 ;  /* 0x000076325a5a7816 */ /* 0x008fc6000000005a */
[----:B------:R-:W-:Y:S01]  /*1f070*/  STG.E.U16 [R152.64], R76 ;  /* 0x0000004c98007986 */ /* 0x000fe2000c101504 */
[----:B------:R-:W-:-:S03]  /*1f080*/  PRMT R86, R86, 0x7632, R86 ;  /* 0x0000763256567816 */ /* 0x000fc60000000056 */
[----:B------:R-:W-:Y:S01]  /*1f090*/  STG.E.U16 [R150.64], R110 ;  /* 0x0000006e96007986 */ /* 0x000fe2000c101504 */
[----:B------:R-:W-:-:S03]  /*1f0a0*/  PRMT R82, R82, 0x7632, R82 ;  /* 0x0000763252527816 */ /* 0x000fc60000000052 */
[----:B------:R-:W-:Y:S01]  /*1f0b0*/  STG.E.U16 [R148.64], R106 ;  /* 0x0000006a94007986 */ /* 0x000fe2000c101504 */
[----:B------:R-:W-:-:S03]  /*1f0c0*/  PRMT R78, R78, 0x7632, R78 ;  /* 0x000076324e4e7816 */ /* 0x000fc6000000004e */
[----:B------:R-:W-:Y:S04]  /*1f0d0*/  STG.E.U16 [R146.64], R138 ;  /* 0x0000008a92007986 */ /* 0x000fe8000c101504 */
[----:B------:R-:W-:Y:S04]  /*1f0e0*/  STG.E.U16 [R144.64], R102 ;  /* 0x0000006690007986 */ /* 0x000fe8000c101504 */
[----:B------:R-:W-:Y:S04]  /*1f0f0*/  STG.E.U16 [R142.64], R98 ;  /* 0x000000628e007986 */ /* 0x000fe8000c101504 */
[----:B------:R-:W-:Y:S04]  /*1f100*/  STG.E.U16 [R140.64], R94 ;  /* 0x0000005e8c007986 */ /* 0x000fe8000c101504 */
[----:B------:R-:W-:Y:S04]  /*1f110*/  STG.E.U16 [R74.64], R90 ;  /* 0x0000005a4a007986 */ /* 0x000fe8000c101504 */
[----:B------:R-:W-:Y:S04]  /*1f120*/  STG.E.U16 [R68.64], R86 ;  /* 0x0000005644007986 */ /* 0x000fe8000c101504 */
[----:B------:R-:W-:Y:S04]  /*1f130*/  STG.E.U16 [R72.64], R82 ;  /* 0x0000005248007986 */ /* 0x000fe8000c101504 */
[----:B------:R-:W-:Y:S04]  /*1f140*/  STG.E.U16 [R70.64], R78 ;  /* 0x0000004e46007986 */ /* 0x000fe8000c101504 */
[----:B------:R0:W-:Y:S04]  /*1f150*/  STG.E.U16 [R64.64], R135 ;  /* 0x0000008740007986 */ /* 0x0001e8000c101504 */
[----:B------:R1:W-:Y:S04]  /*1f160*/  STG.E.U16 [R60.64], R131 ;  /* 0x000000833c007986 */ /* 0x0003e8000c101504 */
[----:B------:R3:W-:Y:S04]  /*1f170*/  STG.E.U16 [R56.64], R127 ;  /* 0x0000007f38007986 */ /* 0x0007e8000c101504 */
[----:B------:R0:W-:Y:S04]  /*1f180*/  STG.E.U16 [R52.64], R123 ;  /* 0x0000007b34007986 */ /* 0x0001e8000c101504 */
[----:B------:R0:W-:Y:S04]  /*1f190*/  STG.E.U16 [R48.64], R119 ;  /* 0x0000007730007986 */ /* 0x0001e8000c101504 */
[----:B------:R0:W-:Y:S04]  /*1f1a0*/  STG.E.U16 [R44.64], R115 ;  /* 0x000000732c007986 */ /* 0x0001e8000c101504 */
[----:B------:R1:W-:Y:S04]  /*1f1b0*/  STG.E.U16 [R40.64], R111 ;  /* 0x0000006f28007986 */ /* 0x0003e8000c101504 */
[----:B------:R2:W-:Y:S01]  /*1f1c0*/  STG.E.U16 [R36.64], R107 ;  /* 0x0000006b24007986 */ /* 0x0005e2000c101504 */
[----:B------:R-:W-:-:S03]  /*1f1d0*/  PRMT R5, R135, 0x7632, R5 ;  /* 0x0000763287057816 */ /* 0x000fc60000000005 */
[----:B------:R2:W-:Y:S01]  /*1f1e0*/  STG.E.U16 [R32.64], R139 ;  /* 0x0000008b20007986 */ /* 0x0005e2000c101504 */
[----:B0-----:R-:W-:-:S03]  /*1f1f0*/  PRMT R65, R131, 0x7632, R65 ;  /* 0x0000763283417816 */ /* 0x001fc60000000041 */
[----:B------:R0:W-:Y:S01]  /*1f200*/  STG.E.U16 [R28.64], R103 ;  /* 0x000000671c007986 */ /* 0x0001e2000c101504 */
[----:B-1----:R-:W-:-:S03]  /*1f210*/  PRMT R61, R127, 0x7632, R61 ;  /* 0x000076327f3d7816 */ /* 0x002fc6000000003d */
[----:B------:R1:W-:Y:S01]  /*1f220*/  STG.E.U16 [R24.64], R99 ;  /* 0x0000006318007986 */ /* 0x0003e2000c101504 */
[----:B---3--:R-:W-:-:S03]  /*1f230*/  PRMT R57, R123, 0x7632, R57 ;  /* 0x000076327b397816 */ /* 0x008fc60000000039 */
[----:B------:R3:W-:Y:S01]  /*1f240*/  STG.E.U16 [R20.64], R95 ;  /* 0x0000005f14007986 */ /* 0x0007e2000c101504 */
[----:B------:R-:W-:-:S03]  /*1f250*/  PRMT R53, R119, 0x7632, R53 ;  /* 0x0000763277357816 */ /* 0x000fc60000000035 */
[----:B------:R0:W-:Y:S01]  /*1f260*/  STG.E.U16 [R16.64], R91 ;  /* 0x0000005b10007986 */ /* 0x0001e2000c101504 */
[----:B------:R-:W-:-:S03]  /*1f270*/  PRMT R49, R115, 0x7632, R49 ;  /* 0x0000763273317816 */ /* 0x000fc60000000031 */
[----:B------:R0:W-:Y:S01]  /*1f280*/  STG.E.U16 [R12.64], R87 ;  /* 0x000000570c007986 */ /* 0x0001e2000c101504 */
[----:B------:R-:W-:-:S03]  /*1f290*/  PRMT R45, R111, 0x7632, R45 ;  /* 0x000076326f2d7816 */ /* 0x000fc6000000002d */
[----:B------:R-:W-:Y:S01]  /*1f2a0*/  STG.E.U16 [R10.64], R83 ;  /* 0x000000530a007986 */ /* 0x000fe2000c101504 */
[----:B------:R-:W-:-:S03]  /*1f2b0*/  PRMT R41, R107, 0x7632, R41 ;  /* 0x000076326b297816 */ /* 0x000fc60000000029 */
[----:B------:R1:W-:Y:S01]  /*1f2c0*/  STG.E.U16 [R8.64], R79 ;  /* 0x0000004f08007986 */ /* 0x0003e2000c101504 */
[----:B--2---:R-:W-:-:S03]  /*1f2d0*/  PRMT R37, R139, 0x7632, R37 ;  /* 0x000076328b257816 */ /* 0x004fc60000000025 */
[----:B------:R-:W-:Y:S01]  /*1f2e0*/  STG.E.U16 [R66.64], R5 ;  /* 0x0000000542007986 */ /* 0x000fe2000c101504 */
[----:B------:R-:W-:-:S03]  /*1f2f0*/  PRMT R33, R103, 0x7632, R33 ;  /* 0x0000763267217816 */ /* 0x000fc60000000021 */
[----:B------:R-:W-:Y:S01]  /*1f300*/  STG.E.U16 [R62.64], R65 ;  /* 0x000000413e007986 */ /* 0x000fe2000c101504 */
[----:B0-----:R-:W-:-:S03]  /*1f310*/  PRMT R29, R99, 0x7632, R29 ;  /* 0x00007632631d7816 */ /* 0x001fc6000000001d */
[----:B------:R-:W-:Y:S01]  /*1f320*/  STG.E.U16 [R58.64], R61 ;  /* 0x0000003d3a007986 */ /* 0x000fe2000c101504 */
[----:B-1----:R-:W-:-:S03]  /*1f330*/  PRMT R25, R95, 0x7632, R25 ;  /* 0x000076325f197816 */ /* 0x002fc60000000019 */
        /* <DEDUP_REMOVED lines=17> */
[----:B------:R-:W-:Y:S01]  /*1f450*/  BAR.SYNC.DEFER_BLOCKING 0x0 ;  /* 0x0000000000007b1d */ /* 0x000fe20000010000 */
[----:B------:R-:W-:-:S02]  /*1f460*/  FSETP.NEU.AND P1, PT, R234, RZ, PT ;  /* 0x000000ffea00720b */ /* 0x000fc40003f2d000 */
[----:B------:R-:W-:Y:S02]  /*1f470*/  FSEL R241, R241, -INF , P4 ;  /* 0xff800000f1f17808 */ /* 0x000fe40002000000 */
[----:B------:R-:W-:Y:S02]  /*1f480*/  FSEL R240, R240, -INF , P3 ;  /* 0xff800000f0f07808 */ /* 0x000fe40001800000 */
[----:B------:R-:W-:Y:S02]  /*1f490*/  FSEL R239, R239, -INF , P2 ;  /* 0xff800000efef7808 */ /* 0x000fe40001000000 */
[----:B------:R-:W-:Y:S02]  /*1f4a0*/  FSETP.NEU.AND P0, PT, R238, RZ, PT ;  /* 0x000000ffee00720b */ /* 0x000fe40003f0d000 */
[----:B------:R-:W-:Y:S02]  /*1f4b0*/  FSETP.NEU.AND P4, PT, R237, RZ, PT ;  /* 0x000000ffed00720b */ /* 0x000fe40003f8d000 */
[----:B------:R-:W-:-:S02]  /*1f4c0*/  FSETP.NEU.AND P3, PT, R236, RZ, PT ;  /* 0x000000ffec00720b */ /* 0x000fc40003f6d000 */
[----:B------:R-:W-:Y:S02]  /*1f4d0*/  FSETP.NEU.AND P2, PT, R235, RZ, PT ;  /* 0x000000ffeb00720b */ /* 0x000fe40003f4d000 */
[----:B------:R-:W-:Y:S02]  /*1f4e0*/  FSEL R0, R0, -INF , P1 ;  /* 0xff80000000007808 */ /* 0x000fe40000800000 */
[----:B------:R-:W-:Y:S02]  /*1f4f0*/  FSEL R242, R242, -INF , P0 ;  /* 0xff800000f2f27808 */ /* 0x000fe40000000000 */
[----:B------:R-:W-:Y:S02]  /*1f500*/  FSEL R2, R2, -INF , P4 ;  /* 0xff80000002027808 */ /* 0x000fe40002000000 */
[----:B------:R-:W-:Y:S02]  /*1f510*/  FSEL R3, R3, -INF , P3 ;  /* 0xff80000003037808 */ /* 0x000fe40001800000 */
[----:B------:R-:W-:Y:S01]  /*1f520*/  FSEL R4, R4, -INF , P2 ;  /* 0xff80000004047808 */ /* 0x000fe20001000000 */
[----:B------:R-:W-:Y:S01]  /*1f530*/  FFMA R12, R0, 0.69314718246459960938, R128 ;  /* 0x3f317218000c7823 */ /* 0x000fe20000000080 */
[----:B------:R-:W-:Y:S01]  /*1f540*/  LOP3.LUT R0, R248, 0x70, RZ, 0xc0, !PT ;  /* 0x00000070f8007812 */ /* 0x000fe200078ec0ff */
[----:B------:R-:W-:-:S02]  /*1f550*/  FFMA R8, R241, 0.69314718246459960938, R96 ;  /* 0x3f317218f1087823 */ /* 0x000fc40000000060 */
[----:B------:R-:W-:Y:S02]  /*1f560*/  FFMA R9, R240, 0.69314718246459960938, R136 ;  /* 0x3f317218f0097823 */ /* 0x000fe40000000088 */
[----:B------:R-:W-:Y:S02]  /*1f570*/  FFMA R10, R239, 0.69314718246459960938, R120 ;  /* 0x3f317218ef0a7823 */ /* 0x000fe40000000078 */
[----:B----4-:R-:W-:Y:S02]  /*1f580*/  FFMA R11, R242, 0.69314718246459960938, R124 ;  /* 0x3f317218f20b7823 */ /* 0x010fe4000000007c */
[----:B------:R-:W-:Y:S02]  /*1f590*/  FFMA R13, R2, 0.69314718246459960938, R132 ;  /* 0x3f317218020d7823 */ /* 0x000fe40000000084 */
[----:B0-----:R-:W-:Y:S02]  /*1f5a0*/  FFMA R14, R3, 0.69314718246459960938, R251 ;  /* 0x3f317218030e7823 */ /* 0x001fe400000000fb */
[----:B------:R-:W-:Y:S01]  /*1f5b0*/  FFMA R15, R4, 0.69314718246459960938, R252 ;  /* 0x3f317218040f7823 */ /* 0x000fe200000000fc */
[----:B------:R1:W-:Y:S04]  /*1f5c0*/  STS.128 [R0], R8 ;  /* 0x0000000800007388 */ /* 0x0003e80000000c00 */
[----:B------:R1:W-:Y:S04]  /*1f5d0*/  STS.128 [R0+0x80], R12 ;  /* 0x0000800c00007388 */ /* 0x0003e80000000c00 */
[----:B------:R-:W-:Y:S06]  /*1f5e0*/  BAR.SYNC.DEFER_BLOCKING 0x0 ;  /* 0x0000000000007b1d */ /* 0x000fec0000010000 */
[----:B------:R-:W-:Y:S05]  /*1f5f0*/  @P5 EXIT ;  /* 0x000000000000594d */ /* 0x000fea0003800000 */
[----:B-1----:R-:W0:Y:S01]  /*1f600*/  LDS R7, [R244] ;  /* 0x00000000f4077984 */ /* 0x002e220000000800 */
[----:B------:R-:W-:Y:S01]  /*1f610*/  IMAD R0, R250, c[0x0][0x1cc], RZ ;  /* 0x00007300fa007a24 */ /* 0x000fe200078e02ff */
[C---:B------:R-:W-:Y:S01]  /*1f620*/  SHF.L.U32 R3, R246.reuse, 0x2, RZ ;  /* 0x00000002f6037819 */ /* 0x040fe200000006ff */
[----:B------:R-:W-:-:S03]  /*1f630*/  IMAD.HI R5, R246, 0x4, RZ ;  /* 0x00000004f6057827 */ /* 0x000fc600078e02ff */
[C---:B------:R-:W-:Y:S01]  /*1f640*/  SHF.L.U32 R2, R0.reuse, 0x2, RZ ;  /* 0x0000000200027819 */ /* 0x040fe200000006ff */
[----:B------:R-:W-:-:S03]  /*1f650*/  IMAD.HI R0, R0, 0x4, RZ ;  /* 0x0000000400007827 */ /* 0x000fc600078e02ff */
[----:B------:R-:W-:-:S04]  /*1f660*/  IADD3 R2, P0, P1, R3, c[0x0][0x180], R2 ;  /* 0x0000600003027a10 */ /* 0x000fc8000791e002 */
[----:B------:R-:W-:-:S05]  /*1f670*/  IADD3.X R3, R5, c[0x0][0x184], R0, P0, P1 ;  /* 0x0000610005037a10 */ /* 0x000fca00007e2400 */
[----:B0-----:R-:W-:Y:S01]  /*1f680*/  STG.E [R2.64], R7 ;  /* 0x0000000702007986 */ /* 0x001fe2000c101904 */
[----:B------:R-:W-:Y:S05]  /*1f690*/  EXIT ;  /* 0x000000000000794d */ /* 0x000fea0003800000 */
.L_x_2:
[----:B------:R-:W-:-:S00]  /*1f6a0*/  BRA `(.L_x_2) ;  /* 0xfffffff000007947 */ /* 0x000fc0000383ffff */
[----:B------:R-:W-:-:S00]  /*1f6b0*/  NOP ;  /* 0x0000000000007918 */ /* 0x000fc00000000000 */
        /* <DEDUP_REMOVED lines=12> */
.L_x_3:


//--------------------- .nv.global.init           --------------------------
	.section	.nv.global.init,"aw",@progbits
.nv.global.init:
	.type		_$_str,@object
	.size		_$_str,(.L_0 - _$_str)
_$_str:
        /*0000*/ 	.byte	0x5f, 0x5f, 0x43, 0x55, 0x44, 0x41, 0x5f, 0x46, 0x54, 0x5a, 0x00
.L_0:


//--------------------- .nv.shared.attn_fwd       --------------------------
	.section	.nv.shared.attn_fwd,"aw",@nobits
	.sectionflags	@""
	.align	16
